//
// Generated by NVIDIA NVVM Compiler
//
// Compiler Build ID: CL-36424714
// Cuda compilation tools, release 13.0, V13.0.88
// Based on NVVM 20.0.0
//

.version 9.0
.target sm_100
.address_size 64

	// .globl	_Z11gaussjordanPdS_S_l
.extern .func  (.param .b64 func_retval0) malloc
(
	.param .b64 malloc_param_0
)
;
.extern .func free
(
	.param .b64 free_param_0
)
;

.visible .entry _Z11gaussjordanPdS_S_l(
	.param .u64 .ptr .align 1 _Z11gaussjordanPdS_S_l_param_0,
	.param .u64 .ptr .align 1 _Z11gaussjordanPdS_S_l_param_1,
	.param .u64 .ptr .align 1 _Z11gaussjordanPdS_S_l_param_2,
	.param .u64 _Z11gaussjordanPdS_S_l_param_3
)
{
	.reg .pred 	%p<132>;
	.reg .b16 	%rs<17>;
	.reg .b64 	%rd<387>;
	.reg .b64 	%fd<329>;

	ld.param.u64 	%rd142, [_Z11gaussjordanPdS_S_l_param_0];
	ld.param.u64 	%rd140, [_Z11gaussjordanPdS_S_l_param_1];
	ld.param.u64 	%rd143, [_Z11gaussjordanPdS_S_l_param_2];
	ld.param.u64 	%rd141, [_Z11gaussjordanPdS_S_l_param_3];
	cvta.to.global.u64 	%rd1, %rd142;
	cvta.to.global.u64 	%rd2, %rd143;
	add.s64 	%rd3, %rd141, 1;
	shl.b64 	%rd4, %rd141, 3;
	mad.lo.s64 	%rd144, %rd4, %rd141, %rd4;
	{ // callseq 0, 0
	.param .b64 param0;
	st.param.b64 	[param0], %rd144;
	.param .b64 retval0;
	call.uni (retval0), 
	malloc, 
	(
	param0
	);
	ld.param.b64 	%rd145, [retval0];
	} // callseq 0
	setp.lt.s64 	%p17, %rd141, 1;
	@%p17 bra 	$L__BB0_97;
	add.s64 	%rd6, %rd141, -1;
	and.b64  	%rd7, %rd141, 15;
	add.s64 	%rd8, %rd7, -1;
	and.b64  	%rd9, %rd141, 7;
	add.s64 	%rd10, %rd9, -1;
	and.b64  	%rd11, %rd141, 9223372036854775792;
	and.b64  	%rd384, %rd141, 3;
	cvta.to.global.u64 	%rd13, %rd140;
	mov.b64 	%rd344, 0;
$L__BB0_2:
	setp.lt.u64 	%p18, %rd6, 15;
	mul.lo.s64 	%rd15, %rd344, %rd141;
	mov.b64 	%rd347, 0;
	@%p18 bra 	$L__BB0_5;
	mov.b64 	%rd345, 0;
$L__BB0_4:
	.pragma "nounroll";
	add.s64 	%rd149, %rd345, %rd15;
	shl.b64 	%rd150, %rd149, 3;
	add.s64 	%rd151, %rd1, %rd150;
	ld.global.f64 	%fd23, [%rd151];
	add.s64 	%rd152, %rd145, %rd150;
	st.f64 	[%rd152], %fd23;
	ld.global.f64 	%fd24, [%rd151+8];
	st.f64 	[%rd152+8], %fd24;
	ld.global.f64 	%fd25, [%rd151+16];
	st.f64 	[%rd152+16], %fd25;
	ld.global.f64 	%fd26, [%rd151+24];
	st.f64 	[%rd152+24], %fd26;
	ld.global.f64 	%fd27, [%rd151+32];
	st.f64 	[%rd152+32], %fd27;
	ld.global.f64 	%fd28, [%rd151+40];
	st.f64 	[%rd152+40], %fd28;
	ld.global.f64 	%fd29, [%rd151+48];
	st.f64 	[%rd152+48], %fd29;
	ld.global.f64 	%fd30, [%rd151+56];
	st.f64 	[%rd152+56], %fd30;
	ld.global.f64 	%fd31, [%rd151+64];
	st.f64 	[%rd152+64], %fd31;
	ld.global.f64 	%fd32, [%rd151+72];
	st.f64 	[%rd152+72], %fd32;
	ld.global.f64 	%fd33, [%rd151+80];
	st.f64 	[%rd152+80], %fd33;
	ld.global.f64 	%fd34, [%rd151+88];
	st.f64 	[%rd152+88], %fd34;
	ld.global.f64 	%fd35, [%rd151+96];
	st.f64 	[%rd152+96], %fd35;
	ld.global.f64 	%fd36, [%rd151+104];
	st.f64 	[%rd152+104], %fd36;
	ld.global.f64 	%fd37, [%rd151+112];
	st.f64 	[%rd152+112], %fd37;
	ld.global.f64 	%fd38, [%rd151+120];
	st.f64 	[%rd152+120], %fd38;
	add.s64 	%rd345, %rd345, 16;
	setp.ne.s64 	%p19, %rd345, %rd11;
	mov.u64 	%rd347, %rd11;
	@%p19 bra 	$L__BB0_4;
$L__BB0_5:
	setp.eq.s64 	%p20, %rd7, 0;
	@%p20 bra 	$L__BB0_15;
	setp.lt.u64 	%p21, %rd8, 7;
	@%p21 bra 	$L__BB0_8;
	add.s64 	%rd153, %rd347, %rd15;
	shl.b64 	%rd154, %rd153, 3;
	add.s64 	%rd155, %rd1, %rd154;
	ld.global.f64 	%fd39, [%rd155];
	add.s64 	%rd156, %rd145, %rd154;
	st.f64 	[%rd156], %fd39;
	ld.global.f64 	%fd40, [%rd155+8];
	st.f64 	[%rd156+8], %fd40;
	ld.global.f64 	%fd41, [%rd155+16];
	st.f64 	[%rd156+16], %fd41;
	ld.global.f64 	%fd42, [%rd155+24];
	st.f64 	[%rd156+24], %fd42;
	ld.global.f64 	%fd43, [%rd155+32];
	st.f64 	[%rd156+32], %fd43;
	ld.global.f64 	%fd44, [%rd155+40];
	st.f64 	[%rd156+40], %fd44;
	ld.global.f64 	%fd45, [%rd155+48];
	st.f64 	[%rd156+48], %fd45;
	ld.global.f64 	%fd46, [%rd155+56];
	st.f64 	[%rd156+56], %fd46;
	add.s64 	%rd347, %rd347, 8;
$L__BB0_8:
	setp.eq.s64 	%p22, %rd9, 0;
	@%p22 bra 	$L__BB0_15;
	setp.lt.u64 	%p23, %rd10, 3;
	@%p23 bra 	$L__BB0_11;
	add.s64 	%rd157, %rd347, %rd15;
	shl.b64 	%rd158, %rd157, 3;
	add.s64 	%rd159, %rd1, %rd158;
	ld.global.f64 	%fd47, [%rd159];
	add.s64 	%rd160, %rd145, %rd158;
	st.f64 	[%rd160], %fd47;
	ld.global.f64 	%fd48, [%rd159+8];
	st.f64 	[%rd160+8], %fd48;
	ld.global.f64 	%fd49, [%rd159+16];
	st.f64 	[%rd160+16], %fd49;
	ld.global.f64 	%fd50, [%rd159+24];
	st.f64 	[%rd160+24], %fd50;
	add.s64 	%rd347, %rd347, 4;
$L__BB0_11:
	setp.eq.s64 	%p24, %rd384, 0;
	@%p24 bra 	$L__BB0_15;
	setp.eq.s64 	%p25, %rd384, 1;
	add.s64 	%rd161, %rd347, %rd15;
	shl.b64 	%rd162, %rd161, 3;
	add.s64 	%rd35, %rd1, %rd162;
	ld.global.f64 	%fd51, [%rd35];
	add.s64 	%rd36, %rd145, %rd162;
	st.f64 	[%rd36], %fd51;
	@%p25 bra 	$L__BB0_15;
	setp.eq.s64 	%p26, %rd384, 2;
	ld.global.f64 	%fd52, [%rd35+8];
	st.f64 	[%rd36+8], %fd52;
	@%p26 bra 	$L__BB0_15;
	ld.global.f64 	%fd53, [%rd35+16];
	st.f64 	[%rd36+16], %fd53;
$L__BB0_15:
	shl.b64 	%rd163, %rd344, 3;
	add.s64 	%rd164, %rd13, %rd163;
	ld.global.f64 	%fd54, [%rd164];
	add.s64 	%rd165, %rd15, %rd141;
	shl.b64 	%rd166, %rd165, 3;
	add.s64 	%rd167, %rd145, %rd166;
	st.f64 	[%rd167], %fd54;
	add.s64 	%rd344, %rd344, 1;
	setp.eq.s64 	%p27, %rd344, %rd141;
	@%p27 bra 	$L__BB0_16;
	bra.uni 	$L__BB0_2;
$L__BB0_16:
	shl.b64 	%rd16, %rd3, 3;
	add.s64 	%rd17, %rd141, -2;
	cvt.u16.u64 	%rs1, %rd141;
	and.b64  	%rd18, %rd3, 7;
	add.s64 	%rd19, %rd18, -1;
	and.b64  	%rd20, %rd3, 3;
	add.s64 	%rd21, %rd20, -1;
	and.b64  	%rd22, %rd3, 15;
	and.b64  	%rd23, %rd3, -8;
	and.b64  	%rd24, %rd141, 1;
	and.b64  	%rd25, %rd3, -16;
	shl.b64 	%rd169, %rd141, 6;
	add.s64 	%rd26, %rd169, 64;
	add.s64 	%rd27, %rd4, 16;
	mov.b64 	%rd349, 0;
	mov.b16 	%rs15, 0;
	mov.u16 	%rs16, %rs15;
$L__BB0_17:
	not.b64 	%rd171, %rd349;
	add.s64 	%rd42, %rd141, %rd171;
	{ // callseq 1, 0
	.param .b64 param0;
	st.param.b64 	[param0], %rd16;
	.param .b64 retval0;
	call.uni (retval0), 
	malloc, 
	(
	param0
	);
	ld.param.b64 	%rd172, [retval0];
	} // callseq 1
	mul.lo.s64 	%rd44, %rd349, %rd3;
	add.s64 	%rd173, %rd44, %rd349;
	shl.b64 	%rd174, %rd173, 3;
	add.s64 	%rd45, %rd145, %rd174;
	ld.f64 	%fd55, [%rd45];
	setp.neu.f64 	%p28, %fd55, 0d0000000000000000;
	@%p28 bra 	$L__BB0_57;
	add.s64 	%rd354, %rd349, 1;
	setp.ge.s64 	%p29, %rd354, %rd141;
	mov.u64 	%rd359, %rd349;
	@%p29 bra 	$L__BB0_46;
	sub.s64 	%rd176, %rd17, %rd349;
	setp.lt.u64 	%p30, %rd176, 7;
	mov.f64 	%fd328, 0d0000000000000000;
	mov.u64 	%rd359, %rd349;
	@%p30 bra 	$L__BB0_24;
	and.b64  	%rd362, %rd42, -8;
	shl.b64 	%rd177, %rd349, 3;
	mad.lo.s64 	%rd178, %rd16, %rd354, %rd177;
	add.s64 	%rd361, %rd145, %rd178;
	mad.lo.s64 	%rd179, %rd27, %rd349, %rd145;
	add.s64 	%rd360, %rd179, 32;
	mov.f64 	%fd328, 0d0000000000000000;
	mov.u64 	%rd363, %rd354;
	mov.u64 	%rd359, %rd349;
$L__BB0_21:
	.pragma "nounroll";
	mad.lo.s64 	%rd180, %rd363, %rd3, %rd349;
	shl.b64 	%rd181, %rd180, 3;
	add.s64 	%rd182, %rd145, %rd181;
	ld.f64 	%fd58, [%rd361];
	abs.f64 	%fd59, %fd58;
	ld.f64 	%fd61, [%rd360+-24];
	mul.f64 	%fd62, %fd59, %fd61;
	setp.neu.f64 	%p32, %fd62, 0d0000000000000000;
	setp.ge.f64 	%p33, %fd59, %fd328;
	and.pred  	%p34, %p32, %p33;
	selp.b64 	%rd183, %rd363, %rd359, %p34;
	selp.f64 	%fd63, %fd59, %fd328, %p34;
	add.s64 	%rd184, %rd182, %rd16;
	ld.f64 	%fd65, [%rd184];
	abs.f64 	%fd66, %fd65;
	ld.f64 	%fd68, [%rd360+-16];
	mul.f64 	%fd69, %fd66, %fd68;
	setp.neu.f64 	%p35, %fd69, 0d0000000000000000;
	setp.ge.f64 	%p36, %fd66, %fd63;
	and.pred  	%p37, %p35, %p36;
	add.s64 	%rd185, %rd363, 1;
	selp.b64 	%rd186, %rd185, %rd183, %p37;
	selp.f64 	%fd70, %fd66, %fd63, %p37;
	add.s64 	%rd187, %rd184, %rd16;
	ld.f64 	%fd72, [%rd187];
	abs.f64 	%fd73, %fd72;
	ld.f64 	%fd75, [%rd360+-8];
	mul.f64 	%fd76, %fd73, %fd75;
	setp.neu.f64 	%p38, %fd76, 0d0000000000000000;
	setp.ge.f64 	%p39, %fd73, %fd70;
	and.pred  	%p40, %p38, %p39;
	add.s64 	%rd188, %rd363, 2;
	selp.b64 	%rd189, %rd188, %rd186, %p40;
	selp.f64 	%fd77, %fd73, %fd70, %p40;
	add.s64 	%rd190, %rd187, %rd16;
	ld.f64 	%fd79, [%rd190];
	abs.f64 	%fd80, %fd79;
	ld.f64 	%fd82, [%rd360];
	mul.f64 	%fd83, %fd80, %fd82;
	setp.neu.f64 	%p41, %fd83, 0d0000000000000000;
	setp.ge.f64 	%p42, %fd80, %fd77;
	and.pred  	%p43, %p41, %p42;
	add.s64 	%rd191, %rd363, 3;
	selp.b64 	%rd192, %rd191, %rd189, %p43;
	selp.f64 	%fd84, %fd80, %fd77, %p43;
	add.s64 	%rd193, %rd190, %rd16;
	ld.f64 	%fd86, [%rd193];
	abs.f64 	%fd87, %fd86;
	ld.f64 	%fd89, [%rd360+8];
	mul.f64 	%fd90, %fd87, %fd89;
	setp.neu.f64 	%p44, %fd90, 0d0000000000000000;
	setp.ge.f64 	%p45, %fd87, %fd84;
	and.pred  	%p46, %p44, %p45;
	add.s64 	%rd194, %rd363, 4;
	selp.b64 	%rd195, %rd194, %rd192, %p46;
	selp.f64 	%fd91, %fd87, %fd84, %p46;
	add.s64 	%rd196, %rd193, %rd16;
	ld.f64 	%fd93, [%rd196];
	abs.f64 	%fd94, %fd93;
	ld.f64 	%fd96, [%rd360+16];
	mul.f64 	%fd97, %fd94, %fd96;
	setp.neu.f64 	%p47, %fd97, 0d0000000000000000;
	setp.ge.f64 	%p48, %fd94, %fd91;
	and.pred  	%p49, %p47, %p48;
	add.s64 	%rd197, %rd363, 5;
	selp.b64 	%rd198, %rd197, %rd195, %p49;
	selp.f64 	%fd98, %fd94, %fd91, %p49;
	add.s64 	%rd199, %rd196, %rd16;
	ld.f64 	%fd100, [%rd199];
	abs.f64 	%fd101, %fd100;
	ld.f64 	%fd103, [%rd360+24];
	mul.f64 	%fd104, %fd101, %fd103;
	setp.neu.f64 	%p50, %fd104, 0d0000000000000000;
	setp.ge.f64 	%p51, %fd101, %fd98;
	and.pred  	%p52, %p50, %p51;
	add.s64 	%rd200, %rd363, 6;
	selp.b64 	%rd86, %rd200, %rd198, %p52;
	selp.f64 	%fd18, %fd101, %fd98, %p52;
	add.s64 	%rd201, %rd199, %rd16;
	ld.f64 	%fd105, [%rd201];
	abs.f64 	%fd19, %fd105;
	add.s64 	%rd87, %rd363, 7;
	setp.eq.s64 	%p53, %rd349, %rd87;
	mov.pred 	%p131, 0;
	@%p53 bra 	$L__BB0_23;
	ld.f64 	%fd106, [%rd360+32];
	mul.f64 	%fd107, %fd19, %fd106;
	setp.neu.f64 	%p131, %fd107, 0d0000000000000000;
$L__BB0_23:
	setp.ge.f64 	%p54, %fd19, %fd18;
	and.pred  	%p55, %p131, %p54;
	selp.b64 	%rd359, %rd87, %rd86, %p55;
	selp.f64 	%fd328, %fd19, %fd18, %p55;
	add.s64 	%rd354, %rd363, 8;
	add.s64 	%rd362, %rd362, -8;
	add.s64 	%rd361, %rd361, %rd26;
	add.s64 	%rd360, %rd360, 64;
	setp.eq.s64 	%p56, %rd362, 0;
	add.s64 	%rd363, %rd87, 1;
	@%p56 bra 	$L__BB0_24;
	bra.uni 	$L__BB0_21;
$L__BB0_24:
	and.b64  	%rd202, %rd42, 7;
	setp.eq.s64 	%p57, %rd202, 0;
	@%p57 bra 	$L__BB0_46;
	not.b16 	%rs10, %rs16;
	add.s16 	%rs11, %rs10, %rs1;
	cvt.u64.u16 	%rd204, %rs11;
	and.b64  	%rd53, %rd204, 7;
	add.s64 	%rd205, %rd53, -1;
	setp.lt.u64 	%p58, %rd205, 3;
	@%p58 bra 	$L__BB0_35;
	mad.lo.s64 	%rd206, %rd354, %rd3, %rd349;
	shl.b64 	%rd207, %rd206, 3;
	add.s64 	%rd54, %rd145, %rd207;
	ld.f64 	%fd108, [%rd54];
	abs.f64 	%fd2, %fd108;
	setp.eq.s64 	%p60, %rd349, %rd354;
	add.s64 	%rd208, %rd354, %rd44;
	shl.b64 	%rd209, %rd208, 3;
	add.s64 	%rd55, %rd145, %rd209;
	mov.pred 	%p124, 0;
	@%p60 bra 	$L__BB0_28;
	ld.f64 	%fd109, [%rd55];
	mul.f64 	%fd110, %fd2, %fd109;
	setp.neu.f64 	%p124, %fd110, 0d0000000000000000;
$L__BB0_28:
	setp.ge.f64 	%p62, %fd2, %fd328;
	and.pred  	%p63, %p124, %p62;
	selp.b64 	%rd56, %rd354, %rd359, %p63;
	selp.f64 	%fd3, %fd2, %fd328, %p63;
	add.s64 	%rd57, %rd354, 1;
	add.s64 	%rd58, %rd54, %rd16;
	ld.f64 	%fd111, [%rd58];
	abs.f64 	%fd4, %fd111;
	setp.eq.s64 	%p64, %rd349, %rd57;
	mov.pred 	%p125, 0;
	@%p64 bra 	$L__BB0_30;
	ld.f64 	%fd112, [%rd55+8];
	mul.f64 	%fd113, %fd4, %fd112;
	setp.neu.f64 	%p125, %fd113, 0d0000000000000000;
$L__BB0_30:
	setp.ge.f64 	%p66, %fd4, %fd3;
	and.pred  	%p67, %p125, %p66;
	selp.b64 	%rd59, %rd57, %rd56, %p67;
	selp.f64 	%fd5, %fd4, %fd3, %p67;
	add.s64 	%rd60, %rd354, 2;
	add.s64 	%rd61, %rd58, %rd16;
	ld.f64 	%fd114, [%rd61];
	abs.f64 	%fd6, %fd114;
	setp.eq.s64 	%p68, %rd349, %rd60;
	mov.pred 	%p126, 0;
	@%p68 bra 	$L__BB0_32;
	ld.f64 	%fd115, [%rd55+16];
	mul.f64 	%fd116, %fd6, %fd115;
	setp.neu.f64 	%p126, %fd116, 0d0000000000000000;
$L__BB0_32:
	setp.ge.f64 	%p70, %fd6, %fd5;
	and.pred  	%p71, %p126, %p70;
	selp.b64 	%rd62, %rd60, %rd59, %p71;
	selp.f64 	%fd7, %fd6, %fd5, %p71;
	add.s64 	%rd63, %rd354, 3;
	add.s64 	%rd210, %rd61, %rd16;
	ld.f64 	%fd117, [%rd210];
	abs.f64 	%fd8, %fd117;
	setp.eq.s64 	%p72, %rd349, %rd63;
	mov.pred 	%p127, 0;
	@%p72 bra 	$L__BB0_34;
	ld.f64 	%fd118, [%rd55+24];
	mul.f64 	%fd119, %fd8, %fd118;
	setp.neu.f64 	%p127, %fd119, 0d0000000000000000;
$L__BB0_34:
	setp.ge.f64 	%p73, %fd8, %fd7;
	and.pred  	%p74, %p127, %p73;
	selp.b64 	%rd359, %rd63, %rd62, %p74;
	selp.f64 	%fd328, %fd8, %fd7, %p74;
	add.s64 	%rd354, %rd354, 4;
$L__BB0_35:
	and.b64  	%rd211, %rd53, 3;
	setp.eq.s64 	%p75, %rd211, 0;
	@%p75 bra 	$L__BB0_46;
	xor.b16  	%rs12, %rs15, 3;
	add.s16 	%rs5, %rs12, %rs1;
	and.b16  	%rs13, %rs5, 3;
	setp.eq.s16 	%p76, %rs13, 1;
	@%p76 bra 	$L__BB0_42;
	mad.lo.s64 	%rd213, %rd354, %rd3, %rd349;
	shl.b64 	%rd214, %rd213, 3;
	add.s64 	%rd69, %rd145, %rd214;
	ld.f64 	%fd120, [%rd69];
	abs.f64 	%fd11, %fd120;
	setp.eq.s64 	%p78, %rd349, %rd354;
	add.s64 	%rd215, %rd354, %rd44;
	shl.b64 	%rd216, %rd215, 3;
	add.s64 	%rd70, %rd145, %rd216;
	mov.pred 	%p128, 0;
	@%p78 bra 	$L__BB0_39;
	ld.f64 	%fd121, [%rd70];
	mul.f64 	%fd122, %fd11, %fd121;
	setp.neu.f64 	%p128, %fd122, 0d0000000000000000;
$L__BB0_39:
	setp.ge.f64 	%p80, %fd11, %fd328;
	and.pred  	%p81, %p128, %p80;
	selp.b64 	%rd71, %rd354, %rd359, %p81;
	selp.f64 	%fd12, %fd11, %fd328, %p81;
	add.s64 	%rd72, %rd354, 1;
	add.s64 	%rd217, %rd69, %rd16;
	ld.f64 	%fd123, [%rd217];
	abs.f64 	%fd13, %fd123;
	setp.eq.s64 	%p82, %rd349, %rd72;
	mov.pred 	%p129, 0;
	@%p82 bra 	$L__BB0_41;
	ld.f64 	%fd124, [%rd70+8];
	mul.f64 	%fd125, %fd13, %fd124;
	setp.neu.f64 	%p129, %fd125, 0d0000000000000000;
$L__BB0_41:
	setp.ge.f64 	%p83, %fd13, %fd12;
	and.pred  	%p84, %p129, %p83;
	selp.b64 	%rd359, %rd72, %rd71, %p84;
	selp.f64 	%fd328, %fd13, %fd12, %p84;
	add.s64 	%rd354, %rd354, 2;
$L__BB0_42:
	and.b16  	%rs14, %rs5, 1;
	setp.eq.b16 	%p85, %rs14, 1;
	not.pred 	%p86, %p85;
	@%p86 bra 	$L__BB0_46;
	mad.lo.s64 	%rd218, %rd354, %rd3, %rd349;
	shl.b64 	%rd219, %rd218, 3;
	add.s64 	%rd220, %rd145, %rd219;
	ld.f64 	%fd126, [%rd220];
	abs.f64 	%fd16, %fd126;
	setp.eq.s64 	%p88, %rd349, %rd354;
	mov.pred 	%p130, 0;
	@%p88 bra 	$L__BB0_45;
	add.s64 	%rd221, %rd354, %rd44;
	shl.b64 	%rd222, %rd221, 3;
	add.s64 	%rd223, %rd145, %rd222;
	ld.f64 	%fd127, [%rd223];
	mul.f64 	%fd128, %fd16, %fd127;
	setp.neu.f64 	%p130, %fd128, 0d0000000000000000;
$L__BB0_45:
	setp.ge.f64 	%p89, %fd16, %fd328;
	selp.b64 	%rd224, %rd354, %rd359, %p89;
	selp.b64 	%rd359, %rd224, %rd359, %p130;
$L__BB0_46:
	setp.lt.u64 	%p90, %rd141, 7;
	mul.lo.s64 	%rd80, %rd359, %rd3;
	mov.b64 	%rd367, 0;
	@%p90 bra 	$L__BB0_49;
	mov.b64 	%rd365, 0;
$L__BB0_48:
	.pragma "nounroll";
	add.s64 	%rd227, %rd365, %rd80;
	shl.b64 	%rd228, %rd227, 3;
	add.s64 	%rd229, %rd145, %rd228;
	ld.f64 	%fd129, [%rd229];
	shl.b64 	%rd230, %rd365, 3;
	add.s64 	%rd231, %rd172, %rd230;
	st.f64 	[%rd231], %fd129;
	add.s64 	%rd232, %rd365, %rd44;
	shl.b64 	%rd233, %rd232, 3;
	add.s64 	%rd234, %rd145, %rd233;
	ld.f64 	%fd130, [%rd234];
	st.f64 	[%rd229], %fd130;
	ld.f64 	%fd131, [%rd231];
	st.f64 	[%rd234], %fd131;
	ld.f64 	%fd132, [%rd229+8];
	st.f64 	[%rd231+8], %fd132;
	ld.f64 	%fd133, [%rd234+8];
	st.f64 	[%rd229+8], %fd133;
	ld.f64 	%fd134, [%rd231+8];
	st.f64 	[%rd234+8], %fd134;
	ld.f64 	%fd135, [%rd229+16];
	st.f64 	[%rd231+16], %fd135;
	ld.f64 	%fd136, [%rd234+16];
	st.f64 	[%rd229+16], %fd136;
	ld.f64 	%fd137, [%rd231+16];
	st.f64 	[%rd234+16], %fd137;
	ld.f64 	%fd138, [%rd229+24];
	st.f64 	[%rd231+24], %fd138;
	ld.f64 	%fd139, [%rd234+24];
	st.f64 	[%rd229+24], %fd139;
	ld.f64 	%fd140, [%rd231+24];
	st.f64 	[%rd234+24], %fd140;
	ld.f64 	%fd141, [%rd229+32];
	st.f64 	[%rd231+32], %fd141;
	ld.f64 	%fd142, [%rd234+32];
	st.f64 	[%rd229+32], %fd142;
	ld.f64 	%fd143, [%rd231+32];
	st.f64 	[%rd234+32], %fd143;
	ld.f64 	%fd144, [%rd229+40];
	st.f64 	[%rd231+40], %fd144;
	ld.f64 	%fd145, [%rd234+40];
	st.f64 	[%rd229+40], %fd145;
	ld.f64 	%fd146, [%rd231+40];
	st.f64 	[%rd234+40], %fd146;
	ld.f64 	%fd147, [%rd229+48];
	st.f64 	[%rd231+48], %fd147;
	ld.f64 	%fd148, [%rd234+48];
	st.f64 	[%rd229+48], %fd148;
	ld.f64 	%fd149, [%rd231+48];
	st.f64 	[%rd234+48], %fd149;
	ld.f64 	%fd150, [%rd229+56];
	st.f64 	[%rd231+56], %fd150;
	ld.f64 	%fd151, [%rd234+56];
	st.f64 	[%rd229+56], %fd151;
	ld.f64 	%fd152, [%rd231+56];
	st.f64 	[%rd234+56], %fd152;
	add.s64 	%rd365, %rd365, 8;
	setp.ne.s64 	%p91, %rd365, %rd23;
	mov.u64 	%rd367, %rd23;
	@%p91 bra 	$L__BB0_48;
$L__BB0_49:
	setp.eq.s64 	%p92, %rd18, 0;
	@%p92 bra 	$L__BB0_57;
	setp.lt.u64 	%p93, %rd19, 3;
	@%p93 bra 	$L__BB0_52;
	add.s64 	%rd235, %rd367, %rd80;
	shl.b64 	%rd236, %rd235, 3;
	add.s64 	%rd237, %rd145, %rd236;
	ld.f64 	%fd153, [%rd237];
	shl.b64 	%rd238, %rd367, 3;
	add.s64 	%rd239, %rd172, %rd238;
	st.f64 	[%rd239], %fd153;
	add.s64 	%rd240, %rd367, %rd44;
	shl.b64 	%rd241, %rd240, 3;
	add.s64 	%rd242, %rd145, %rd241;
	ld.f64 	%fd154, [%rd242];
	st.f64 	[%rd237], %fd154;
	ld.f64 	%fd155, [%rd239];
	st.f64 	[%rd242], %fd155;
	ld.f64 	%fd156, [%rd237+8];
	st.f64 	[%rd239+8], %fd156;
	ld.f64 	%fd157, [%rd242+8];
	st.f64 	[%rd237+8], %fd157;
	ld.f64 	%fd158, [%rd239+8];
	st.f64 	[%rd242+8], %fd158;
	ld.f64 	%fd159, [%rd237+16];
	st.f64 	[%rd239+16], %fd159;
	ld.f64 	%fd160, [%rd242+16];
	st.f64 	[%rd237+16], %fd160;
	ld.f64 	%fd161, [%rd239+16];
	st.f64 	[%rd242+16], %fd161;
	ld.f64 	%fd162, [%rd237+24];
	st.f64 	[%rd239+24], %fd162;
	ld.f64 	%fd163, [%rd242+24];
	st.f64 	[%rd237+24], %fd163;
	ld.f64 	%fd164, [%rd239+24];
	st.f64 	[%rd242+24], %fd164;
	add.s64 	%rd367, %rd367, 4;
$L__BB0_52:
	setp.eq.s64 	%p94, %rd20, 0;
	@%p94 bra 	$L__BB0_57;
	setp.eq.s64 	%p95, %rd21, 0;
	@%p95 bra 	$L__BB0_55;
	add.s64 	%rd243, %rd367, %rd80;
	shl.b64 	%rd244, %rd243, 3;
	add.s64 	%rd245, %rd145, %rd244;
	ld.f64 	%fd165, [%rd245];
	shl.b64 	%rd246, %rd367, 3;
	add.s64 	%rd247, %rd172, %rd246;
	st.f64 	[%rd247], %fd165;
	add.s64 	%rd248, %rd367, %rd44;
	shl.b64 	%rd249, %rd248, 3;
	add.s64 	%rd250, %rd145, %rd249;
	ld.f64 	%fd166, [%rd250];
	st.f64 	[%rd245], %fd166;
	ld.f64 	%fd167, [%rd247];
	st.f64 	[%rd250], %fd167;
	ld.f64 	%fd168, [%rd245+8];
	st.f64 	[%rd247+8], %fd168;
	ld.f64 	%fd169, [%rd250+8];
	st.f64 	[%rd245+8], %fd169;
	ld.f64 	%fd170, [%rd247+8];
	st.f64 	[%rd250+8], %fd170;
	add.s64 	%rd367, %rd367, 2;
$L__BB0_55:
	setp.ne.s64 	%p96, %rd24, 0;
	@%p96 bra 	$L__BB0_57;
	add.s64 	%rd251, %rd367, %rd80;
	shl.b64 	%rd252, %rd251, 3;
	add.s64 	%rd253, %rd145, %rd252;
	ld.f64 	%fd171, [%rd253];
	shl.b64 	%rd254, %rd367, 3;
	add.s64 	%rd255, %rd172, %rd254;
	st.f64 	[%rd255], %fd171;
	add.s64 	%rd256, %rd367, %rd44;
	shl.b64 	%rd257, %rd256, 3;
	add.s64 	%rd258, %rd145, %rd257;
	ld.f64 	%fd172, [%rd258];
	st.f64 	[%rd253], %fd172;
	ld.f64 	%fd173, [%rd255];
	st.f64 	[%rd258], %fd173;
$L__BB0_57:
	setp.lt.u64 	%p97, %rd141, 15;
	{ // callseq 2, 0
	.param .b64 param0;
	st.param.b64 	[param0], %rd172;
	call.uni 
	free, 
	(
	param0
	);
	} // callseq 2
	ld.f64 	%fd21, [%rd45];
	mov.b64 	%rd371, 0;
	@%p97 bra 	$L__BB0_60;
	mov.b64 	%rd369, 0;
$L__BB0_59:
	.pragma "nounroll";
	add.s64 	%rd261, %rd369, %rd44;
	shl.b64 	%rd262, %rd261, 3;
	add.s64 	%rd263, %rd145, %rd262;
	ld.f64 	%fd174, [%rd263];
	div.rn.f64 	%fd175, %fd174, %fd21;
	st.f64 	[%rd263], %fd175;
	ld.f64 	%fd176, [%rd263+8];
	div.rn.f64 	%fd177, %fd176, %fd21;
	st.f64 	[%rd263+8], %fd177;
	ld.f64 	%fd178, [%rd263+16];
	div.rn.f64 	%fd179, %fd178, %fd21;
	st.f64 	[%rd263+16], %fd179;
	ld.f64 	%fd180, [%rd263+24];
	div.rn.f64 	%fd181, %fd180, %fd21;
	st.f64 	[%rd263+24], %fd181;
	ld.f64 	%fd182, [%rd263+32];
	div.rn.f64 	%fd183, %fd182, %fd21;
	st.f64 	[%rd263+32], %fd183;
	ld.f64 	%fd184, [%rd263+40];
	div.rn.f64 	%fd185, %fd184, %fd21;
	st.f64 	[%rd263+40], %fd185;
	ld.f64 	%fd186, [%rd263+48];
	div.rn.f64 	%fd187, %fd186, %fd21;
	st.f64 	[%rd263+48], %fd187;
	ld.f64 	%fd188, [%rd263+56];
	div.rn.f64 	%fd189, %fd188, %fd21;
	st.f64 	[%rd263+56], %fd189;
	ld.f64 	%fd190, [%rd263+64];
	div.rn.f64 	%fd191, %fd190, %fd21;
	st.f64 	[%rd263+64], %fd191;
	ld.f64 	%fd192, [%rd263+72];
	div.rn.f64 	%fd193, %fd192, %fd21;
	st.f64 	[%rd263+72], %fd193;
	ld.f64 	%fd194, [%rd263+80];
	div.rn.f64 	%fd195, %fd194, %fd21;
	st.f64 	[%rd263+80], %fd195;
	ld.f64 	%fd196, [%rd263+88];
	div.rn.f64 	%fd197, %fd196, %fd21;
	st.f64 	[%rd263+88], %fd197;
	ld.f64 	%fd198, [%rd263+96];
	div.rn.f64 	%fd199, %fd198, %fd21;
	st.f64 	[%rd263+96], %fd199;
	ld.f64 	%fd200, [%rd263+104];
	div.rn.f64 	%fd201, %fd200, %fd21;
	st.f64 	[%rd263+104], %fd201;
	ld.f64 	%fd202, [%rd263+112];
	div.rn.f64 	%fd203, %fd202, %fd21;
	st.f64 	[%rd263+112], %fd203;
	ld.f64 	%fd204, [%rd263+120];
	div.rn.f64 	%fd205, %fd204, %fd21;
	st.f64 	[%rd263+120], %fd205;
	add.s64 	%rd369, %rd369, 16;
	setp.ne.s64 	%p98, %rd369, %rd25;
	mov.u64 	%rd371, %rd25;
	@%p98 bra 	$L__BB0_59;
$L__BB0_60:
	setp.eq.s64 	%p99, %rd22, 0;
	@%p99 bra 	$L__BB0_70;
	add.s64 	%rd264, %rd22, -1;
	setp.lt.u64 	%p100, %rd264, 7;
	@%p100 bra 	$L__BB0_63;
	add.s64 	%rd265, %rd371, %rd44;
	shl.b64 	%rd266, %rd265, 3;
	add.s64 	%rd267, %rd145, %rd266;
	ld.f64 	%fd206, [%rd267];
	div.rn.f64 	%fd207, %fd206, %fd21;
	st.f64 	[%rd267], %fd207;
	ld.f64 	%fd208, [%rd267+8];
	div.rn.f64 	%fd209, %fd208, %fd21;
	st.f64 	[%rd267+8], %fd209;
	ld.f64 	%fd210, [%rd267+16];
	div.rn.f64 	%fd211, %fd210, %fd21;
	st.f64 	[%rd267+16], %fd211;
	ld.f64 	%fd212, [%rd267+24];
	div.rn.f64 	%fd213, %fd212, %fd21;
	st.f64 	[%rd267+24], %fd213;
	ld.f64 	%fd214, [%rd267+32];
	div.rn.f64 	%fd215, %fd214, %fd21;
	st.f64 	[%rd267+32], %fd215;
	ld.f64 	%fd216, [%rd267+40];
	div.rn.f64 	%fd217, %fd216, %fd21;
	st.f64 	[%rd267+40], %fd217;
	ld.f64 	%fd218, [%rd267+48];
	div.rn.f64 	%fd219, %fd218, %fd21;
	st.f64 	[%rd267+48], %fd219;
	ld.f64 	%fd220, [%rd267+56];
	div.rn.f64 	%fd221, %fd220, %fd21;
	st.f64 	[%rd267+56], %fd221;
	add.s64 	%rd371, %rd371, 8;
$L__BB0_63:
	setp.eq.s64 	%p101, %rd18, 0;
	@%p101 bra 	$L__BB0_70;
	setp.lt.u64 	%p102, %rd19, 3;
	@%p102 bra 	$L__BB0_66;
	add.s64 	%rd268, %rd371, %rd44;
	shl.b64 	%rd269, %rd268, 3;
	add.s64 	%rd270, %rd145, %rd269;
	ld.f64 	%fd222, [%rd270];
	div.rn.f64 	%fd223, %fd222, %fd21;
	st.f64 	[%rd270], %fd223;
	ld.f64 	%fd224, [%rd270+8];
	div.rn.f64 	%fd225, %fd224, %fd21;
	st.f64 	[%rd270+8], %fd225;
	ld.f64 	%fd226, [%rd270+16];
	div.rn.f64 	%fd227, %fd226, %fd21;
	st.f64 	[%rd270+16], %fd227;
	ld.f64 	%fd228, [%rd270+24];
	div.rn.f64 	%fd229, %fd228, %fd21;
	st.f64 	[%rd270+24], %fd229;
	add.s64 	%rd371, %rd371, 4;
$L__BB0_66:
	setp.eq.s64 	%p103, %rd20, 0;
	@%p103 bra 	$L__BB0_70;
	setp.eq.s64 	%p104, %rd20, 1;
	add.s64 	%rd271, %rd371, %rd44;
	shl.b64 	%rd272, %rd271, 3;
	add.s64 	%rd108, %rd145, %rd272;
	ld.f64 	%fd230, [%rd108];
	div.rn.f64 	%fd231, %fd230, %fd21;
	st.f64 	[%rd108], %fd231;
	@%p104 bra 	$L__BB0_70;
	setp.eq.s64 	%p105, %rd20, 2;
	ld.f64 	%fd232, [%rd108+8];
	div.rn.f64 	%fd233, %fd232, %fd21;
	st.f64 	[%rd108+8], %fd233;
	@%p105 bra 	$L__BB0_70;
	ld.f64 	%fd234, [%rd108+16];
	div.rn.f64 	%fd235, %fd234, %fd21;
	st.f64 	[%rd108+16], %fd235;
$L__BB0_70:
	mov.b64 	%rd373, 0;
$L__BB0_71:
	setp.eq.s64 	%p106, %rd373, %rd349;
	@%p106 bra 	$L__BB0_83;
	setp.lt.u64 	%p107, %rd141, 7;
	mul.lo.s64 	%rd110, %rd373, %rd3;
	add.s64 	%rd275, %rd110, %rd349;
	shl.b64 	%rd276, %rd275, 3;
	add.s64 	%rd277, %rd145, %rd276;
	ld.f64 	%fd22, [%rd277];
	mov.b64 	%rd376, 0;
	@%p107 bra 	$L__BB0_75;
	mov.b64 	%rd374, 0;
$L__BB0_74:
	.pragma "nounroll";
	add.s64 	%rd279, %rd374, %rd44;
	shl.b64 	%rd280, %rd279, 3;
	add.s64 	%rd281, %rd145, %rd280;
	ld.f64 	%fd236, [%rd281];
	mul.f64 	%fd237, %fd22, %fd236;
	add.s64 	%rd282, %rd374, %rd110;
	shl.b64 	%rd283, %rd282, 3;
	add.s64 	%rd284, %rd145, %rd283;
	ld.f64 	%fd238, [%rd284];
	sub.f64 	%fd239, %fd238, %fd237;
	st.f64 	[%rd284], %fd239;
	ld.f64 	%fd240, [%rd281+8];
	mul.f64 	%fd241, %fd22, %fd240;
	ld.f64 	%fd242, [%rd284+8];
	sub.f64 	%fd243, %fd242, %fd241;
	st.f64 	[%rd284+8], %fd243;
	ld.f64 	%fd244, [%rd281+16];
	mul.f64 	%fd245, %fd22, %fd244;
	ld.f64 	%fd246, [%rd284+16];
	sub.f64 	%fd247, %fd246, %fd245;
	st.f64 	[%rd284+16], %fd247;
	ld.f64 	%fd248, [%rd281+24];
	mul.f64 	%fd249, %fd22, %fd248;
	ld.f64 	%fd250, [%rd284+24];
	sub.f64 	%fd251, %fd250, %fd249;
	st.f64 	[%rd284+24], %fd251;
	ld.f64 	%fd252, [%rd281+32];
	mul.f64 	%fd253, %fd22, %fd252;
	ld.f64 	%fd254, [%rd284+32];
	sub.f64 	%fd255, %fd254, %fd253;
	st.f64 	[%rd284+32], %fd255;
	ld.f64 	%fd256, [%rd281+40];
	mul.f64 	%fd257, %fd22, %fd256;
	ld.f64 	%fd258, [%rd284+40];
	sub.f64 	%fd259, %fd258, %fd257;
	st.f64 	[%rd284+40], %fd259;
	ld.f64 	%fd260, [%rd281+48];
	mul.f64 	%fd261, %fd22, %fd260;
	ld.f64 	%fd262, [%rd284+48];
	sub.f64 	%fd263, %fd262, %fd261;
	st.f64 	[%rd284+48], %fd263;
	ld.f64 	%fd264, [%rd281+56];
	mul.f64 	%fd265, %fd22, %fd264;
	ld.f64 	%fd266, [%rd284+56];
	sub.f64 	%fd267, %fd266, %fd265;
	st.f64 	[%rd284+56], %fd267;
	add.s64 	%rd374, %rd374, 8;
	setp.ne.s64 	%p108, %rd374, %rd23;
	mov.u64 	%rd376, %rd23;
	@%p108 bra 	$L__BB0_74;
$L__BB0_75:
	setp.eq.s64 	%p109, %rd18, 0;
	@%p109 bra 	$L__BB0_83;
	setp.lt.u64 	%p110, %rd19, 3;
	@%p110 bra 	$L__BB0_78;
	add.s64 	%rd285, %rd376, %rd44;
	shl.b64 	%rd286, %rd285, 3;
	add.s64 	%rd287, %rd145, %rd286;
	ld.f64 	%fd268, [%rd287];
	mul.f64 	%fd269, %fd22, %fd268;
	add.s64 	%rd288, %rd376, %rd110;
	shl.b64 	%rd289, %rd288, 3;
	add.s64 	%rd290, %rd145, %rd289;
	ld.f64 	%fd270, [%rd290];
	sub.f64 	%fd271, %fd270, %fd269;
	st.f64 	[%rd290], %fd271;
	ld.f64 	%fd272, [%rd287+8];
	mul.f64 	%fd273, %fd22, %fd272;
	ld.f64 	%fd274, [%rd290+8];
	sub.f64 	%fd275, %fd274, %fd273;
	st.f64 	[%rd290+8], %fd275;
	ld.f64 	%fd276, [%rd287+16];
	mul.f64 	%fd277, %fd22, %fd276;
	ld.f64 	%fd278, [%rd290+16];
	sub.f64 	%fd279, %fd278, %fd277;
	st.f64 	[%rd290+16], %fd279;
	ld.f64 	%fd280, [%rd287+24];
	mul.f64 	%fd281, %fd22, %fd280;
	ld.f64 	%fd282, [%rd290+24];
	sub.f64 	%fd283, %fd282, %fd281;
	st.f64 	[%rd290+24], %fd283;
	add.s64 	%rd376, %rd376, 4;
$L__BB0_78:
	setp.eq.s64 	%p111, %rd20, 0;
	@%p111 bra 	$L__BB0_83;
	setp.eq.s64 	%p112, %rd21, 0;
	@%p112 bra 	$L__BB0_81;
	add.s64 	%rd291, %rd376, %rd44;
	shl.b64 	%rd292, %rd291, 3;
	add.s64 	%rd293, %rd145, %rd292;
	ld.f64 	%fd284, [%rd293];
	mul.f64 	%fd285, %fd22, %fd284;
	add.s64 	%rd294, %rd376, %rd110;
	shl.b64 	%rd295, %rd294, 3;
	add.s64 	%rd296, %rd145, %rd295;
	ld.f64 	%fd286, [%rd296];
	sub.f64 	%fd287, %fd286, %fd285;
	st.f64 	[%rd296], %fd287;
	ld.f64 	%fd288, [%rd293+8];
	mul.f64 	%fd289, %fd22, %fd288;
	ld.f64 	%fd290, [%rd296+8];
	sub.f64 	%fd291, %fd290, %fd289;
	st.f64 	[%rd296+8], %fd291;
	add.s64 	%rd376, %rd376, 2;
$L__BB0_81:
	setp.ne.s64 	%p113, %rd24, 0;
	@%p113 bra 	$L__BB0_83;
	add.s64 	%rd297, %rd376, %rd44;
	shl.b64 	%rd298, %rd297, 3;
	add.s64 	%rd299, %rd145, %rd298;
	ld.f64 	%fd292, [%rd299];
	mul.f64 	%fd293, %fd22, %fd292;
	add.s64 	%rd300, %rd376, %rd110;
	shl.b64 	%rd301, %rd300, 3;
	add.s64 	%rd302, %rd145, %rd301;
	ld.f64 	%fd294, [%rd302];
	sub.f64 	%fd295, %fd294, %fd293;
	st.f64 	[%rd302], %fd295;
$L__BB0_83:
	add.s64 	%rd373, %rd373, 1;
	setp.ne.s64 	%p114, %rd373, %rd141;
	@%p114 bra 	$L__BB0_71;
	add.s64 	%rd349, %rd349, 1;
	setp.eq.s64 	%p115, %rd349, %rd141;
	add.s16 	%rs16, %rs16, 1;
	add.s16 	%rs15, %rs15, 1;
	@%p115 bra 	$L__BB0_85;
	bra.uni 	$L__BB0_17;
$L__BB0_85:
	setp.lt.u64 	%p116, %rd6, 15;
	mov.b64 	%rd382, 0;
	@%p116 bra 	$L__BB0_88;
	add.s64 	%rd379, %rd145, %rd4;
	shl.b64 	%rd304, %rd141, 7;
	add.s64 	%rd39, %rd304, 128;
	add.s64 	%rd378, %rd2, 64;
	mov.u64 	%rd380, %rd11;
$L__BB0_87:
	.pragma "nounroll";
	ld.f64 	%fd296, [%rd379];
	st.global.f64 	[%rd378+-64], %fd296;
	add.s64 	%rd305, %rd379, %rd16;
	ld.f64 	%fd297, [%rd305];
	st.global.f64 	[%rd378+-56], %fd297;
	add.s64 	%rd306, %rd305, %rd16;
	ld.f64 	%fd298, [%rd306];
	st.global.f64 	[%rd378+-48], %fd298;
	add.s64 	%rd307, %rd306, %rd16;
	ld.f64 	%fd299, [%rd307];
	st.global.f64 	[%rd378+-40], %fd299;
	add.s64 	%rd308, %rd307, %rd16;
	ld.f64 	%fd300, [%rd308];
	st.global.f64 	[%rd378+-32], %fd300;
	add.s64 	%rd309, %rd308, %rd16;
	ld.f64 	%fd301, [%rd309];
	st.global.f64 	[%rd378+-24], %fd301;
	add.s64 	%rd310, %rd309, %rd16;
	ld.f64 	%fd302, [%rd310];
	st.global.f64 	[%rd378+-16], %fd302;
	add.s64 	%rd311, %rd310, %rd16;
	ld.f64 	%fd303, [%rd311];
	st.global.f64 	[%rd378+-8], %fd303;
	add.s64 	%rd312, %rd311, %rd16;
	ld.f64 	%fd304, [%rd312];
	st.global.f64 	[%rd378], %fd304;
	add.s64 	%rd313, %rd312, %rd16;
	ld.f64 	%fd305, [%rd313];
	st.global.f64 	[%rd378+8], %fd305;
	add.s64 	%rd314, %rd313, %rd16;
	ld.f64 	%fd306, [%rd314];
	st.global.f64 	[%rd378+16], %fd306;
	add.s64 	%rd315, %rd314, %rd16;
	ld.f64 	%fd307, [%rd315];
	st.global.f64 	[%rd378+24], %fd307;
	add.s64 	%rd316, %rd315, %rd16;
	ld.f64 	%fd308, [%rd316];
	st.global.f64 	[%rd378+32], %fd308;
	add.s64 	%rd317, %rd316, %rd16;
	ld.f64 	%fd309, [%rd317];
	st.global.f64 	[%rd378+40], %fd309;
	add.s64 	%rd318, %rd317, %rd16;
	ld.f64 	%fd310, [%rd318];
	st.global.f64 	[%rd378+48], %fd310;
	add.s64 	%rd319, %rd318, %rd16;
	ld.f64 	%fd311, [%rd319];
	st.global.f64 	[%rd378+56], %fd311;
	add.s64 	%rd380, %rd380, -16;
	add.s64 	%rd379, %rd379, %rd39;
	add.s64 	%rd378, %rd378, 128;
	setp.ne.s64 	%p117, %rd380, 0;
	mov.u64 	%rd382, %rd11;
	@%p117 bra 	$L__BB0_87;
$L__BB0_88:
	setp.eq.s64 	%p118, %rd7, 0;
	@%p118 bra 	$L__BB0_97;
	setp.lt.u64 	%p119, %rd7, 8;
	@%p119 bra 	$L__BB0_91;
	mad.lo.s64 	%rd320, %rd382, %rd3, %rd141;
	shl.b64 	%rd321, %rd320, 3;
	add.s64 	%rd322, %rd145, %rd321;
	ld.f64 	%fd312, [%rd322];
	shl.b64 	%rd323, %rd382, 3;
	add.s64 	%rd324, %rd2, %rd323;
	st.global.f64 	[%rd324], %fd312;
	add.s64 	%rd325, %rd322, %rd16;
	ld.f64 	%fd313, [%rd325];
	st.global.f64 	[%rd324+8], %fd313;
	add.s64 	%rd326, %rd325, %rd16;
	ld.f64 	%fd314, [%rd326];
	st.global.f64 	[%rd324+16], %fd314;
	add.s64 	%rd327, %rd326, %rd16;
	ld.f64 	%fd315, [%rd327];
	st.global.f64 	[%rd324+24], %fd315;
	add.s64 	%rd328, %rd327, %rd16;
	ld.f64 	%fd316, [%rd328];
	st.global.f64 	[%rd324+32], %fd316;
	add.s64 	%rd329, %rd328, %rd16;
	ld.f64 	%fd317, [%rd329];
	st.global.f64 	[%rd324+40], %fd317;
	add.s64 	%rd330, %rd329, %rd16;
	ld.f64 	%fd318, [%rd330];
	st.global.f64 	[%rd324+48], %fd318;
	add.s64 	%rd331, %rd330, %rd16;
	ld.f64 	%fd319, [%rd331];
	st.global.f64 	[%rd324+56], %fd319;
	add.s64 	%rd382, %rd382, 8;
$L__BB0_91:
	setp.eq.s64 	%p120, %rd9, 0;
	@%p120 bra 	$L__BB0_97;
	setp.lt.u64 	%p121, %rd9, 4;
	@%p121 bra 	$L__BB0_94;
	mad.lo.s64 	%rd332, %rd382, %rd3, %rd141;
	shl.b64 	%rd333, %rd332, 3;
	add.s64 	%rd334, %rd145, %rd333;
	ld.f64 	%fd320, [%rd334];
	shl.b64 	%rd335, %rd382, 3;
	add.s64 	%rd336, %rd2, %rd335;
	st.global.f64 	[%rd336], %fd320;
	add.s64 	%rd337, %rd334, %rd16;
	ld.f64 	%fd321, [%rd337];
	st.global.f64 	[%rd336+8], %fd321;
	add.s64 	%rd338, %rd337, %rd16;
	ld.f64 	%fd322, [%rd338];
	st.global.f64 	[%rd336+16], %fd322;
	add.s64 	%rd339, %rd338, %rd16;
	ld.f64 	%fd323, [%rd339];
	st.global.f64 	[%rd336+24], %fd323;
	add.s64 	%rd382, %rd382, 4;
$L__BB0_94:
	setp.eq.s64 	%p122, %rd384, 0;
	@%p122 bra 	$L__BB0_97;
	shl.b64 	%rd340, %rd382, 3;
	add.s64 	%rd386, %rd2, %rd340;
	mul.lo.s64 	%rd341, %rd382, %rd3;
	shl.b64 	%rd342, %rd341, 3;
	add.s64 	%rd343, %rd342, %rd4;
	add.s64 	%rd385, %rd145, %rd343;
	add.s64 	%rd133, %rd4, 8;
$L__BB0_96:
	.pragma "nounroll";
	ld.f64 	%fd324, [%rd385];
	st.global.f64 	[%rd386], %fd324;
	add.s64 	%rd386, %rd386, 8;
	add.s64 	%rd385, %rd385, %rd133;
	add.s64 	%rd384, %rd384, -1;
	setp.ne.s64 	%p123, %rd384, 0;
	@%p123 bra 	$L__BB0_96;
$L__BB0_97:
	{ // callseq 3, 0
	.param .b64 param0;
	st.param.b64 	[param0], %rd145;
	call.uni 
	free, 
	(
	param0
	);
	} // callseq 3
	ret;

}
	// .globl	_Z10gaussnaivePdS_S_l
.visible .entry _Z10gaussnaivePdS_S_l(
	.param .u64 .ptr .align 1 _Z10gaussnaivePdS_S_l_param_0,
	.param .u64 .ptr .align 1 _Z10gaussnaivePdS_S_l_param_1,
	.param .u64 .ptr .align 1 _Z10gaussnaivePdS_S_l_param_2,
	.param .u64 _Z10gaussnaivePdS_S_l_param_3
)
{
	.reg .pred 	%p<136>;
	.reg .b16 	%rs<25>;
	.reg .b64 	%rd<396>;
	.reg .b64 	%fd<417>;

	ld.param.u64 	%rd140, [_Z10gaussnaivePdS_S_l_param_0];
	ld.param.u64 	%rd141, [_Z10gaussnaivePdS_S_l_param_1];
	ld.param.u64 	%rd138, [_Z10gaussnaivePdS_S_l_param_2];
	ld.param.u64 	%rd139, [_Z10gaussnaivePdS_S_l_param_3];
	cvta.to.global.u64 	%rd1, %rd140;
	cvta.to.global.u64 	%rd2, %rd141;
	add.s64 	%rd3, %rd139, 1;
	shl.b64 	%rd4, %rd139, 3;
	mad.lo.s64 	%rd142, %rd4, %rd139, %rd4;
	{ // callseq 4, 0
	.param .b64 param0;
	st.param.b64 	[param0], %rd142;
	.param .b64 retval0;
	call.uni (retval0), 
	malloc, 
	(
	param0
	);
	ld.param.b64 	%rd143, [retval0];
	} // callseq 4
	{ // callseq 5, 0
	.param .b64 param0;
	st.param.b64 	[param0], %rd4;
	.param .b64 retval0;
	call.uni (retval0), 
	malloc, 
	(
	param0
	);
	ld.param.b64 	%rd144, [retval0];
	} // callseq 5
	setp.lt.s64 	%p17, %rd139, 1;
	@%p17 bra 	$L__BB1_90;
	add.s64 	%rd7, %rd139, -1;
	and.b64  	%rd8, %rd139, 15;
	add.s64 	%rd9, %rd8, -1;
	and.b64  	%rd10, %rd139, 7;
	add.s64 	%rd11, %rd10, -1;
	and.b64  	%rd12, %rd139, 9223372036854775792;
	and.b64  	%rd13, %rd139, 3;
	mov.b64 	%rd355, 0;
$L__BB1_2:
	setp.lt.u64 	%p18, %rd7, 15;
	mul.lo.s64 	%rd15, %rd355, %rd139;
	mov.b64 	%rd358, 0;
	@%p18 bra 	$L__BB1_5;
	mov.b64 	%rd356, 0;
$L__BB1_4:
	.pragma "nounroll";
	add.s64 	%rd148, %rd356, %rd15;
	shl.b64 	%rd149, %rd148, 3;
	add.s64 	%rd150, %rd1, %rd149;
	ld.global.f64 	%fd37, [%rd150];
	add.s64 	%rd151, %rd148, %rd355;
	shl.b64 	%rd152, %rd151, 3;
	add.s64 	%rd153, %rd143, %rd152;
	st.f64 	[%rd153], %fd37;
	ld.global.f64 	%fd38, [%rd150+8];
	st.f64 	[%rd153+8], %fd38;
	ld.global.f64 	%fd39, [%rd150+16];
	st.f64 	[%rd153+16], %fd39;
	ld.global.f64 	%fd40, [%rd150+24];
	st.f64 	[%rd153+24], %fd40;
	ld.global.f64 	%fd41, [%rd150+32];
	st.f64 	[%rd153+32], %fd41;
	ld.global.f64 	%fd42, [%rd150+40];
	st.f64 	[%rd153+40], %fd42;
	ld.global.f64 	%fd43, [%rd150+48];
	st.f64 	[%rd153+48], %fd43;
	ld.global.f64 	%fd44, [%rd150+56];
	st.f64 	[%rd153+56], %fd44;
	ld.global.f64 	%fd45, [%rd150+64];
	st.f64 	[%rd153+64], %fd45;
	ld.global.f64 	%fd46, [%rd150+72];
	st.f64 	[%rd153+72], %fd46;
	ld.global.f64 	%fd47, [%rd150+80];
	st.f64 	[%rd153+80], %fd47;
	ld.global.f64 	%fd48, [%rd150+88];
	st.f64 	[%rd153+88], %fd48;
	ld.global.f64 	%fd49, [%rd150+96];
	st.f64 	[%rd153+96], %fd49;
	ld.global.f64 	%fd50, [%rd150+104];
	st.f64 	[%rd153+104], %fd50;
	ld.global.f64 	%fd51, [%rd150+112];
	st.f64 	[%rd153+112], %fd51;
	ld.global.f64 	%fd52, [%rd150+120];
	st.f64 	[%rd153+120], %fd52;
	add.s64 	%rd356, %rd356, 16;
	setp.ne.s64 	%p19, %rd356, %rd12;
	mov.u64 	%rd358, %rd12;
	@%p19 bra 	$L__BB1_4;
$L__BB1_5:
	setp.eq.s64 	%p20, %rd8, 0;
	@%p20 bra 	$L__BB1_15;
	setp.lt.u64 	%p21, %rd9, 7;
	@%p21 bra 	$L__BB1_8;
	add.s64 	%rd154, %rd358, %rd15;
	shl.b64 	%rd155, %rd154, 3;
	add.s64 	%rd156, %rd1, %rd155;
	ld.global.f64 	%fd53, [%rd156];
	add.s64 	%rd157, %rd154, %rd355;
	shl.b64 	%rd158, %rd157, 3;
	add.s64 	%rd159, %rd143, %rd158;
	st.f64 	[%rd159], %fd53;
	ld.global.f64 	%fd54, [%rd156+8];
	st.f64 	[%rd159+8], %fd54;
	ld.global.f64 	%fd55, [%rd156+16];
	st.f64 	[%rd159+16], %fd55;
	ld.global.f64 	%fd56, [%rd156+24];
	st.f64 	[%rd159+24], %fd56;
	ld.global.f64 	%fd57, [%rd156+32];
	st.f64 	[%rd159+32], %fd57;
	ld.global.f64 	%fd58, [%rd156+40];
	st.f64 	[%rd159+40], %fd58;
	ld.global.f64 	%fd59, [%rd156+48];
	st.f64 	[%rd159+48], %fd59;
	ld.global.f64 	%fd60, [%rd156+56];
	st.f64 	[%rd159+56], %fd60;
	add.s64 	%rd358, %rd358, 8;
$L__BB1_8:
	setp.eq.s64 	%p22, %rd10, 0;
	@%p22 bra 	$L__BB1_15;
	setp.lt.u64 	%p23, %rd11, 3;
	@%p23 bra 	$L__BB1_11;
	add.s64 	%rd160, %rd358, %rd15;
	shl.b64 	%rd161, %rd160, 3;
	add.s64 	%rd162, %rd1, %rd161;
	ld.global.f64 	%fd61, [%rd162];
	add.s64 	%rd163, %rd160, %rd355;
	shl.b64 	%rd164, %rd163, 3;
	add.s64 	%rd165, %rd143, %rd164;
	st.f64 	[%rd165], %fd61;
	ld.global.f64 	%fd62, [%rd162+8];
	st.f64 	[%rd165+8], %fd62;
	ld.global.f64 	%fd63, [%rd162+16];
	st.f64 	[%rd165+16], %fd63;
	ld.global.f64 	%fd64, [%rd162+24];
	st.f64 	[%rd165+24], %fd64;
	add.s64 	%rd358, %rd358, 4;
$L__BB1_11:
	setp.eq.s64 	%p24, %rd13, 0;
	@%p24 bra 	$L__BB1_15;
	setp.eq.s64 	%p25, %rd13, 1;
	add.s64 	%rd166, %rd358, %rd15;
	shl.b64 	%rd167, %rd166, 3;
	add.s64 	%rd31, %rd1, %rd167;
	ld.global.f64 	%fd65, [%rd31];
	add.s64 	%rd168, %rd166, %rd355;
	shl.b64 	%rd169, %rd168, 3;
	add.s64 	%rd32, %rd143, %rd169;
	st.f64 	[%rd32], %fd65;
	@%p25 bra 	$L__BB1_15;
	setp.eq.s64 	%p26, %rd13, 2;
	ld.global.f64 	%fd66, [%rd31+8];
	st.f64 	[%rd32+8], %fd66;
	@%p26 bra 	$L__BB1_15;
	ld.global.f64 	%fd67, [%rd31+16];
	st.f64 	[%rd32+16], %fd67;
$L__BB1_15:
	shl.b64 	%rd170, %rd355, 3;
	add.s64 	%rd171, %rd2, %rd170;
	ld.global.f64 	%fd68, [%rd171];
	add.s64 	%rd172, %rd15, %rd355;
	add.s64 	%rd173, %rd172, %rd139;
	shl.b64 	%rd174, %rd173, 3;
	add.s64 	%rd175, %rd143, %rd174;
	st.f64 	[%rd175], %fd68;
	add.s64 	%rd176, %rd144, %rd170;
	mov.b64 	%rd177, 0;
	st.u64 	[%rd176], %rd177;
	add.s64 	%rd355, %rd355, 1;
	setp.eq.s64 	%p27, %rd355, %rd139;
	@%p27 bra 	$L__BB1_16;
	bra.uni 	$L__BB1_2;
$L__BB1_16:
	shl.b64 	%rd16, %rd3, 3;
	add.s64 	%rd17, %rd139, -2;
	cvt.u16.u64 	%rs1, %rd139;
	and.b64  	%rd18, %rd3, 7;
	add.s64 	%rd19, %rd18, -1;
	and.b64  	%rd20, %rd3, 3;
	add.s64 	%rd21, %rd20, -1;
	and.b64  	%rd22, %rd3, -8;
	and.b64  	%rd23, %rd139, 1;
	mov.b64 	%rd360, 0;
	mov.b16 	%rs21, 0;
	mov.u16 	%rs22, %rs21;
$L__BB1_17:
	not.b64 	%rd35, %rd360;
	add.s64 	%rd36, %rd139, %rd35;
	{ // callseq 6, 0
	.param .b64 param0;
	st.param.b64 	[param0], %rd16;
	.param .b64 retval0;
	call.uni (retval0), 
	malloc, 
	(
	param0
	);
	ld.param.b64 	%rd179, [retval0];
	} // callseq 6
	mul.lo.s64 	%rd38, %rd360, %rd3;
	add.s64 	%rd180, %rd38, %rd360;
	shl.b64 	%rd181, %rd180, 3;
	add.s64 	%rd39, %rd143, %rd181;
	ld.f64 	%fd69, [%rd39];
	setp.neu.f64 	%p28, %fd69, 0d0000000000000000;
	@%p28 bra 	$L__BB1_57;
	add.s64 	%rd371, %rd360, 1;
	setp.ge.s64 	%p29, %rd371, %rd139;
	mov.u64 	%rd370, %rd360;
	@%p29 bra 	$L__BB1_46;
	sub.s64 	%rd183, %rd17, %rd360;
	setp.lt.u64 	%p30, %rd183, 7;
	mov.f64 	%fd408, 0d0000000000000000;
	mov.u64 	%rd370, %rd360;
	@%p30 bra 	$L__BB1_24;
	mov.f64 	%fd408, 0d0000000000000000;
	mov.u64 	%rd370, %rd360;
$L__BB1_21:
	.pragma "nounroll";
	mad.lo.s64 	%rd184, %rd371, %rd3, %rd360;
	shl.b64 	%rd185, %rd184, 3;
	add.s64 	%rd186, %rd143, %rd185;
	ld.f64 	%fd72, [%rd186];
	abs.f64 	%fd73, %fd72;
	add.s64 	%rd187, %rd371, %rd38;
	shl.b64 	%rd188, %rd187, 3;
	add.s64 	%rd74, %rd143, %rd188;
	ld.f64 	%fd75, [%rd74];
	mul.f64 	%fd76, %fd73, %fd75;
	setp.neu.f64 	%p32, %fd76, 0d0000000000000000;
	setp.ge.f64 	%p33, %fd73, %fd408;
	and.pred  	%p34, %p32, %p33;
	selp.b64 	%rd189, %rd371, %rd370, %p34;
	selp.f64 	%fd77, %fd73, %fd408, %p34;
	add.s64 	%rd190, %rd371, 1;
	add.s64 	%rd191, %rd186, %rd16;
	ld.f64 	%fd79, [%rd191];
	abs.f64 	%fd80, %fd79;
	ld.f64 	%fd82, [%rd74+8];
	mul.f64 	%fd83, %fd80, %fd82;
	setp.neu.f64 	%p35, %fd83, 0d0000000000000000;
	setp.ge.f64 	%p36, %fd80, %fd77;
	and.pred  	%p37, %p35, %p36;
	selp.b64 	%rd192, %rd190, %rd189, %p37;
	selp.f64 	%fd84, %fd80, %fd77, %p37;
	add.s64 	%rd193, %rd371, 2;
	add.s64 	%rd194, %rd191, %rd16;
	ld.f64 	%fd86, [%rd194];
	abs.f64 	%fd87, %fd86;
	ld.f64 	%fd89, [%rd74+16];
	mul.f64 	%fd90, %fd87, %fd89;
	setp.neu.f64 	%p38, %fd90, 0d0000000000000000;
	setp.ge.f64 	%p39, %fd87, %fd84;
	and.pred  	%p40, %p38, %p39;
	selp.b64 	%rd195, %rd193, %rd192, %p40;
	selp.f64 	%fd91, %fd87, %fd84, %p40;
	add.s64 	%rd196, %rd371, 3;
	add.s64 	%rd197, %rd194, %rd16;
	ld.f64 	%fd93, [%rd197];
	abs.f64 	%fd94, %fd93;
	ld.f64 	%fd96, [%rd74+24];
	mul.f64 	%fd97, %fd94, %fd96;
	setp.neu.f64 	%p41, %fd97, 0d0000000000000000;
	setp.ge.f64 	%p42, %fd94, %fd91;
	and.pred  	%p43, %p41, %p42;
	selp.b64 	%rd198, %rd196, %rd195, %p43;
	selp.f64 	%fd98, %fd94, %fd91, %p43;
	add.s64 	%rd199, %rd371, 4;
	add.s64 	%rd200, %rd197, %rd16;
	ld.f64 	%fd100, [%rd200];
	abs.f64 	%fd101, %fd100;
	ld.f64 	%fd103, [%rd74+32];
	mul.f64 	%fd104, %fd101, %fd103;
	setp.neu.f64 	%p44, %fd104, 0d0000000000000000;
	setp.ge.f64 	%p45, %fd101, %fd98;
	and.pred  	%p46, %p44, %p45;
	selp.b64 	%rd201, %rd199, %rd198, %p46;
	selp.f64 	%fd105, %fd101, %fd98, %p46;
	add.s64 	%rd202, %rd371, 5;
	add.s64 	%rd203, %rd200, %rd16;
	ld.f64 	%fd107, [%rd203];
	abs.f64 	%fd108, %fd107;
	ld.f64 	%fd110, [%rd74+40];
	mul.f64 	%fd111, %fd108, %fd110;
	setp.neu.f64 	%p47, %fd111, 0d0000000000000000;
	setp.ge.f64 	%p48, %fd108, %fd105;
	and.pred  	%p49, %p47, %p48;
	selp.b64 	%rd204, %rd202, %rd201, %p49;
	selp.f64 	%fd112, %fd108, %fd105, %p49;
	add.s64 	%rd205, %rd371, 6;
	add.s64 	%rd206, %rd203, %rd16;
	ld.f64 	%fd114, [%rd206];
	abs.f64 	%fd115, %fd114;
	ld.f64 	%fd117, [%rd74+48];
	mul.f64 	%fd118, %fd115, %fd117;
	setp.neu.f64 	%p50, %fd118, 0d0000000000000000;
	setp.ge.f64 	%p51, %fd115, %fd112;
	and.pred  	%p52, %p50, %p51;
	selp.b64 	%rd75, %rd205, %rd204, %p52;
	selp.f64 	%fd18, %fd115, %fd112, %p52;
	add.s64 	%rd76, %rd371, 7;
	add.s64 	%rd207, %rd206, %rd16;
	ld.f64 	%fd119, [%rd207];
	abs.f64 	%fd19, %fd119;
	setp.eq.s64 	%p53, %rd360, %rd76;
	mov.pred 	%p135, 0;
	@%p53 bra 	$L__BB1_23;
	ld.f64 	%fd120, [%rd74+56];
	mul.f64 	%fd121, %fd19, %fd120;
	setp.neu.f64 	%p135, %fd121, 0d0000000000000000;
$L__BB1_23:
	setp.ge.f64 	%p54, %fd19, %fd18;
	and.pred  	%p55, %p135, %p54;
	selp.b64 	%rd370, %rd76, %rd75, %p55;
	selp.f64 	%fd408, %fd19, %fd18, %p55;
	add.s64 	%rd371, %rd371, 8;
	add.s64 	%rd208, %rd371, %rd35;
	and.b64  	%rd209, %rd36, -8;
	setp.eq.s64 	%p56, %rd208, %rd209;
	@%p56 bra 	$L__BB1_24;
	bra.uni 	$L__BB1_21;
$L__BB1_24:
	and.b64  	%rd210, %rd36, 7;
	setp.eq.s64 	%p57, %rd210, 0;
	@%p57 bra 	$L__BB1_46;
	not.b16 	%rs14, %rs22;
	add.s16 	%rs15, %rs14, %rs1;
	cvt.u64.u16 	%rd212, %rs15;
	and.b64  	%rd44, %rd212, 7;
	add.s64 	%rd213, %rd44, -1;
	setp.lt.u64 	%p58, %rd213, 3;
	@%p58 bra 	$L__BB1_35;
	mad.lo.s64 	%rd214, %rd371, %rd3, %rd360;
	shl.b64 	%rd215, %rd214, 3;
	add.s64 	%rd45, %rd143, %rd215;
	ld.f64 	%fd122, [%rd45];
	abs.f64 	%fd2, %fd122;
	setp.eq.s64 	%p60, %rd360, %rd371;
	add.s64 	%rd216, %rd371, %rd38;
	shl.b64 	%rd217, %rd216, 3;
	add.s64 	%rd46, %rd143, %rd217;
	mov.pred 	%p128, 0;
	@%p60 bra 	$L__BB1_28;
	ld.f64 	%fd123, [%rd46];
	mul.f64 	%fd124, %fd2, %fd123;
	setp.neu.f64 	%p128, %fd124, 0d0000000000000000;
$L__BB1_28:
	setp.ge.f64 	%p62, %fd2, %fd408;
	and.pred  	%p63, %p128, %p62;
	selp.b64 	%rd47, %rd371, %rd370, %p63;
	selp.f64 	%fd3, %fd2, %fd408, %p63;
	add.s64 	%rd48, %rd371, 1;
	add.s64 	%rd49, %rd45, %rd16;
	ld.f64 	%fd125, [%rd49];
	abs.f64 	%fd4, %fd125;
	setp.eq.s64 	%p64, %rd360, %rd48;
	mov.pred 	%p129, 0;
	@%p64 bra 	$L__BB1_30;
	ld.f64 	%fd126, [%rd46+8];
	mul.f64 	%fd127, %fd4, %fd126;
	setp.neu.f64 	%p129, %fd127, 0d0000000000000000;
$L__BB1_30:
	setp.ge.f64 	%p66, %fd4, %fd3;
	and.pred  	%p67, %p129, %p66;
	selp.b64 	%rd50, %rd48, %rd47, %p67;
	selp.f64 	%fd5, %fd4, %fd3, %p67;
	add.s64 	%rd51, %rd371, 2;
	add.s64 	%rd52, %rd49, %rd16;
	ld.f64 	%fd128, [%rd52];
	abs.f64 	%fd6, %fd128;
	setp.eq.s64 	%p68, %rd360, %rd51;
	mov.pred 	%p130, 0;
	@%p68 bra 	$L__BB1_32;
	ld.f64 	%fd129, [%rd46+16];
	mul.f64 	%fd130, %fd6, %fd129;
	setp.neu.f64 	%p130, %fd130, 0d0000000000000000;
$L__BB1_32:
	setp.ge.f64 	%p70, %fd6, %fd5;
	and.pred  	%p71, %p130, %p70;
	selp.b64 	%rd53, %rd51, %rd50, %p71;
	selp.f64 	%fd7, %fd6, %fd5, %p71;
	add.s64 	%rd54, %rd371, 3;
	add.s64 	%rd218, %rd52, %rd16;
	ld.f64 	%fd131, [%rd218];
	abs.f64 	%fd8, %fd131;
	setp.eq.s64 	%p72, %rd360, %rd54;
	mov.pred 	%p131, 0;
	@%p72 bra 	$L__BB1_34;
	ld.f64 	%fd132, [%rd46+24];
	mul.f64 	%fd133, %fd8, %fd132;
	setp.neu.f64 	%p131, %fd133, 0d0000000000000000;
$L__BB1_34:
	setp.ge.f64 	%p73, %fd8, %fd7;
	and.pred  	%p74, %p131, %p73;
	selp.b64 	%rd370, %rd54, %rd53, %p74;
	selp.f64 	%fd408, %fd8, %fd7, %p74;
	add.s64 	%rd371, %rd371, 4;
$L__BB1_35:
	and.b64  	%rd219, %rd44, 3;
	setp.eq.s64 	%p75, %rd219, 0;
	@%p75 bra 	$L__BB1_46;
	xor.b16  	%rs16, %rs21, 3;
	add.s16 	%rs5, %rs16, %rs1;
	and.b16  	%rs17, %rs5, 3;
	setp.eq.s16 	%p76, %rs17, 1;
	@%p76 bra 	$L__BB1_42;
	mad.lo.s64 	%rd221, %rd371, %rd3, %rd360;
	shl.b64 	%rd222, %rd221, 3;
	add.s64 	%rd60, %rd143, %rd222;
	ld.f64 	%fd134, [%rd60];
	abs.f64 	%fd11, %fd134;
	setp.eq.s64 	%p78, %rd360, %rd371;
	add.s64 	%rd223, %rd371, %rd38;
	shl.b64 	%rd224, %rd223, 3;
	add.s64 	%rd61, %rd143, %rd224;
	mov.pred 	%p132, 0;
	@%p78 bra 	$L__BB1_39;
	ld.f64 	%fd135, [%rd61];
	mul.f64 	%fd136, %fd11, %fd135;
	setp.neu.f64 	%p132, %fd136, 0d0000000000000000;
$L__BB1_39:
	setp.ge.f64 	%p80, %fd11, %fd408;
	and.pred  	%p81, %p132, %p80;
	selp.b64 	%rd62, %rd371, %rd370, %p81;
	selp.f64 	%fd12, %fd11, %fd408, %p81;
	add.s64 	%rd63, %rd371, 1;
	add.s64 	%rd225, %rd60, %rd16;
	ld.f64 	%fd137, [%rd225];
	abs.f64 	%fd13, %fd137;
	setp.eq.s64 	%p82, %rd360, %rd63;
	mov.pred 	%p133, 0;
	@%p82 bra 	$L__BB1_41;
	ld.f64 	%fd138, [%rd61+8];
	mul.f64 	%fd139, %fd13, %fd138;
	setp.neu.f64 	%p133, %fd139, 0d0000000000000000;
$L__BB1_41:
	setp.ge.f64 	%p83, %fd13, %fd12;
	and.pred  	%p84, %p133, %p83;
	selp.b64 	%rd370, %rd63, %rd62, %p84;
	selp.f64 	%fd408, %fd13, %fd12, %p84;
	add.s64 	%rd371, %rd371, 2;
$L__BB1_42:
	and.b16  	%rs18, %rs5, 1;
	setp.eq.b16 	%p85, %rs18, 1;
	not.pred 	%p86, %p85;
	@%p86 bra 	$L__BB1_46;
	mad.lo.s64 	%rd226, %rd371, %rd3, %rd360;
	shl.b64 	%rd227, %rd226, 3;
	add.s64 	%rd228, %rd143, %rd227;
	ld.f64 	%fd140, [%rd228];
	abs.f64 	%fd16, %fd140;
	setp.eq.s64 	%p88, %rd360, %rd371;
	mov.pred 	%p134, 0;
	@%p88 bra 	$L__BB1_45;
	add.s64 	%rd229, %rd371, %rd38;
	shl.b64 	%rd230, %rd229, 3;
	add.s64 	%rd231, %rd143, %rd230;
	ld.f64 	%fd141, [%rd231];
	mul.f64 	%fd142, %fd16, %fd141;
	setp.neu.f64 	%p134, %fd142, 0d0000000000000000;
$L__BB1_45:
	setp.ge.f64 	%p89, %fd16, %fd408;
	selp.b64 	%rd232, %rd371, %rd370, %p89;
	selp.b64 	%rd370, %rd232, %rd370, %p134;
$L__BB1_46:
	setp.lt.u64 	%p90, %rd139, 7;
	mul.lo.s64 	%rd71, %rd370, %rd3;
	mov.b64 	%rd375, 0;
	@%p90 bra 	$L__BB1_49;
	mov.b64 	%rd373, 0;
$L__BB1_48:
	.pragma "nounroll";
	add.s64 	%rd235, %rd373, %rd71;
	shl.b64 	%rd236, %rd235, 3;
	add.s64 	%rd237, %rd143, %rd236;
	ld.f64 	%fd143, [%rd237];
	shl.b64 	%rd238, %rd373, 3;
	add.s64 	%rd239, %rd179, %rd238;
	st.f64 	[%rd239], %fd143;
	add.s64 	%rd240, %rd373, %rd38;
	shl.b64 	%rd241, %rd240, 3;
	add.s64 	%rd242, %rd143, %rd241;
	ld.f64 	%fd144, [%rd242];
	st.f64 	[%rd237], %fd144;
	ld.f64 	%fd145, [%rd239];
	st.f64 	[%rd242], %fd145;
	ld.f64 	%fd146, [%rd237+8];
	st.f64 	[%rd239+8], %fd146;
	ld.f64 	%fd147, [%rd242+8];
	st.f64 	[%rd237+8], %fd147;
	ld.f64 	%fd148, [%rd239+8];
	st.f64 	[%rd242+8], %fd148;
	ld.f64 	%fd149, [%rd237+16];
	st.f64 	[%rd239+16], %fd149;
	ld.f64 	%fd150, [%rd242+16];
	st.f64 	[%rd237+16], %fd150;
	ld.f64 	%fd151, [%rd239+16];
	st.f64 	[%rd242+16], %fd151;
	ld.f64 	%fd152, [%rd237+24];
	st.f64 	[%rd239+24], %fd152;
	ld.f64 	%fd153, [%rd242+24];
	st.f64 	[%rd237+24], %fd153;
	ld.f64 	%fd154, [%rd239+24];
	st.f64 	[%rd242+24], %fd154;
	ld.f64 	%fd155, [%rd237+32];
	st.f64 	[%rd239+32], %fd155;
	ld.f64 	%fd156, [%rd242+32];
	st.f64 	[%rd237+32], %fd156;
	ld.f64 	%fd157, [%rd239+32];
	st.f64 	[%rd242+32], %fd157;
	ld.f64 	%fd158, [%rd237+40];
	st.f64 	[%rd239+40], %fd158;
	ld.f64 	%fd159, [%rd242+40];
	st.f64 	[%rd237+40], %fd159;
	ld.f64 	%fd160, [%rd239+40];
	st.f64 	[%rd242+40], %fd160;
	ld.f64 	%fd161, [%rd237+48];
	st.f64 	[%rd239+48], %fd161;
	ld.f64 	%fd162, [%rd242+48];
	st.f64 	[%rd237+48], %fd162;
	ld.f64 	%fd163, [%rd239+48];
	st.f64 	[%rd242+48], %fd163;
	ld.f64 	%fd164, [%rd237+56];
	st.f64 	[%rd239+56], %fd164;
	ld.f64 	%fd165, [%rd242+56];
	st.f64 	[%rd237+56], %fd165;
	ld.f64 	%fd166, [%rd239+56];
	st.f64 	[%rd242+56], %fd166;
	add.s64 	%rd373, %rd373, 8;
	setp.ne.s64 	%p91, %rd373, %rd22;
	mov.u64 	%rd375, %rd22;
	@%p91 bra 	$L__BB1_48;
$L__BB1_49:
	setp.eq.s64 	%p92, %rd18, 0;
	@%p92 bra 	$L__BB1_57;
	setp.lt.u64 	%p93, %rd19, 3;
	@%p93 bra 	$L__BB1_52;
	add.s64 	%rd243, %rd375, %rd71;
	shl.b64 	%rd244, %rd243, 3;
	add.s64 	%rd245, %rd143, %rd244;
	ld.f64 	%fd167, [%rd245];
	shl.b64 	%rd246, %rd375, 3;
	add.s64 	%rd247, %rd179, %rd246;
	st.f64 	[%rd247], %fd167;
	add.s64 	%rd248, %rd375, %rd38;
	shl.b64 	%rd249, %rd248, 3;
	add.s64 	%rd250, %rd143, %rd249;
	ld.f64 	%fd168, [%rd250];
	st.f64 	[%rd245], %fd168;
	ld.f64 	%fd169, [%rd247];
	st.f64 	[%rd250], %fd169;
	ld.f64 	%fd170, [%rd245+8];
	st.f64 	[%rd247+8], %fd170;
	ld.f64 	%fd171, [%rd250+8];
	st.f64 	[%rd245+8], %fd171;
	ld.f64 	%fd172, [%rd247+8];
	st.f64 	[%rd250+8], %fd172;
	ld.f64 	%fd173, [%rd245+16];
	st.f64 	[%rd247+16], %fd173;
	ld.f64 	%fd174, [%rd250+16];
	st.f64 	[%rd245+16], %fd174;
	ld.f64 	%fd175, [%rd247+16];
	st.f64 	[%rd250+16], %fd175;
	ld.f64 	%fd176, [%rd245+24];
	st.f64 	[%rd247+24], %fd176;
	ld.f64 	%fd177, [%rd250+24];
	st.f64 	[%rd245+24], %fd177;
	ld.f64 	%fd178, [%rd247+24];
	st.f64 	[%rd250+24], %fd178;
	add.s64 	%rd375, %rd375, 4;
$L__BB1_52:
	setp.eq.s64 	%p94, %rd20, 0;
	@%p94 bra 	$L__BB1_57;
	setp.eq.s64 	%p95, %rd21, 0;
	@%p95 bra 	$L__BB1_55;
	add.s64 	%rd251, %rd375, %rd71;
	shl.b64 	%rd252, %rd251, 3;
	add.s64 	%rd253, %rd143, %rd252;
	ld.f64 	%fd179, [%rd253];
	shl.b64 	%rd254, %rd375, 3;
	add.s64 	%rd255, %rd179, %rd254;
	st.f64 	[%rd255], %fd179;
	add.s64 	%rd256, %rd375, %rd38;
	shl.b64 	%rd257, %rd256, 3;
	add.s64 	%rd258, %rd143, %rd257;
	ld.f64 	%fd180, [%rd258];
	st.f64 	[%rd253], %fd180;
	ld.f64 	%fd181, [%rd255];
	st.f64 	[%rd258], %fd181;
	ld.f64 	%fd182, [%rd253+8];
	st.f64 	[%rd255+8], %fd182;
	ld.f64 	%fd183, [%rd258+8];
	st.f64 	[%rd253+8], %fd183;
	ld.f64 	%fd184, [%rd255+8];
	st.f64 	[%rd258+8], %fd184;
	add.s64 	%rd375, %rd375, 2;
$L__BB1_55:
	setp.ne.s64 	%p96, %rd23, 0;
	@%p96 bra 	$L__BB1_57;
	add.s64 	%rd259, %rd375, %rd71;
	shl.b64 	%rd260, %rd259, 3;
	add.s64 	%rd261, %rd143, %rd260;
	ld.f64 	%fd185, [%rd261];
	shl.b64 	%rd262, %rd375, 3;
	add.s64 	%rd263, %rd179, %rd262;
	st.f64 	[%rd263], %fd185;
	add.s64 	%rd264, %rd375, %rd38;
	shl.b64 	%rd265, %rd264, 3;
	add.s64 	%rd266, %rd143, %rd265;
	ld.f64 	%fd186, [%rd266];
	st.f64 	[%rd261], %fd186;
	ld.f64 	%fd187, [%rd263];
	st.f64 	[%rd266], %fd187;
$L__BB1_57:
	{ // callseq 7, 0
	.param .b64 param0;
	st.param.b64 	[param0], %rd179;
	call.uni 
	free, 
	(
	param0
	);
	} // callseq 7
	add.s64 	%rd86, %rd360, 1;
	setp.ge.s64 	%p97, %rd86, %rd139;
	mov.u64 	%rd380, %rd86;
	@%p97 bra 	$L__BB1_58;
	bra.uni 	$L__BB1_100;
$L__BB1_58:
	setp.ne.s64 	%p106, %rd86, %rd139;
	add.s16 	%rs22, %rs22, 1;
	add.s16 	%rs21, %rs21, 1;
	mov.u64 	%rd360, %rd86;
	@%p106 bra 	$L__BB1_17;
	cvta.to.global.u64 	%rd97, %rd138;
	mov.b64 	%rd382, 0;
	mov.b16 	%rs23, 0;
	mov.u16 	%rs24, %rs23;
	mov.u64 	%rd383, %rd139;
$L__BB1_60:
	mov.u64 	%rd101, %rd383;
	mov.u64 	%rd100, %rd382;
	add.s16 	%rs23, %rs23, 1;
	add.s16 	%rs24, %rs24, 1;
	add.s64 	%rd382, %rd100, 1;
	add.s64 	%rd383, %rd101, -1;
	mul.lo.s64 	%rd104, %rd383, %rd3;
	add.s64 	%rd297, %rd104, %rd139;
	shl.b64 	%rd298, %rd297, 3;
	add.s64 	%rd299, %rd143, %rd298;
	ld.f64 	%fd416, [%rd299];
	setp.gt.s64 	%p107, %rd101, %rd139;
	@%p107 bra 	$L__BB1_74;
	setp.lt.u64 	%p108, %rd100, 15;
	mov.u64 	%rd386, %rd383;
	@%p108 bra 	$L__BB1_64;
	and.b64  	%rd105, %rd382, -16;
	mov.b64 	%rd385, 0;
	mov.u64 	%rd386, %rd383;
$L__BB1_63:
	.pragma "nounroll";
	add.s64 	%rd301, %rd386, %rd104;
	shl.b64 	%rd302, %rd301, 3;
	add.s64 	%rd303, %rd143, %rd302;
	ld.f64 	%fd251, [%rd303];
	shl.b64 	%rd304, %rd386, 3;
	add.s64 	%rd305, %rd144, %rd304;
	ld.f64 	%fd252, [%rd305];
	mul.f64 	%fd253, %fd251, %fd252;
	sub.f64 	%fd254, %fd416, %fd253;
	ld.f64 	%fd255, [%rd303+8];
	ld.f64 	%fd256, [%rd305+8];
	mul.f64 	%fd257, %fd255, %fd256;
	sub.f64 	%fd258, %fd254, %fd257;
	ld.f64 	%fd259, [%rd303+16];
	ld.f64 	%fd260, [%rd305+16];
	mul.f64 	%fd261, %fd259, %fd260;
	sub.f64 	%fd262, %fd258, %fd261;
	ld.f64 	%fd263, [%rd303+24];
	ld.f64 	%fd264, [%rd305+24];
	mul.f64 	%fd265, %fd263, %fd264;
	sub.f64 	%fd266, %fd262, %fd265;
	ld.f64 	%fd267, [%rd303+32];
	ld.f64 	%fd268, [%rd305+32];
	mul.f64 	%fd269, %fd267, %fd268;
	sub.f64 	%fd270, %fd266, %fd269;
	ld.f64 	%fd271, [%rd303+40];
	ld.f64 	%fd272, [%rd305+40];
	mul.f64 	%fd273, %fd271, %fd272;
	sub.f64 	%fd274, %fd270, %fd273;
	ld.f64 	%fd275, [%rd303+48];
	ld.f64 	%fd276, [%rd305+48];
	mul.f64 	%fd277, %fd275, %fd276;
	sub.f64 	%fd278, %fd274, %fd277;
	ld.f64 	%fd279, [%rd303+56];
	ld.f64 	%fd280, [%rd305+56];
	mul.f64 	%fd281, %fd279, %fd280;
	sub.f64 	%fd282, %fd278, %fd281;
	ld.f64 	%fd283, [%rd303+64];
	ld.f64 	%fd284, [%rd305+64];
	mul.f64 	%fd285, %fd283, %fd284;
	sub.f64 	%fd286, %fd282, %fd285;
	ld.f64 	%fd287, [%rd303+72];
	ld.f64 	%fd288, [%rd305+72];
	mul.f64 	%fd289, %fd287, %fd288;
	sub.f64 	%fd290, %fd286, %fd289;
	ld.f64 	%fd291, [%rd303+80];
	ld.f64 	%fd292, [%rd305+80];
	mul.f64 	%fd293, %fd291, %fd292;
	sub.f64 	%fd294, %fd290, %fd293;
	ld.f64 	%fd295, [%rd303+88];
	ld.f64 	%fd296, [%rd305+88];
	mul.f64 	%fd297, %fd295, %fd296;
	sub.f64 	%fd298, %fd294, %fd297;
	ld.f64 	%fd299, [%rd303+96];
	ld.f64 	%fd300, [%rd305+96];
	mul.f64 	%fd301, %fd299, %fd300;
	sub.f64 	%fd302, %fd298, %fd301;
	ld.f64 	%fd303, [%rd303+104];
	ld.f64 	%fd304, [%rd305+104];
	mul.f64 	%fd305, %fd303, %fd304;
	sub.f64 	%fd306, %fd302, %fd305;
	ld.f64 	%fd307, [%rd303+112];
	ld.f64 	%fd308, [%rd305+112];
	mul.f64 	%fd309, %fd307, %fd308;
	sub.f64 	%fd310, %fd306, %fd309;
	ld.f64 	%fd311, [%rd303+120];
	ld.f64 	%fd312, [%rd305+120];
	mul.f64 	%fd313, %fd311, %fd312;
	sub.f64 	%fd416, %fd310, %fd313;
	add.s64 	%rd386, %rd386, 16;
	add.s64 	%rd385, %rd385, 16;
	setp.ne.s64 	%p109, %rd385, %rd105;
	@%p109 bra 	$L__BB1_63;
$L__BB1_64:
	and.b64  	%rd306, %rd382, 15;
	setp.eq.s64 	%p110, %rd306, 0;
	@%p110 bra 	$L__BB1_74;
	cvt.u64.u16 	%rd307, %rs24;
	and.b64  	%rd111, %rd307, 15;
	add.s64 	%rd308, %rd111, -1;
	setp.lt.u64 	%p111, %rd308, 7;
	@%p111 bra 	$L__BB1_67;
	add.s64 	%rd309, %rd386, %rd104;
	shl.b64 	%rd310, %rd309, 3;
	add.s64 	%rd311, %rd143, %rd310;
	ld.f64 	%fd315, [%rd311];
	shl.b64 	%rd312, %rd386, 3;
	add.s64 	%rd313, %rd144, %rd312;
	ld.f64 	%fd316, [%rd313];
	mul.f64 	%fd317, %fd315, %fd316;
	sub.f64 	%fd318, %fd416, %fd317;
	ld.f64 	%fd319, [%rd311+8];
	ld.f64 	%fd320, [%rd313+8];
	mul.f64 	%fd321, %fd319, %fd320;
	sub.f64 	%fd322, %fd318, %fd321;
	ld.f64 	%fd323, [%rd311+16];
	ld.f64 	%fd324, [%rd313+16];
	mul.f64 	%fd325, %fd323, %fd324;
	sub.f64 	%fd326, %fd322, %fd325;
	ld.f64 	%fd327, [%rd311+24];
	ld.f64 	%fd328, [%rd313+24];
	mul.f64 	%fd329, %fd327, %fd328;
	sub.f64 	%fd330, %fd326, %fd329;
	ld.f64 	%fd331, [%rd311+32];
	ld.f64 	%fd332, [%rd313+32];
	mul.f64 	%fd333, %fd331, %fd332;
	sub.f64 	%fd334, %fd330, %fd333;
	ld.f64 	%fd335, [%rd311+40];
	ld.f64 	%fd336, [%rd313+40];
	mul.f64 	%fd337, %fd335, %fd336;
	sub.f64 	%fd338, %fd334, %fd337;
	ld.f64 	%fd339, [%rd311+48];
	ld.f64 	%fd340, [%rd313+48];
	mul.f64 	%fd341, %fd339, %fd340;
	sub.f64 	%fd342, %fd338, %fd341;
	ld.f64 	%fd343, [%rd311+56];
	ld.f64 	%fd344, [%rd313+56];
	mul.f64 	%fd345, %fd343, %fd344;
	sub.f64 	%fd416, %fd342, %fd345;
	add.s64 	%rd386, %rd386, 8;
$L__BB1_67:
	and.b64  	%rd314, %rd111, 7;
	setp.eq.s64 	%p112, %rd314, 0;
	@%p112 bra 	$L__BB1_74;
	cvt.u64.u16 	%rd315, %rs23;
	and.b64  	%rd316, %rd315, 7;
	and.b64  	%rd114, %rd315, 3;
	add.s64 	%rd317, %rd316, -1;
	setp.lt.u64 	%p113, %rd317, 3;
	@%p113 bra 	$L__BB1_70;
	add.s64 	%rd318, %rd386, %rd104;
	shl.b64 	%rd319, %rd318, 3;
	add.s64 	%rd320, %rd143, %rd319;
	ld.f64 	%fd347, [%rd320];
	shl.b64 	%rd321, %rd386, 3;
	add.s64 	%rd322, %rd144, %rd321;
	ld.f64 	%fd348, [%rd322];
	mul.f64 	%fd349, %fd347, %fd348;
	sub.f64 	%fd350, %fd416, %fd349;
	ld.f64 	%fd351, [%rd320+8];
	ld.f64 	%fd352, [%rd322+8];
	mul.f64 	%fd353, %fd351, %fd352;
	sub.f64 	%fd354, %fd350, %fd353;
	ld.f64 	%fd355, [%rd320+16];
	ld.f64 	%fd356, [%rd322+16];
	mul.f64 	%fd357, %fd355, %fd356;
	sub.f64 	%fd358, %fd354, %fd357;
	ld.f64 	%fd359, [%rd320+24];
	ld.f64 	%fd360, [%rd322+24];
	mul.f64 	%fd361, %fd359, %fd360;
	sub.f64 	%fd416, %fd358, %fd361;
	add.s64 	%rd386, %rd386, 4;
$L__BB1_70:
	setp.eq.s64 	%p114, %rd114, 0;
	@%p114 bra 	$L__BB1_74;
	add.s64 	%rd323, %rd386, %rd104;
	shl.b64 	%rd324, %rd323, 3;
	add.s64 	%rd117, %rd143, %rd324;
	ld.f64 	%fd362, [%rd117];
	shl.b64 	%rd325, %rd386, 3;
	add.s64 	%rd118, %rd144, %rd325;
	ld.f64 	%fd363, [%rd118];
	mul.f64 	%fd364, %fd362, %fd363;
	sub.f64 	%fd416, %fd416, %fd364;
	setp.eq.s64 	%p115, %rd114, 1;
	@%p115 bra 	$L__BB1_74;
	ld.f64 	%fd365, [%rd117+8];
	ld.f64 	%fd366, [%rd118+8];
	mul.f64 	%fd367, %fd365, %fd366;
	sub.f64 	%fd416, %fd416, %fd367;
	setp.eq.s64 	%p116, %rd114, 2;
	@%p116 bra 	$L__BB1_74;
	ld.f64 	%fd368, [%rd117+16];
	ld.f64 	%fd369, [%rd118+16];
	mul.f64 	%fd370, %fd368, %fd369;
	sub.f64 	%fd416, %fd416, %fd370;
$L__BB1_74:
	add.s64 	%rd326, %rd104, %rd101;
	shl.b64 	%rd327, %rd326, 3;
	add.s64 	%rd328, %rd143, %rd327;
	ld.f64 	%fd371, [%rd328+-8];
	div.rn.f64 	%fd372, %fd416, %fd371;
	shl.b64 	%rd329, %rd101, 3;
	add.s64 	%rd330, %rd97, %rd329;
	st.global.f64 	[%rd330+-8], %fd372;
	add.s64 	%rd331, %rd144, %rd329;
	st.f64 	[%rd331+-8], %fd372;
	setp.gt.u64 	%p117, %rd101, 1;
	@%p117 bra 	$L__BB1_60;
	add.s64 	%rd98, %rd143, 64;
	add.s64 	%rd99, %rd1, 64;
	mov.b64 	%rd389, 0;
$L__BB1_76:
	setp.lt.u64 	%p118, %rd7, 15;
	mul.lo.s64 	%rd120, %rd389, %rd3;
	mul.lo.s64 	%rd121, %rd389, %rd139;
	mov.b64 	%rd394, 0;
	@%p118 bra 	$L__BB1_79;
	mad.lo.s64 	%rd391, %rd16, %rd389, %rd98;
	mad.lo.s64 	%rd390, %rd4, %rd389, %rd99;
	mov.u64 	%rd392, %rd12;
$L__BB1_78:
	.pragma "nounroll";
	ld.f64 	%fd373, [%rd391+-64];
	st.global.f64 	[%rd390+-64], %fd373;
	ld.f64 	%fd374, [%rd391+-56];
	st.global.f64 	[%rd390+-56], %fd374;
	ld.f64 	%fd375, [%rd391+-48];
	st.global.f64 	[%rd390+-48], %fd375;
	ld.f64 	%fd376, [%rd391+-40];
	st.global.f64 	[%rd390+-40], %fd376;
	ld.f64 	%fd377, [%rd391+-32];
	st.global.f64 	[%rd390+-32], %fd377;
	ld.f64 	%fd378, [%rd391+-24];
	st.global.f64 	[%rd390+-24], %fd378;
	ld.f64 	%fd379, [%rd391+-16];
	st.global.f64 	[%rd390+-16], %fd379;
	ld.f64 	%fd380, [%rd391+-8];
	st.global.f64 	[%rd390+-8], %fd380;
	ld.f64 	%fd381, [%rd391];
	st.global.f64 	[%rd390], %fd381;
	ld.f64 	%fd382, [%rd391+8];
	st.global.f64 	[%rd390+8], %fd382;
	ld.f64 	%fd383, [%rd391+16];
	st.global.f64 	[%rd390+16], %fd383;
	ld.f64 	%fd384, [%rd391+24];
	st.global.f64 	[%rd390+24], %fd384;
	ld.f64 	%fd385, [%rd391+32];
	st.global.f64 	[%rd390+32], %fd385;
	ld.f64 	%fd386, [%rd391+40];
	st.global.f64 	[%rd390+40], %fd386;
	ld.f64 	%fd387, [%rd391+48];
	st.global.f64 	[%rd390+48], %fd387;
	ld.f64 	%fd388, [%rd391+56];
	st.global.f64 	[%rd390+56], %fd388;
	add.s64 	%rd392, %rd392, -16;
	add.s64 	%rd391, %rd391, 128;
	add.s64 	%rd390, %rd390, 128;
	setp.ne.s64 	%p119, %rd392, 0;
	mov.u64 	%rd394, %rd12;
	@%p119 bra 	$L__BB1_78;
$L__BB1_79:
	setp.eq.s64 	%p120, %rd8, 0;
	@%p120 bra 	$L__BB1_89;
	setp.lt.u64 	%p121, %rd9, 7;
	@%p121 bra 	$L__BB1_82;
	add.s64 	%rd334, %rd394, %rd120;
	shl.b64 	%rd335, %rd334, 3;
	add.s64 	%rd336, %rd143, %rd335;
	ld.f64 	%fd389, [%rd336];
	add.s64 	%rd337, %rd394, %rd121;
	shl.b64 	%rd338, %rd337, 3;
	add.s64 	%rd339, %rd1, %rd338;
	st.global.f64 	[%rd339], %fd389;
	ld.f64 	%fd390, [%rd336+8];
	st.global.f64 	[%rd339+8], %fd390;
	ld.f64 	%fd391, [%rd336+16];
	st.global.f64 	[%rd339+16], %fd391;
	ld.f64 	%fd392, [%rd336+24];
	st.global.f64 	[%rd339+24], %fd392;
	ld.f64 	%fd393, [%rd336+32];
	st.global.f64 	[%rd339+32], %fd393;
	ld.f64 	%fd394, [%rd336+40];
	st.global.f64 	[%rd339+40], %fd394;
	ld.f64 	%fd395, [%rd336+48];
	st.global.f64 	[%rd339+48], %fd395;
	ld.f64 	%fd396, [%rd336+56];
	st.global.f64 	[%rd339+56], %fd396;
	add.s64 	%rd394, %rd394, 8;
$L__BB1_82:
	setp.eq.s64 	%p122, %rd10, 0;
	@%p122 bra 	$L__BB1_89;
	setp.lt.u64 	%p123, %rd11, 3;
	@%p123 bra 	$L__BB1_85;
	add.s64 	%rd340, %rd394, %rd120;
	shl.b64 	%rd341, %rd340, 3;
	add.s64 	%rd342, %rd143, %rd341;
	ld.f64 	%fd397, [%rd342];
	add.s64 	%rd343, %rd394, %rd121;
	shl.b64 	%rd344, %rd343, 3;
	add.s64 	%rd345, %rd1, %rd344;
	st.global.f64 	[%rd345], %fd397;
	ld.f64 	%fd398, [%rd342+8];
	st.global.f64 	[%rd345+8], %fd398;
	ld.f64 	%fd399, [%rd342+16];
	st.global.f64 	[%rd345+16], %fd399;
	ld.f64 	%fd400, [%rd342+24];
	st.global.f64 	[%rd345+24], %fd400;
	add.s64 	%rd394, %rd394, 4;
$L__BB1_85:
	setp.eq.s64 	%p124, %rd13, 0;
	@%p124 bra 	$L__BB1_89;
	setp.eq.s64 	%p125, %rd13, 1;
	add.s64 	%rd346, %rd394, %rd120;
	shl.b64 	%rd347, %rd346, 3;
	add.s64 	%rd135, %rd143, %rd347;
	ld.f64 	%fd401, [%rd135];
	add.s64 	%rd348, %rd394, %rd121;
	shl.b64 	%rd349, %rd348, 3;
	add.s64 	%rd136, %rd1, %rd349;
	st.global.f64 	[%rd136], %fd401;
	@%p125 bra 	$L__BB1_89;
	setp.eq.s64 	%p126, %rd13, 2;
	ld.f64 	%fd402, [%rd135+8];
	st.global.f64 	[%rd136+8], %fd402;
	@%p126 bra 	$L__BB1_89;
	ld.f64 	%fd403, [%rd135+16];
	st.global.f64 	[%rd136+16], %fd403;
$L__BB1_89:
	add.s64 	%rd350, %rd120, %rd139;
	shl.b64 	%rd351, %rd350, 3;
	add.s64 	%rd352, %rd143, %rd351;
	ld.f64 	%fd404, [%rd352];
	shl.b64 	%rd353, %rd389, 3;
	add.s64 	%rd354, %rd2, %rd353;
	st.global.f64 	[%rd354], %fd404;
	add.s64 	%rd389, %rd389, 1;
	setp.ne.s64 	%p127, %rd389, %rd139;
	@%p127 bra 	$L__BB1_76;
$L__BB1_90:
	{ // callseq 8, 0
	.param .b64 param0;
	st.param.b64 	[param0], %rd143;
	call.uni 
	free, 
	(
	param0
	);
	} // callseq 8
	{ // callseq 9, 0
	.param .b64 param0;
	st.param.b64 	[param0], %rd144;
	call.uni 
	free, 
	(
	param0
	);
	} // callseq 9
	ret;
$L__BB1_91:
	setp.eq.s64 	%p100, %rd18, 0;
	@%p100 bra 	$L__BB1_99;
	setp.lt.u64 	%p101, %rd19, 3;
	@%p101 bra 	$L__BB1_94;
	add.s64 	%rd278, %rd378, %rd38;
	shl.b64 	%rd279, %rd278, 3;
	add.s64 	%rd280, %rd143, %rd279;
	ld.f64 	%fd222, [%rd280];
	mul.f64 	%fd223, %fd21, %fd222;
	add.s64 	%rd281, %rd378, %rd94;
	shl.b64 	%rd282, %rd281, 3;
	add.s64 	%rd283, %rd143, %rd282;
	ld.f64 	%fd224, [%rd283];
	sub.f64 	%fd225, %fd224, %fd223;
	st.f64 	[%rd283], %fd225;
	ld.f64 	%fd226, [%rd280+8];
	mul.f64 	%fd227, %fd21, %fd226;
	ld.f64 	%fd228, [%rd283+8];
	sub.f64 	%fd229, %fd228, %fd227;
	st.f64 	[%rd283+8], %fd229;
	ld.f64 	%fd230, [%rd280+16];
	mul.f64 	%fd231, %fd21, %fd230;
	ld.f64 	%fd232, [%rd283+16];
	sub.f64 	%fd233, %fd232, %fd231;
	st.f64 	[%rd283+16], %fd233;
	ld.f64 	%fd234, [%rd280+24];
	mul.f64 	%fd235, %fd21, %fd234;
	ld.f64 	%fd236, [%rd283+24];
	sub.f64 	%fd237, %fd236, %fd235;
	st.f64 	[%rd283+24], %fd237;
	add.s64 	%rd378, %rd378, 4;
$L__BB1_94:
	setp.eq.s64 	%p102, %rd20, 0;
	@%p102 bra 	$L__BB1_99;
	setp.eq.s64 	%p103, %rd21, 0;
	@%p103 bra 	$L__BB1_97;
	add.s64 	%rd284, %rd378, %rd38;
	shl.b64 	%rd285, %rd284, 3;
	add.s64 	%rd286, %rd143, %rd285;
	ld.f64 	%fd238, [%rd286];
	mul.f64 	%fd239, %fd21, %fd238;
	add.s64 	%rd287, %rd378, %rd94;
	shl.b64 	%rd288, %rd287, 3;
	add.s64 	%rd289, %rd143, %rd288;
	ld.f64 	%fd240, [%rd289];
	sub.f64 	%fd241, %fd240, %fd239;
	st.f64 	[%rd289], %fd241;
	ld.f64 	%fd242, [%rd286+8];
	mul.f64 	%fd243, %fd21, %fd242;
	ld.f64 	%fd244, [%rd289+8];
	sub.f64 	%fd245, %fd244, %fd243;
	st.f64 	[%rd289+8], %fd245;
	add.s64 	%rd378, %rd378, 2;
$L__BB1_97:
	setp.ne.s64 	%p104, %rd23, 0;
	@%p104 bra 	$L__BB1_99;
	add.s64 	%rd290, %rd378, %rd38;
	shl.b64 	%rd291, %rd290, 3;
	add.s64 	%rd292, %rd143, %rd291;
	ld.f64 	%fd246, [%rd292];
	mul.f64 	%fd247, %fd21, %fd246;
	add.s64 	%rd293, %rd378, %rd94;
	shl.b64 	%rd294, %rd293, 3;
	add.s64 	%rd295, %rd143, %rd294;
	ld.f64 	%fd248, [%rd295];
	sub.f64 	%fd249, %fd248, %fd247;
	st.f64 	[%rd295], %fd249;
$L__BB1_99:
	add.s64 	%rd380, %rd380, 1;
	setp.ge.s64 	%p105, %rd380, %rd139;
	@%p105 bra 	$L__BB1_58;
$L__BB1_100:
	setp.lt.u64 	%p98, %rd139, 7;
	mul.lo.s64 	%rd94, %rd380, %rd3;
	add.s64 	%rd268, %rd94, %rd360;
	shl.b64 	%rd269, %rd268, 3;
	add.s64 	%rd270, %rd143, %rd269;
	ld.f64 	%fd188, [%rd270];
	ld.f64 	%fd189, [%rd39];
	div.rn.f64 	%fd21, %fd188, %fd189;
	mov.b64 	%rd378, 0;
	@%p98 bra 	$L__BB1_91;
	mov.b64 	%rd381, 0;
$L__BB1_102:
	.pragma "nounroll";
	add.s64 	%rd272, %rd381, %rd38;
	shl.b64 	%rd273, %rd272, 3;
	add.s64 	%rd274, %rd143, %rd273;
	ld.f64 	%fd190, [%rd274];
	mul.f64 	%fd191, %fd21, %fd190;
	add.s64 	%rd275, %rd381, %rd94;
	shl.b64 	%rd276, %rd275, 3;
	add.s64 	%rd277, %rd143, %rd276;
	ld.f64 	%fd192, [%rd277];
	sub.f64 	%fd193, %fd192, %fd191;
	st.f64 	[%rd277], %fd193;
	ld.f64 	%fd194, [%rd274+8];
	mul.f64 	%fd195, %fd21, %fd194;
	ld.f64 	%fd196, [%rd277+8];
	sub.f64 	%fd197, %fd196, %fd195;
	st.f64 	[%rd277+8], %fd197;
	ld.f64 	%fd198, [%rd274+16];
	mul.f64 	%fd199, %fd21, %fd198;
	ld.f64 	%fd200, [%rd277+16];
	sub.f64 	%fd201, %fd200, %fd199;
	st.f64 	[%rd277+16], %fd201;
	ld.f64 	%fd202, [%rd274+24];
	mul.f64 	%fd203, %fd21, %fd202;
	ld.f64 	%fd204, [%rd277+24];
	sub.f64 	%fd205, %fd204, %fd203;
	st.f64 	[%rd277+24], %fd205;
	ld.f64 	%fd206, [%rd274+32];
	mul.f64 	%fd207, %fd21, %fd206;
	ld.f64 	%fd208, [%rd277+32];
	sub.f64 	%fd209, %fd208, %fd207;
	st.f64 	[%rd277+32], %fd209;
	ld.f64 	%fd210, [%rd274+40];
	mul.f64 	%fd211, %fd21, %fd210;
	ld.f64 	%fd212, [%rd277+40];
	sub.f64 	%fd213, %fd212, %fd211;
	st.f64 	[%rd277+40], %fd213;
	ld.f64 	%fd214, [%rd274+48];
	mul.f64 	%fd215, %fd21, %fd214;
	ld.f64 	%fd216, [%rd277+48];
	sub.f64 	%fd217, %fd216, %fd215;
	st.f64 	[%rd277+48], %fd217;
	ld.f64 	%fd218, [%rd274+56];
	mul.f64 	%fd219, %fd21, %fd218;
	ld.f64 	%fd220, [%rd277+56];
	sub.f64 	%fd221, %fd220, %fd219;
	st.f64 	[%rd277+56], %fd221;
	add.s64 	%rd381, %rd381, 8;
	setp.eq.s64 	%p99, %rd381, %rd22;
	mov.u64 	%rd378, %rd22;
	@%p99 bra 	$L__BB1_91;
	bra.uni 	$L__BB1_102;

}
	// .globl	_Z9doolittlePdS_S_l
.visible .entry _Z9doolittlePdS_S_l(
	.param .u64 .ptr .align 1 _Z9doolittlePdS_S_l_param_0,
	.param .u64 .ptr .align 1 _Z9doolittlePdS_S_l_param_1,
	.param .u64 .ptr .align 1 _Z9doolittlePdS_S_l_param_2,
	.param .u64 _Z9doolittlePdS_S_l_param_3
)
{
	.reg .pred 	%p<144>;
	.reg .b16 	%rs<33>;
	.reg .b64 	%rd<453>;
	.reg .b64 	%fd<531>;

	ld.param.u64 	%rd152, [_Z9doolittlePdS_S_l_param_0];
	ld.param.u64 	%rd149, [_Z9doolittlePdS_S_l_param_1];
	ld.param.u64 	%rd151, [_Z9doolittlePdS_S_l_param_3];
	cvta.to.global.u64 	%rd1, %rd152;
	shl.b64 	%rd153, %rd151, 3;
	mul.lo.s64 	%rd154, %rd153, %rd151;
	{ // callseq 10, 0
	.param .b64 param0;
	st.param.b64 	[param0], %rd154;
	.param .b64 retval0;
	call.uni (retval0), 
	malloc, 
	(
	param0
	);
	ld.param.b64 	%rd155, [retval0];
	} // callseq 10
	add.s64 	%rd3, %rd151, 1;
	add.s64 	%rd156, %rd154, %rd153;
	{ // callseq 11, 0
	.param .b64 param0;
	st.param.b64 	[param0], %rd156;
	.param .b64 retval0;
	call.uni (retval0), 
	malloc, 
	(
	param0
	);
	ld.param.b64 	%rd157, [retval0];
	} // callseq 11
	{ // callseq 12, 0
	.param .b64 param0;
	st.param.b64 	[param0], %rd153;
	.param .b64 retval0;
	call.uni (retval0), 
	malloc, 
	(
	param0
	);
	ld.param.b64 	%rd158, [retval0];
	} // callseq 12
	{ // callseq 13, 0
	.param .b64 param0;
	st.param.b64 	[param0], %rd153;
	.param .b64 retval0;
	call.uni (retval0), 
	malloc, 
	(
	param0
	);
	ld.param.b64 	%rd159, [retval0];
	} // callseq 13
	setp.lt.s64 	%p17, %rd151, 1;
	@%p17 bra 	$L__BB2_114;
	add.s64 	%rd7, %rd151, -1;
	and.b64  	%rd8, %rd151, 15;
	add.s64 	%rd9, %rd8, -1;
	and.b64  	%rd10, %rd151, 7;
	add.s64 	%rd11, %rd10, -1;
	and.b64  	%rd12, %rd151, 9223372036854775792;
	and.b64  	%rd13, %rd151, 3;
	cvta.to.global.u64 	%rd14, %rd149;
	mov.b64 	%rd406, 0;
$L__BB2_2:
	setp.lt.u64 	%p18, %rd7, 15;
	mul.lo.s64 	%rd16, %rd406, %rd151;
	mov.b64 	%rd409, 0;
	@%p18 bra 	$L__BB2_5;
	mov.b64 	%rd407, 0;
$L__BB2_4:
	.pragma "nounroll";
	add.s64 	%rd163, %rd407, %rd16;
	shl.b64 	%rd164, %rd163, 3;
	add.s64 	%rd165, %rd1, %rd164;
	ld.global.f64 	%fd52, [%rd165];
	add.s64 	%rd166, %rd163, %rd406;
	shl.b64 	%rd167, %rd166, 3;
	add.s64 	%rd168, %rd157, %rd167;
	st.f64 	[%rd168], %fd52;
	ld.global.f64 	%fd53, [%rd165+8];
	st.f64 	[%rd168+8], %fd53;
	ld.global.f64 	%fd54, [%rd165+16];
	st.f64 	[%rd168+16], %fd54;
	ld.global.f64 	%fd55, [%rd165+24];
	st.f64 	[%rd168+24], %fd55;
	ld.global.f64 	%fd56, [%rd165+32];
	st.f64 	[%rd168+32], %fd56;
	ld.global.f64 	%fd57, [%rd165+40];
	st.f64 	[%rd168+40], %fd57;
	ld.global.f64 	%fd58, [%rd165+48];
	st.f64 	[%rd168+48], %fd58;
	ld.global.f64 	%fd59, [%rd165+56];
	st.f64 	[%rd168+56], %fd59;
	ld.global.f64 	%fd60, [%rd165+64];
	st.f64 	[%rd168+64], %fd60;
	ld.global.f64 	%fd61, [%rd165+72];
	st.f64 	[%rd168+72], %fd61;
	ld.global.f64 	%fd62, [%rd165+80];
	st.f64 	[%rd168+80], %fd62;
	ld.global.f64 	%fd63, [%rd165+88];
	st.f64 	[%rd168+88], %fd63;
	ld.global.f64 	%fd64, [%rd165+96];
	st.f64 	[%rd168+96], %fd64;
	ld.global.f64 	%fd65, [%rd165+104];
	st.f64 	[%rd168+104], %fd65;
	ld.global.f64 	%fd66, [%rd165+112];
	st.f64 	[%rd168+112], %fd66;
	ld.global.f64 	%fd67, [%rd165+120];
	st.f64 	[%rd168+120], %fd67;
	add.s64 	%rd407, %rd407, 16;
	setp.ne.s64 	%p19, %rd407, %rd12;
	mov.u64 	%rd409, %rd12;
	@%p19 bra 	$L__BB2_4;
$L__BB2_5:
	setp.eq.s64 	%p20, %rd8, 0;
	@%p20 bra 	$L__BB2_15;
	setp.lt.u64 	%p21, %rd9, 7;
	@%p21 bra 	$L__BB2_8;
	add.s64 	%rd169, %rd409, %rd16;
	shl.b64 	%rd170, %rd169, 3;
	add.s64 	%rd171, %rd1, %rd170;
	ld.global.f64 	%fd68, [%rd171];
	add.s64 	%rd172, %rd169, %rd406;
	shl.b64 	%rd173, %rd172, 3;
	add.s64 	%rd174, %rd157, %rd173;
	st.f64 	[%rd174], %fd68;
	ld.global.f64 	%fd69, [%rd171+8];
	st.f64 	[%rd174+8], %fd69;
	ld.global.f64 	%fd70, [%rd171+16];
	st.f64 	[%rd174+16], %fd70;
	ld.global.f64 	%fd71, [%rd171+24];
	st.f64 	[%rd174+24], %fd71;
	ld.global.f64 	%fd72, [%rd171+32];
	st.f64 	[%rd174+32], %fd72;
	ld.global.f64 	%fd73, [%rd171+40];
	st.f64 	[%rd174+40], %fd73;
	ld.global.f64 	%fd74, [%rd171+48];
	st.f64 	[%rd174+48], %fd74;
	ld.global.f64 	%fd75, [%rd171+56];
	st.f64 	[%rd174+56], %fd75;
	add.s64 	%rd409, %rd409, 8;
$L__BB2_8:
	setp.eq.s64 	%p22, %rd10, 0;
	@%p22 bra 	$L__BB2_15;
	setp.lt.u64 	%p23, %rd11, 3;
	@%p23 bra 	$L__BB2_11;
	add.s64 	%rd175, %rd409, %rd16;
	shl.b64 	%rd176, %rd175, 3;
	add.s64 	%rd177, %rd1, %rd176;
	ld.global.f64 	%fd76, [%rd177];
	add.s64 	%rd178, %rd175, %rd406;
	shl.b64 	%rd179, %rd178, 3;
	add.s64 	%rd180, %rd157, %rd179;
	st.f64 	[%rd180], %fd76;
	ld.global.f64 	%fd77, [%rd177+8];
	st.f64 	[%rd180+8], %fd77;
	ld.global.f64 	%fd78, [%rd177+16];
	st.f64 	[%rd180+16], %fd78;
	ld.global.f64 	%fd79, [%rd177+24];
	st.f64 	[%rd180+24], %fd79;
	add.s64 	%rd409, %rd409, 4;
$L__BB2_11:
	setp.eq.s64 	%p24, %rd13, 0;
	@%p24 bra 	$L__BB2_15;
	setp.eq.s64 	%p25, %rd13, 1;
	add.s64 	%rd181, %rd409, %rd16;
	shl.b64 	%rd182, %rd181, 3;
	add.s64 	%rd28, %rd1, %rd182;
	ld.global.f64 	%fd80, [%rd28];
	add.s64 	%rd183, %rd181, %rd406;
	shl.b64 	%rd184, %rd183, 3;
	add.s64 	%rd29, %rd157, %rd184;
	st.f64 	[%rd29], %fd80;
	@%p25 bra 	$L__BB2_15;
	setp.eq.s64 	%p26, %rd13, 2;
	ld.global.f64 	%fd81, [%rd28+8];
	st.f64 	[%rd29+8], %fd81;
	@%p26 bra 	$L__BB2_15;
	ld.global.f64 	%fd82, [%rd28+16];
	st.f64 	[%rd29+16], %fd82;
$L__BB2_15:
	add.s64 	%rd185, %rd16, %rd406;
	shl.b64 	%rd186, %rd406, 3;
	add.s64 	%rd187, %rd14, %rd186;
	ld.global.f64 	%fd83, [%rd187];
	add.s64 	%rd188, %rd185, %rd151;
	shl.b64 	%rd189, %rd188, 3;
	add.s64 	%rd190, %rd157, %rd189;
	st.f64 	[%rd190], %fd83;
	shl.b64 	%rd191, %rd185, 3;
	add.s64 	%rd192, %rd155, %rd191;
	mov.b64 	%rd193, 4607182418800017408;
	st.u64 	[%rd192], %rd193;
	add.s64 	%rd194, %rd158, %rd186;
	mov.b64 	%rd195, 0;
	st.u64 	[%rd194], %rd195;
	add.s64 	%rd196, %rd159, %rd186;
	st.u64 	[%rd196], %rd195;
	add.s64 	%rd406, %rd406, 1;
	setp.eq.s64 	%p27, %rd406, %rd151;
	@%p27 bra 	$L__BB2_16;
	bra.uni 	$L__BB2_2;
$L__BB2_16:
	shl.b64 	%rd17, %rd3, 3;
	cvt.u16.u64 	%rs1, %rd151;
	and.b64  	%rd18, %rd3, 7;
	and.b64  	%rd19, %rd151, 1;
	and.b64  	%rd20, %rd151, 9223372036854775800;
	mov.b64 	%rd411, 0;
	mov.b16 	%rs27, 0;
	mov.u16 	%rs28, %rs27;
$L__BB2_17:
	not.b64 	%rd32, %rd411;
	add.s64 	%rd33, %rd151, %rd32;
	{ // callseq 14, 0
	.param .b64 param0;
	st.param.b64 	[param0], %rd17;
	.param .b64 retval0;
	call.uni (retval0), 
	malloc, 
	(
	param0
	);
	ld.param.b64 	%rd198, [retval0];
	} // callseq 14
	mul.lo.s64 	%rd35, %rd411, %rd3;
	add.s64 	%rd199, %rd35, %rd411;
	shl.b64 	%rd200, %rd199, 3;
	add.s64 	%rd36, %rd157, %rd200;
	ld.f64 	%fd84, [%rd36];
	setp.neu.f64 	%p28, %fd84, 0d0000000000000000;
	@%p28 bra 	$L__BB2_57;
	add.s64 	%rd422, %rd411, 1;
	setp.ge.s64 	%p29, %rd422, %rd151;
	mov.u64 	%rd421, %rd411;
	@%p29 bra 	$L__BB2_46;
	sub.s64 	%rd202, %rd151, %rd411;
	add.s64 	%rd203, %rd202, -2;
	setp.lt.u64 	%p30, %rd203, 7;
	mov.f64 	%fd514, 0d0000000000000000;
	mov.u64 	%rd421, %rd411;
	@%p30 bra 	$L__BB2_24;
	mov.f64 	%fd514, 0d0000000000000000;
	mov.u64 	%rd421, %rd411;
$L__BB2_21:
	.pragma "nounroll";
	mad.lo.s64 	%rd204, %rd422, %rd3, %rd411;
	shl.b64 	%rd205, %rd204, 3;
	add.s64 	%rd206, %rd157, %rd205;
	ld.f64 	%fd87, [%rd206];
	abs.f64 	%fd88, %fd87;
	add.s64 	%rd207, %rd422, %rd35;
	shl.b64 	%rd208, %rd207, 3;
	add.s64 	%rd71, %rd157, %rd208;
	ld.f64 	%fd90, [%rd71];
	mul.f64 	%fd91, %fd88, %fd90;
	setp.neu.f64 	%p32, %fd91, 0d0000000000000000;
	setp.ge.f64 	%p33, %fd88, %fd514;
	and.pred  	%p34, %p32, %p33;
	selp.b64 	%rd209, %rd422, %rd421, %p34;
	selp.f64 	%fd92, %fd88, %fd514, %p34;
	add.s64 	%rd210, %rd422, 1;
	add.s64 	%rd211, %rd206, %rd17;
	ld.f64 	%fd94, [%rd211];
	abs.f64 	%fd95, %fd94;
	ld.f64 	%fd97, [%rd71+8];
	mul.f64 	%fd98, %fd95, %fd97;
	setp.neu.f64 	%p35, %fd98, 0d0000000000000000;
	setp.ge.f64 	%p36, %fd95, %fd92;
	and.pred  	%p37, %p35, %p36;
	selp.b64 	%rd212, %rd210, %rd209, %p37;
	selp.f64 	%fd99, %fd95, %fd92, %p37;
	add.s64 	%rd213, %rd422, 2;
	add.s64 	%rd214, %rd211, %rd17;
	ld.f64 	%fd101, [%rd214];
	abs.f64 	%fd102, %fd101;
	ld.f64 	%fd104, [%rd71+16];
	mul.f64 	%fd105, %fd102, %fd104;
	setp.neu.f64 	%p38, %fd105, 0d0000000000000000;
	setp.ge.f64 	%p39, %fd102, %fd99;
	and.pred  	%p40, %p38, %p39;
	selp.b64 	%rd215, %rd213, %rd212, %p40;
	selp.f64 	%fd106, %fd102, %fd99, %p40;
	add.s64 	%rd216, %rd422, 3;
	add.s64 	%rd217, %rd214, %rd17;
	ld.f64 	%fd108, [%rd217];
	abs.f64 	%fd109, %fd108;
	ld.f64 	%fd111, [%rd71+24];
	mul.f64 	%fd112, %fd109, %fd111;
	setp.neu.f64 	%p41, %fd112, 0d0000000000000000;
	setp.ge.f64 	%p42, %fd109, %fd106;
	and.pred  	%p43, %p41, %p42;
	selp.b64 	%rd218, %rd216, %rd215, %p43;
	selp.f64 	%fd113, %fd109, %fd106, %p43;
	add.s64 	%rd219, %rd422, 4;
	add.s64 	%rd220, %rd217, %rd17;
	ld.f64 	%fd115, [%rd220];
	abs.f64 	%fd116, %fd115;
	ld.f64 	%fd118, [%rd71+32];
	mul.f64 	%fd119, %fd116, %fd118;
	setp.neu.f64 	%p44, %fd119, 0d0000000000000000;
	setp.ge.f64 	%p45, %fd116, %fd113;
	and.pred  	%p46, %p44, %p45;
	selp.b64 	%rd221, %rd219, %rd218, %p46;
	selp.f64 	%fd120, %fd116, %fd113, %p46;
	add.s64 	%rd222, %rd422, 5;
	add.s64 	%rd223, %rd220, %rd17;
	ld.f64 	%fd122, [%rd223];
	abs.f64 	%fd123, %fd122;
	ld.f64 	%fd125, [%rd71+40];
	mul.f64 	%fd126, %fd123, %fd125;
	setp.neu.f64 	%p47, %fd126, 0d0000000000000000;
	setp.ge.f64 	%p48, %fd123, %fd120;
	and.pred  	%p49, %p47, %p48;
	selp.b64 	%rd224, %rd222, %rd221, %p49;
	selp.f64 	%fd127, %fd123, %fd120, %p49;
	add.s64 	%rd225, %rd422, 6;
	add.s64 	%rd226, %rd223, %rd17;
	ld.f64 	%fd129, [%rd226];
	abs.f64 	%fd130, %fd129;
	ld.f64 	%fd132, [%rd71+48];
	mul.f64 	%fd133, %fd130, %fd132;
	setp.neu.f64 	%p50, %fd133, 0d0000000000000000;
	setp.ge.f64 	%p51, %fd130, %fd127;
	and.pred  	%p52, %p50, %p51;
	selp.b64 	%rd72, %rd225, %rd224, %p52;
	selp.f64 	%fd18, %fd130, %fd127, %p52;
	add.s64 	%rd73, %rd422, 7;
	add.s64 	%rd227, %rd226, %rd17;
	ld.f64 	%fd134, [%rd227];
	abs.f64 	%fd19, %fd134;
	setp.eq.s64 	%p53, %rd411, %rd73;
	mov.pred 	%p143, 0;
	@%p53 bra 	$L__BB2_23;
	ld.f64 	%fd135, [%rd71+56];
	mul.f64 	%fd136, %fd19, %fd135;
	setp.neu.f64 	%p143, %fd136, 0d0000000000000000;
$L__BB2_23:
	setp.ge.f64 	%p54, %fd19, %fd18;
	and.pred  	%p55, %p143, %p54;
	selp.b64 	%rd421, %rd73, %rd72, %p55;
	selp.f64 	%fd514, %fd19, %fd18, %p55;
	add.s64 	%rd422, %rd422, 8;
	add.s64 	%rd228, %rd422, %rd32;
	and.b64  	%rd229, %rd33, -8;
	setp.eq.s64 	%p56, %rd228, %rd229;
	@%p56 bra 	$L__BB2_24;
	bra.uni 	$L__BB2_21;
$L__BB2_24:
	and.b64  	%rd230, %rd33, 7;
	setp.eq.s64 	%p57, %rd230, 0;
	@%p57 bra 	$L__BB2_46;
	not.b16 	%rs18, %rs28;
	add.s16 	%rs19, %rs18, %rs1;
	cvt.u64.u16 	%rd232, %rs19;
	and.b64  	%rd41, %rd232, 7;
	add.s64 	%rd233, %rd41, -1;
	setp.lt.u64 	%p58, %rd233, 3;
	@%p58 bra 	$L__BB2_35;
	mad.lo.s64 	%rd234, %rd422, %rd3, %rd411;
	shl.b64 	%rd235, %rd234, 3;
	add.s64 	%rd42, %rd157, %rd235;
	ld.f64 	%fd137, [%rd42];
	abs.f64 	%fd2, %fd137;
	setp.eq.s64 	%p60, %rd411, %rd422;
	add.s64 	%rd236, %rd422, %rd35;
	shl.b64 	%rd237, %rd236, 3;
	add.s64 	%rd43, %rd157, %rd237;
	mov.pred 	%p136, 0;
	@%p60 bra 	$L__BB2_28;
	ld.f64 	%fd138, [%rd43];
	mul.f64 	%fd139, %fd2, %fd138;
	setp.neu.f64 	%p136, %fd139, 0d0000000000000000;
$L__BB2_28:
	setp.ge.f64 	%p62, %fd2, %fd514;
	and.pred  	%p63, %p136, %p62;
	selp.b64 	%rd44, %rd422, %rd421, %p63;
	selp.f64 	%fd3, %fd2, %fd514, %p63;
	add.s64 	%rd45, %rd422, 1;
	add.s64 	%rd46, %rd42, %rd17;
	ld.f64 	%fd140, [%rd46];
	abs.f64 	%fd4, %fd140;
	setp.eq.s64 	%p64, %rd411, %rd45;
	mov.pred 	%p137, 0;
	@%p64 bra 	$L__BB2_30;
	ld.f64 	%fd141, [%rd43+8];
	mul.f64 	%fd142, %fd4, %fd141;
	setp.neu.f64 	%p137, %fd142, 0d0000000000000000;
$L__BB2_30:
	setp.ge.f64 	%p66, %fd4, %fd3;
	and.pred  	%p67, %p137, %p66;
	selp.b64 	%rd47, %rd45, %rd44, %p67;
	selp.f64 	%fd5, %fd4, %fd3, %p67;
	add.s64 	%rd48, %rd422, 2;
	add.s64 	%rd49, %rd46, %rd17;
	ld.f64 	%fd143, [%rd49];
	abs.f64 	%fd6, %fd143;
	setp.eq.s64 	%p68, %rd411, %rd48;
	mov.pred 	%p138, 0;
	@%p68 bra 	$L__BB2_32;
	ld.f64 	%fd144, [%rd43+16];
	mul.f64 	%fd145, %fd6, %fd144;
	setp.neu.f64 	%p138, %fd145, 0d0000000000000000;
$L__BB2_32:
	setp.ge.f64 	%p70, %fd6, %fd5;
	and.pred  	%p71, %p138, %p70;
	selp.b64 	%rd50, %rd48, %rd47, %p71;
	selp.f64 	%fd7, %fd6, %fd5, %p71;
	add.s64 	%rd51, %rd422, 3;
	add.s64 	%rd238, %rd49, %rd17;
	ld.f64 	%fd146, [%rd238];
	abs.f64 	%fd8, %fd146;
	setp.eq.s64 	%p72, %rd411, %rd51;
	mov.pred 	%p139, 0;
	@%p72 bra 	$L__BB2_34;
	ld.f64 	%fd147, [%rd43+24];
	mul.f64 	%fd148, %fd8, %fd147;
	setp.neu.f64 	%p139, %fd148, 0d0000000000000000;
$L__BB2_34:
	setp.ge.f64 	%p73, %fd8, %fd7;
	and.pred  	%p74, %p139, %p73;
	selp.b64 	%rd421, %rd51, %rd50, %p74;
	selp.f64 	%fd514, %fd8, %fd7, %p74;
	add.s64 	%rd422, %rd422, 4;
$L__BB2_35:
	and.b64  	%rd239, %rd41, 3;
	setp.eq.s64 	%p75, %rd239, 0;
	@%p75 bra 	$L__BB2_46;
	xor.b16  	%rs20, %rs27, 3;
	add.s16 	%rs5, %rs20, %rs1;
	and.b16  	%rs21, %rs5, 3;
	setp.eq.s16 	%p76, %rs21, 1;
	@%p76 bra 	$L__BB2_42;
	mad.lo.s64 	%rd241, %rd422, %rd3, %rd411;
	shl.b64 	%rd242, %rd241, 3;
	add.s64 	%rd57, %rd157, %rd242;
	ld.f64 	%fd149, [%rd57];
	abs.f64 	%fd11, %fd149;
	setp.eq.s64 	%p78, %rd411, %rd422;
	add.s64 	%rd243, %rd422, %rd35;
	shl.b64 	%rd244, %rd243, 3;
	add.s64 	%rd58, %rd157, %rd244;
	mov.pred 	%p140, 0;
	@%p78 bra 	$L__BB2_39;
	ld.f64 	%fd150, [%rd58];
	mul.f64 	%fd151, %fd11, %fd150;
	setp.neu.f64 	%p140, %fd151, 0d0000000000000000;
$L__BB2_39:
	setp.ge.f64 	%p80, %fd11, %fd514;
	and.pred  	%p81, %p140, %p80;
	selp.b64 	%rd59, %rd422, %rd421, %p81;
	selp.f64 	%fd12, %fd11, %fd514, %p81;
	add.s64 	%rd60, %rd422, 1;
	add.s64 	%rd245, %rd57, %rd17;
	ld.f64 	%fd152, [%rd245];
	abs.f64 	%fd13, %fd152;
	setp.eq.s64 	%p82, %rd411, %rd60;
	mov.pred 	%p141, 0;
	@%p82 bra 	$L__BB2_41;
	ld.f64 	%fd153, [%rd58+8];
	mul.f64 	%fd154, %fd13, %fd153;
	setp.neu.f64 	%p141, %fd154, 0d0000000000000000;
$L__BB2_41:
	setp.ge.f64 	%p83, %fd13, %fd12;
	and.pred  	%p84, %p141, %p83;
	selp.b64 	%rd421, %rd60, %rd59, %p84;
	selp.f64 	%fd514, %fd13, %fd12, %p84;
	add.s64 	%rd422, %rd422, 2;
$L__BB2_42:
	and.b16  	%rs22, %rs5, 1;
	setp.eq.b16 	%p85, %rs22, 1;
	not.pred 	%p86, %p85;
	@%p86 bra 	$L__BB2_46;
	mad.lo.s64 	%rd246, %rd422, %rd3, %rd411;
	shl.b64 	%rd247, %rd246, 3;
	add.s64 	%rd248, %rd157, %rd247;
	ld.f64 	%fd155, [%rd248];
	abs.f64 	%fd16, %fd155;
	setp.eq.s64 	%p88, %rd411, %rd422;
	mov.pred 	%p142, 0;
	@%p88 bra 	$L__BB2_45;
	add.s64 	%rd249, %rd422, %rd35;
	shl.b64 	%rd250, %rd249, 3;
	add.s64 	%rd251, %rd157, %rd250;
	ld.f64 	%fd156, [%rd251];
	mul.f64 	%fd157, %fd16, %fd156;
	setp.neu.f64 	%p142, %fd157, 0d0000000000000000;
$L__BB2_45:
	setp.ge.f64 	%p89, %fd16, %fd514;
	selp.b64 	%rd252, %rd422, %rd421, %p89;
	selp.b64 	%rd421, %rd252, %rd421, %p142;
$L__BB2_46:
	setp.lt.u64 	%p90, %rd151, 7;
	mul.lo.s64 	%rd68, %rd421, %rd3;
	mov.b64 	%rd426, 0;
	@%p90 bra 	$L__BB2_49;
	mov.b64 	%rd424, 0;
$L__BB2_48:
	.pragma "nounroll";
	add.s64 	%rd255, %rd424, %rd68;
	shl.b64 	%rd256, %rd255, 3;
	add.s64 	%rd257, %rd157, %rd256;
	ld.f64 	%fd158, [%rd257];
	shl.b64 	%rd258, %rd424, 3;
	add.s64 	%rd259, %rd198, %rd258;
	st.f64 	[%rd259], %fd158;
	add.s64 	%rd260, %rd424, %rd35;
	shl.b64 	%rd261, %rd260, 3;
	add.s64 	%rd262, %rd157, %rd261;
	ld.f64 	%fd159, [%rd262];
	st.f64 	[%rd257], %fd159;
	ld.f64 	%fd160, [%rd259];
	st.f64 	[%rd262], %fd160;
	ld.f64 	%fd161, [%rd257+8];
	st.f64 	[%rd259+8], %fd161;
	ld.f64 	%fd162, [%rd262+8];
	st.f64 	[%rd257+8], %fd162;
	ld.f64 	%fd163, [%rd259+8];
	st.f64 	[%rd262+8], %fd163;
	ld.f64 	%fd164, [%rd257+16];
	st.f64 	[%rd259+16], %fd164;
	ld.f64 	%fd165, [%rd262+16];
	st.f64 	[%rd257+16], %fd165;
	ld.f64 	%fd166, [%rd259+16];
	st.f64 	[%rd262+16], %fd166;
	ld.f64 	%fd167, [%rd257+24];
	st.f64 	[%rd259+24], %fd167;
	ld.f64 	%fd168, [%rd262+24];
	st.f64 	[%rd257+24], %fd168;
	ld.f64 	%fd169, [%rd259+24];
	st.f64 	[%rd262+24], %fd169;
	ld.f64 	%fd170, [%rd257+32];
	st.f64 	[%rd259+32], %fd170;
	ld.f64 	%fd171, [%rd262+32];
	st.f64 	[%rd257+32], %fd171;
	ld.f64 	%fd172, [%rd259+32];
	st.f64 	[%rd262+32], %fd172;
	ld.f64 	%fd173, [%rd257+40];
	st.f64 	[%rd259+40], %fd173;
	ld.f64 	%fd174, [%rd262+40];
	st.f64 	[%rd257+40], %fd174;
	ld.f64 	%fd175, [%rd259+40];
	st.f64 	[%rd262+40], %fd175;
	ld.f64 	%fd176, [%rd257+48];
	st.f64 	[%rd259+48], %fd176;
	ld.f64 	%fd177, [%rd262+48];
	st.f64 	[%rd257+48], %fd177;
	ld.f64 	%fd178, [%rd259+48];
	st.f64 	[%rd262+48], %fd178;
	ld.f64 	%fd179, [%rd257+56];
	st.f64 	[%rd259+56], %fd179;
	ld.f64 	%fd180, [%rd262+56];
	st.f64 	[%rd257+56], %fd180;
	ld.f64 	%fd181, [%rd259+56];
	st.f64 	[%rd262+56], %fd181;
	add.s64 	%rd424, %rd424, 8;
	and.b64  	%rd426, %rd3, -8;
	setp.ne.s64 	%p91, %rd424, %rd426;
	@%p91 bra 	$L__BB2_48;
$L__BB2_49:
	setp.eq.s64 	%p92, %rd18, 0;
	@%p92 bra 	$L__BB2_57;
	add.s64 	%rd263, %rd18, -1;
	setp.lt.u64 	%p93, %rd263, 3;
	@%p93 bra 	$L__BB2_52;
	add.s64 	%rd264, %rd426, %rd68;
	shl.b64 	%rd265, %rd264, 3;
	add.s64 	%rd266, %rd157, %rd265;
	ld.f64 	%fd182, [%rd266];
	shl.b64 	%rd267, %rd426, 3;
	add.s64 	%rd268, %rd198, %rd267;
	st.f64 	[%rd268], %fd182;
	add.s64 	%rd269, %rd426, %rd35;
	shl.b64 	%rd270, %rd269, 3;
	add.s64 	%rd271, %rd157, %rd270;
	ld.f64 	%fd183, [%rd271];
	st.f64 	[%rd266], %fd183;
	ld.f64 	%fd184, [%rd268];
	st.f64 	[%rd271], %fd184;
	ld.f64 	%fd185, [%rd266+8];
	st.f64 	[%rd268+8], %fd185;
	ld.f64 	%fd186, [%rd271+8];
	st.f64 	[%rd266+8], %fd186;
	ld.f64 	%fd187, [%rd268+8];
	st.f64 	[%rd271+8], %fd187;
	ld.f64 	%fd188, [%rd266+16];
	st.f64 	[%rd268+16], %fd188;
	ld.f64 	%fd189, [%rd271+16];
	st.f64 	[%rd266+16], %fd189;
	ld.f64 	%fd190, [%rd268+16];
	st.f64 	[%rd271+16], %fd190;
	ld.f64 	%fd191, [%rd266+24];
	st.f64 	[%rd268+24], %fd191;
	ld.f64 	%fd192, [%rd271+24];
	st.f64 	[%rd266+24], %fd192;
	ld.f64 	%fd193, [%rd268+24];
	st.f64 	[%rd271+24], %fd193;
	add.s64 	%rd426, %rd426, 4;
$L__BB2_52:
	and.b64  	%rd272, %rd3, 3;
	setp.eq.s64 	%p94, %rd272, 0;
	@%p94 bra 	$L__BB2_57;
	setp.eq.s64 	%p95, %rd13, 0;
	@%p95 bra 	$L__BB2_55;
	add.s64 	%rd273, %rd426, %rd68;
	shl.b64 	%rd274, %rd273, 3;
	add.s64 	%rd275, %rd157, %rd274;
	ld.f64 	%fd194, [%rd275];
	shl.b64 	%rd276, %rd426, 3;
	add.s64 	%rd277, %rd198, %rd276;
	st.f64 	[%rd277], %fd194;
	add.s64 	%rd278, %rd426, %rd35;
	shl.b64 	%rd279, %rd278, 3;
	add.s64 	%rd280, %rd157, %rd279;
	ld.f64 	%fd195, [%rd280];
	st.f64 	[%rd275], %fd195;
	ld.f64 	%fd196, [%rd277];
	st.f64 	[%rd280], %fd196;
	ld.f64 	%fd197, [%rd275+8];
	st.f64 	[%rd277+8], %fd197;
	ld.f64 	%fd198, [%rd280+8];
	st.f64 	[%rd275+8], %fd198;
	ld.f64 	%fd199, [%rd277+8];
	st.f64 	[%rd280+8], %fd199;
	add.s64 	%rd426, %rd426, 2;
$L__BB2_55:
	setp.ne.s64 	%p96, %rd19, 0;
	@%p96 bra 	$L__BB2_57;
	add.s64 	%rd281, %rd426, %rd68;
	shl.b64 	%rd282, %rd281, 3;
	add.s64 	%rd283, %rd157, %rd282;
	ld.f64 	%fd200, [%rd283];
	shl.b64 	%rd284, %rd426, 3;
	add.s64 	%rd285, %rd198, %rd284;
	st.f64 	[%rd285], %fd200;
	add.s64 	%rd286, %rd426, %rd35;
	shl.b64 	%rd287, %rd286, 3;
	add.s64 	%rd288, %rd157, %rd287;
	ld.f64 	%fd201, [%rd288];
	st.f64 	[%rd283], %fd201;
	ld.f64 	%fd202, [%rd285];
	st.f64 	[%rd288], %fd202;
$L__BB2_57:
	{ // callseq 15, 0
	.param .b64 param0;
	st.param.b64 	[param0], %rd198;
	call.uni 
	free, 
	(
	param0
	);
	} // callseq 15
	add.s64 	%rd84, %rd411, 1;
	setp.ge.s64 	%p97, %rd84, %rd151;
	mov.u64 	%rd431, %rd84;
	@%p97 bra 	$L__BB2_58;
	bra.uni 	$L__BB2_85;
$L__BB2_58:
	setp.ne.s64 	%p106, %rd84, %rd151;
	add.s16 	%rs28, %rs28, 1;
	add.s16 	%rs27, %rs27, 1;
	mov.u64 	%rd411, %rd84;
	@%p106 bra 	$L__BB2_17;
	mov.b64 	%rd433, 0;
	mov.b16 	%rs29, 0;
	mov.u16 	%rs30, %rs29;
$L__BB2_60:
	mov.u64 	%rd95, %rd433;
	add.s64 	%rd433, %rd95, 1;
	add.s16 	%rs29, %rs29, 1;
	add.s16 	%rs30, %rs30, 1;
	mad.lo.s64 	%rd324, %rd95, %rd3, %rd151;
	shl.b64 	%rd325, %rd324, 3;
	add.s64 	%rd326, %rd157, %rd325;
	ld.f64 	%fd522, [%rd326];
	mul.lo.s64 	%rd97, %rd95, %rd151;
	setp.lt.u64 	%p107, %rd95, 15;
	mov.b64 	%rd436, 0;
	@%p107 bra 	$L__BB2_63;
	and.b64  	%rd436, %rd433, -16;
	mov.b64 	%rd434, 0;
$L__BB2_62:
	.pragma "nounroll";
	add.s64 	%rd328, %rd434, %rd97;
	shl.b64 	%rd329, %rd328, 3;
	add.s64 	%rd330, %rd155, %rd329;
	ld.f64 	%fd266, [%rd330];
	shl.b64 	%rd331, %rd434, 3;
	add.s64 	%rd332, %rd159, %rd331;
	ld.f64 	%fd267, [%rd332];
	mul.f64 	%fd268, %fd266, %fd267;
	sub.f64 	%fd269, %fd522, %fd268;
	ld.f64 	%fd270, [%rd330+8];
	ld.f64 	%fd271, [%rd332+8];
	mul.f64 	%fd272, %fd270, %fd271;
	sub.f64 	%fd273, %fd269, %fd272;
	ld.f64 	%fd274, [%rd330+16];
	ld.f64 	%fd275, [%rd332+16];
	mul.f64 	%fd276, %fd274, %fd275;
	sub.f64 	%fd277, %fd273, %fd276;
	ld.f64 	%fd278, [%rd330+24];
	ld.f64 	%fd279, [%rd332+24];
	mul.f64 	%fd280, %fd278, %fd279;
	sub.f64 	%fd281, %fd277, %fd280;
	ld.f64 	%fd282, [%rd330+32];
	ld.f64 	%fd283, [%rd332+32];
	mul.f64 	%fd284, %fd282, %fd283;
	sub.f64 	%fd285, %fd281, %fd284;
	ld.f64 	%fd286, [%rd330+40];
	ld.f64 	%fd287, [%rd332+40];
	mul.f64 	%fd288, %fd286, %fd287;
	sub.f64 	%fd289, %fd285, %fd288;
	ld.f64 	%fd290, [%rd330+48];
	ld.f64 	%fd291, [%rd332+48];
	mul.f64 	%fd292, %fd290, %fd291;
	sub.f64 	%fd293, %fd289, %fd292;
	ld.f64 	%fd294, [%rd330+56];
	ld.f64 	%fd295, [%rd332+56];
	mul.f64 	%fd296, %fd294, %fd295;
	sub.f64 	%fd297, %fd293, %fd296;
	ld.f64 	%fd298, [%rd330+64];
	ld.f64 	%fd299, [%rd332+64];
	mul.f64 	%fd300, %fd298, %fd299;
	sub.f64 	%fd301, %fd297, %fd300;
	ld.f64 	%fd302, [%rd330+72];
	ld.f64 	%fd303, [%rd332+72];
	mul.f64 	%fd304, %fd302, %fd303;
	sub.f64 	%fd305, %fd301, %fd304;
	ld.f64 	%fd306, [%rd330+80];
	ld.f64 	%fd307, [%rd332+80];
	mul.f64 	%fd308, %fd306, %fd307;
	sub.f64 	%fd309, %fd305, %fd308;
	ld.f64 	%fd310, [%rd330+88];
	ld.f64 	%fd311, [%rd332+88];
	mul.f64 	%fd312, %fd310, %fd311;
	sub.f64 	%fd313, %fd309, %fd312;
	ld.f64 	%fd314, [%rd330+96];
	ld.f64 	%fd315, [%rd332+96];
	mul.f64 	%fd316, %fd314, %fd315;
	sub.f64 	%fd317, %fd313, %fd316;
	ld.f64 	%fd318, [%rd330+104];
	ld.f64 	%fd319, [%rd332+104];
	mul.f64 	%fd320, %fd318, %fd319;
	sub.f64 	%fd321, %fd317, %fd320;
	ld.f64 	%fd322, [%rd330+112];
	ld.f64 	%fd323, [%rd332+112];
	mul.f64 	%fd324, %fd322, %fd323;
	sub.f64 	%fd325, %fd321, %fd324;
	ld.f64 	%fd326, [%rd330+120];
	ld.f64 	%fd327, [%rd332+120];
	mul.f64 	%fd328, %fd326, %fd327;
	sub.f64 	%fd522, %fd325, %fd328;
	add.s64 	%rd434, %rd434, 16;
	setp.ne.s64 	%p108, %rd434, %rd436;
	@%p108 bra 	$L__BB2_62;
$L__BB2_63:
	and.b64  	%rd333, %rd433, 15;
	setp.eq.s64 	%p109, %rd333, 0;
	@%p109 bra 	$L__BB2_73;
	cvt.u64.u16 	%rd334, %rs30;
	and.b64  	%rd102, %rd334, 15;
	add.s64 	%rd335, %rd102, -1;
	setp.lt.u64 	%p110, %rd335, 7;
	@%p110 bra 	$L__BB2_66;
	add.s64 	%rd336, %rd436, %rd97;
	shl.b64 	%rd337, %rd336, 3;
	add.s64 	%rd338, %rd155, %rd337;
	ld.f64 	%fd330, [%rd338];
	shl.b64 	%rd339, %rd436, 3;
	add.s64 	%rd340, %rd159, %rd339;
	ld.f64 	%fd331, [%rd340];
	mul.f64 	%fd332, %fd330, %fd331;
	sub.f64 	%fd333, %fd522, %fd332;
	ld.f64 	%fd334, [%rd338+8];
	ld.f64 	%fd335, [%rd340+8];
	mul.f64 	%fd336, %fd334, %fd335;
	sub.f64 	%fd337, %fd333, %fd336;
	ld.f64 	%fd338, [%rd338+16];
	ld.f64 	%fd339, [%rd340+16];
	mul.f64 	%fd340, %fd338, %fd339;
	sub.f64 	%fd341, %fd337, %fd340;
	ld.f64 	%fd342, [%rd338+24];
	ld.f64 	%fd343, [%rd340+24];
	mul.f64 	%fd344, %fd342, %fd343;
	sub.f64 	%fd345, %fd341, %fd344;
	ld.f64 	%fd346, [%rd338+32];
	ld.f64 	%fd347, [%rd340+32];
	mul.f64 	%fd348, %fd346, %fd347;
	sub.f64 	%fd349, %fd345, %fd348;
	ld.f64 	%fd350, [%rd338+40];
	ld.f64 	%fd351, [%rd340+40];
	mul.f64 	%fd352, %fd350, %fd351;
	sub.f64 	%fd353, %fd349, %fd352;
	ld.f64 	%fd354, [%rd338+48];
	ld.f64 	%fd355, [%rd340+48];
	mul.f64 	%fd356, %fd354, %fd355;
	sub.f64 	%fd357, %fd353, %fd356;
	ld.f64 	%fd358, [%rd338+56];
	ld.f64 	%fd359, [%rd340+56];
	mul.f64 	%fd360, %fd358, %fd359;
	sub.f64 	%fd522, %fd357, %fd360;
	add.s64 	%rd436, %rd436, 8;
$L__BB2_66:
	and.b64  	%rd341, %rd102, 7;
	setp.eq.s64 	%p111, %rd341, 0;
	@%p111 bra 	$L__BB2_73;
	cvt.u64.u16 	%rd342, %rs29;
	and.b64  	%rd343, %rd342, 7;
	and.b64  	%rd105, %rd342, 3;
	add.s64 	%rd344, %rd343, -1;
	setp.lt.u64 	%p112, %rd344, 3;
	@%p112 bra 	$L__BB2_69;
	add.s64 	%rd345, %rd436, %rd97;
	shl.b64 	%rd346, %rd345, 3;
	add.s64 	%rd347, %rd155, %rd346;
	ld.f64 	%fd362, [%rd347];
	shl.b64 	%rd348, %rd436, 3;
	add.s64 	%rd349, %rd159, %rd348;
	ld.f64 	%fd363, [%rd349];
	mul.f64 	%fd364, %fd362, %fd363;
	sub.f64 	%fd365, %fd522, %fd364;
	ld.f64 	%fd366, [%rd347+8];
	ld.f64 	%fd367, [%rd349+8];
	mul.f64 	%fd368, %fd366, %fd367;
	sub.f64 	%fd369, %fd365, %fd368;
	ld.f64 	%fd370, [%rd347+16];
	ld.f64 	%fd371, [%rd349+16];
	mul.f64 	%fd372, %fd370, %fd371;
	sub.f64 	%fd373, %fd369, %fd372;
	ld.f64 	%fd374, [%rd347+24];
	ld.f64 	%fd375, [%rd349+24];
	mul.f64 	%fd376, %fd374, %fd375;
	sub.f64 	%fd522, %fd373, %fd376;
	add.s64 	%rd436, %rd436, 4;
$L__BB2_69:
	setp.eq.s64 	%p113, %rd105, 0;
	@%p113 bra 	$L__BB2_73;
	add.s64 	%rd350, %rd436, %rd97;
	shl.b64 	%rd351, %rd350, 3;
	add.s64 	%rd108, %rd155, %rd351;
	ld.f64 	%fd377, [%rd108];
	shl.b64 	%rd352, %rd436, 3;
	add.s64 	%rd109, %rd159, %rd352;
	ld.f64 	%fd378, [%rd109];
	mul.f64 	%fd379, %fd377, %fd378;
	sub.f64 	%fd522, %fd522, %fd379;
	setp.eq.s64 	%p114, %rd105, 1;
	@%p114 bra 	$L__BB2_73;
	ld.f64 	%fd380, [%rd108+8];
	ld.f64 	%fd381, [%rd109+8];
	mul.f64 	%fd382, %fd380, %fd381;
	sub.f64 	%fd522, %fd522, %fd382;
	setp.eq.s64 	%p115, %rd105, 2;
	@%p115 bra 	$L__BB2_73;
	ld.f64 	%fd383, [%rd108+16];
	ld.f64 	%fd384, [%rd109+16];
	mul.f64 	%fd385, %fd383, %fd384;
	sub.f64 	%fd522, %fd522, %fd385;
$L__BB2_73:
	add.s64 	%rd353, %rd97, %rd95;
	shl.b64 	%rd354, %rd353, 3;
	add.s64 	%rd355, %rd155, %rd354;
	ld.f64 	%fd386, [%rd355];
	div.rn.f64 	%fd387, %fd522, %fd386;
	shl.b64 	%rd356, %rd95, 3;
	add.s64 	%rd357, %rd158, %rd356;
	st.f64 	[%rd357], %fd387;
	add.s64 	%rd358, %rd159, %rd356;
	st.f64 	[%rd358], %fd387;
	setp.eq.s64 	%p116, %rd433, %rd151;
	@%p116 bra 	$L__BB2_74;
	bra.uni 	$L__BB2_60;
$L__BB2_74:
	setp.lt.u64 	%p117, %rd7, 15;
	mov.b64 	%rd439, 0;
	@%p117 bra 	$L__BB2_89;
	mov.b64 	%rd443, 0;
	bra.uni 	$L__BB2_88;
$L__BB2_76:
	setp.eq.s64 	%p100, %rd10, 0;
	@%p100 bra 	$L__BB2_84;
	add.s64 	%rd303, %rd10, -1;
	setp.lt.u64 	%p101, %rd303, 3;
	@%p101 bra 	$L__BB2_79;
	add.s64 	%rd304, %rd429, %rd35;
	shl.b64 	%rd305, %rd304, 3;
	add.s64 	%rd306, %rd157, %rd305;
	ld.f64 	%fd237, [%rd306];
	mul.f64 	%fd238, %fd21, %fd237;
	add.s64 	%rd307, %rd429, %rd92;
	shl.b64 	%rd308, %rd307, 3;
	add.s64 	%rd309, %rd157, %rd308;
	ld.f64 	%fd239, [%rd309];
	sub.f64 	%fd240, %fd239, %fd238;
	st.f64 	[%rd309], %fd240;
	ld.f64 	%fd241, [%rd306+8];
	mul.f64 	%fd242, %fd21, %fd241;
	ld.f64 	%fd243, [%rd309+8];
	sub.f64 	%fd244, %fd243, %fd242;
	st.f64 	[%rd309+8], %fd244;
	ld.f64 	%fd245, [%rd306+16];
	mul.f64 	%fd246, %fd21, %fd245;
	ld.f64 	%fd247, [%rd309+16];
	sub.f64 	%fd248, %fd247, %fd246;
	st.f64 	[%rd309+16], %fd248;
	ld.f64 	%fd249, [%rd306+24];
	mul.f64 	%fd250, %fd21, %fd249;
	ld.f64 	%fd251, [%rd309+24];
	sub.f64 	%fd252, %fd251, %fd250;
	st.f64 	[%rd309+24], %fd252;
	add.s64 	%rd429, %rd429, 4;
$L__BB2_79:
	setp.eq.s64 	%p102, %rd13, 0;
	@%p102 bra 	$L__BB2_84;
	setp.eq.s64 	%p103, %rd13, 1;
	@%p103 bra 	$L__BB2_82;
	add.s64 	%rd310, %rd429, %rd35;
	shl.b64 	%rd311, %rd310, 3;
	add.s64 	%rd312, %rd157, %rd311;
	ld.f64 	%fd253, [%rd312];
	mul.f64 	%fd254, %fd21, %fd253;
	add.s64 	%rd313, %rd429, %rd92;
	shl.b64 	%rd314, %rd313, 3;
	add.s64 	%rd315, %rd157, %rd314;
	ld.f64 	%fd255, [%rd315];
	sub.f64 	%fd256, %fd255, %fd254;
	st.f64 	[%rd315], %fd256;
	ld.f64 	%fd257, [%rd312+8];
	mul.f64 	%fd258, %fd21, %fd257;
	ld.f64 	%fd259, [%rd315+8];
	sub.f64 	%fd260, %fd259, %fd258;
	st.f64 	[%rd315+8], %fd260;
	add.s64 	%rd429, %rd429, 2;
$L__BB2_82:
	setp.eq.s64 	%p104, %rd19, 0;
	@%p104 bra 	$L__BB2_84;
	add.s64 	%rd316, %rd429, %rd35;
	shl.b64 	%rd317, %rd316, 3;
	add.s64 	%rd318, %rd157, %rd317;
	ld.f64 	%fd261, [%rd318];
	mul.f64 	%fd262, %fd21, %fd261;
	add.s64 	%rd319, %rd429, %rd92;
	shl.b64 	%rd320, %rd319, 3;
	add.s64 	%rd321, %rd157, %rd320;
	ld.f64 	%fd263, [%rd321];
	sub.f64 	%fd264, %fd263, %fd262;
	st.f64 	[%rd321], %fd264;
$L__BB2_84:
	add.s64 	%rd431, %rd431, 1;
	setp.ge.s64 	%p105, %rd431, %rd151;
	@%p105 bra 	$L__BB2_58;
$L__BB2_85:
	setp.lt.u64 	%p98, %rd7, 7;
	mul.lo.s64 	%rd92, %rd431, %rd3;
	add.s64 	%rd290, %rd92, %rd411;
	shl.b64 	%rd291, %rd290, 3;
	add.s64 	%rd292, %rd157, %rd291;
	ld.f64 	%fd203, [%rd292];
	ld.f64 	%fd204, [%rd36];
	div.rn.f64 	%fd21, %fd203, %fd204;
	mad.lo.s64 	%rd293, %rd431, %rd151, %rd411;
	shl.b64 	%rd294, %rd293, 3;
	add.s64 	%rd295, %rd155, %rd294;
	st.f64 	[%rd295], %fd21;
	mov.b64 	%rd429, 0;
	@%p98 bra 	$L__BB2_76;
	mov.b64 	%rd432, 0;
$L__BB2_87:
	.pragma "nounroll";
	add.s64 	%rd297, %rd432, %rd35;
	shl.b64 	%rd298, %rd297, 3;
	add.s64 	%rd299, %rd157, %rd298;
	ld.f64 	%fd205, [%rd299];
	mul.f64 	%fd206, %fd21, %fd205;
	add.s64 	%rd300, %rd432, %rd92;
	shl.b64 	%rd301, %rd300, 3;
	add.s64 	%rd302, %rd157, %rd301;
	ld.f64 	%fd207, [%rd302];
	sub.f64 	%fd208, %fd207, %fd206;
	st.f64 	[%rd302], %fd208;
	ld.f64 	%fd209, [%rd299+8];
	mul.f64 	%fd210, %fd21, %fd209;
	ld.f64 	%fd211, [%rd302+8];
	sub.f64 	%fd212, %fd211, %fd210;
	st.f64 	[%rd302+8], %fd212;
	ld.f64 	%fd213, [%rd299+16];
	mul.f64 	%fd214, %fd21, %fd213;
	ld.f64 	%fd215, [%rd302+16];
	sub.f64 	%fd216, %fd215, %fd214;
	st.f64 	[%rd302+16], %fd216;
	ld.f64 	%fd217, [%rd299+24];
	mul.f64 	%fd218, %fd21, %fd217;
	ld.f64 	%fd219, [%rd302+24];
	sub.f64 	%fd220, %fd219, %fd218;
	st.f64 	[%rd302+24], %fd220;
	ld.f64 	%fd221, [%rd299+32];
	mul.f64 	%fd222, %fd21, %fd221;
	ld.f64 	%fd223, [%rd302+32];
	sub.f64 	%fd224, %fd223, %fd222;
	st.f64 	[%rd302+32], %fd224;
	ld.f64 	%fd225, [%rd299+40];
	mul.f64 	%fd226, %fd21, %fd225;
	ld.f64 	%fd227, [%rd302+40];
	sub.f64 	%fd228, %fd227, %fd226;
	st.f64 	[%rd302+40], %fd228;
	ld.f64 	%fd229, [%rd299+48];
	mul.f64 	%fd230, %fd21, %fd229;
	ld.f64 	%fd231, [%rd302+48];
	sub.f64 	%fd232, %fd231, %fd230;
	st.f64 	[%rd302+48], %fd232;
	ld.f64 	%fd233, [%rd299+56];
	mul.f64 	%fd234, %fd21, %fd233;
	ld.f64 	%fd235, [%rd302+56];
	sub.f64 	%fd236, %fd235, %fd234;
	st.f64 	[%rd302+56], %fd236;
	add.s64 	%rd432, %rd432, 8;
	setp.eq.s64 	%p99, %rd432, %rd20;
	mov.u64 	%rd429, %rd20;
	@%p99 bra 	$L__BB2_76;
	bra.uni 	$L__BB2_87;
$L__BB2_88:
	.pragma "nounroll";
	shl.b64 	%rd361, %rd443, 3;
	add.s64 	%rd362, %rd159, %rd361;
	mov.b64 	%rd363, 0;
	st.u64 	[%rd362], %rd363;
	st.u64 	[%rd362+8], %rd363;
	st.u64 	[%rd362+16], %rd363;
	st.u64 	[%rd362+24], %rd363;
	st.u64 	[%rd362+32], %rd363;
	st.u64 	[%rd362+40], %rd363;
	st.u64 	[%rd362+48], %rd363;
	st.u64 	[%rd362+56], %rd363;
	st.u64 	[%rd362+64], %rd363;
	st.u64 	[%rd362+72], %rd363;
	st.u64 	[%rd362+80], %rd363;
	st.u64 	[%rd362+88], %rd363;
	st.u64 	[%rd362+96], %rd363;
	st.u64 	[%rd362+104], %rd363;
	st.u64 	[%rd362+112], %rd363;
	st.u64 	[%rd362+120], %rd363;
	add.s64 	%rd443, %rd443, 16;
	setp.eq.s64 	%p118, %rd443, %rd12;
	mov.u64 	%rd439, %rd12;
	@%p118 bra 	$L__BB2_89;
	bra.uni 	$L__BB2_88;
$L__BB2_89:
	setp.eq.s64 	%p119, %rd8, 0;
	@%p119 bra 	$L__BB2_98;
	setp.lt.u64 	%p120, %rd8, 8;
	@%p120 bra 	$L__BB2_92;
	shl.b64 	%rd364, %rd439, 3;
	add.s64 	%rd365, %rd159, %rd364;
	mov.b64 	%rd366, 0;
	st.u64 	[%rd365], %rd366;
	st.u64 	[%rd365+8], %rd366;
	st.u64 	[%rd365+16], %rd366;
	st.u64 	[%rd365+24], %rd366;
	st.u64 	[%rd365+32], %rd366;
	st.u64 	[%rd365+40], %rd366;
	st.u64 	[%rd365+48], %rd366;
	st.u64 	[%rd365+56], %rd366;
	add.s64 	%rd439, %rd439, 8;
$L__BB2_92:
	setp.eq.s64 	%p121, %rd10, 0;
	@%p121 bra 	$L__BB2_98;
	setp.lt.u64 	%p122, %rd10, 4;
	@%p122 bra 	$L__BB2_95;
	shl.b64 	%rd367, %rd439, 3;
	add.s64 	%rd368, %rd159, %rd367;
	mov.b64 	%rd369, 0;
	st.u64 	[%rd368], %rd369;
	st.u64 	[%rd368+8], %rd369;
	st.u64 	[%rd368+16], %rd369;
	st.u64 	[%rd368+24], %rd369;
	add.s64 	%rd439, %rd439, 4;
$L__BB2_95:
	setp.eq.s64 	%p123, %rd13, 0;
	@%p123 bra 	$L__BB2_98;
	mov.b64 	%rd442, 0;
$L__BB2_97:
	.pragma "nounroll";
	shl.b64 	%rd371, %rd439, 3;
	add.s64 	%rd372, %rd159, %rd371;
	mov.b64 	%rd373, 0;
	st.u64 	[%rd372], %rd373;
	add.s64 	%rd439, %rd439, 1;
	add.s64 	%rd442, %rd442, 1;
	setp.ne.s64 	%p124, %rd442, %rd13;
	@%p124 bra 	$L__BB2_97;
$L__BB2_98:
	ld.param.u64 	%rd405, [_Z9doolittlePdS_S_l_param_2];
	add.s64 	%rd119, %rd157, 56;
	add.s64 	%rd120, %rd159, 56;
	cvta.to.global.u64 	%rd121, %rd405;
	mov.b64 	%rd444, 0;
	mov.b16 	%rs31, 0;
	mov.u16 	%rs32, %rs31;
	mov.u64 	%rd445, %rd151;
$L__BB2_99:
	mov.u64 	%rd125, %rd445;
	mov.u64 	%rd124, %rd444;
	add.s16 	%rs31, %rs31, 1;
	add.s16 	%rs32, %rs32, 1;
	add.s64 	%rd444, %rd124, 1;
	add.s64 	%rd445, %rd125, -1;
	shl.b64 	%rd375, %rd125, 3;
	add.s64 	%rd376, %rd158, %rd375;
	ld.f64 	%fd530, [%rd376+-8];
	setp.gt.s64 	%p125, %rd125, %rd151;
	@%p125 bra 	$L__BB2_113;
	mul.lo.s64 	%rd128, %rd445, %rd3;
	setp.lt.u64 	%p126, %rd124, 15;
	mov.u64 	%rd450, %rd445;
	@%p126 bra 	$L__BB2_103;
	and.b64  	%rd448, %rd444, -16;
	mad.lo.s64 	%rd378, %rd17, %rd445, %rd375;
	add.s64 	%rd447, %rd119, %rd378;
	add.s64 	%rd446, %rd120, %rd375;
	mov.u64 	%rd450, %rd445;
$L__BB2_102:
	.pragma "nounroll";
	ld.f64 	%fd389, [%rd447+-64];
	ld.f64 	%fd390, [%rd446+-64];
	mul.f64 	%fd391, %fd389, %fd390;
	sub.f64 	%fd392, %fd530, %fd391;
	ld.f64 	%fd393, [%rd447+-56];
	ld.f64 	%fd394, [%rd446+-56];
	mul.f64 	%fd395, %fd393, %fd394;
	sub.f64 	%fd396, %fd392, %fd395;
	ld.f64 	%fd397, [%rd447+-48];
	ld.f64 	%fd398, [%rd446+-48];
	mul.f64 	%fd399, %fd397, %fd398;
	sub.f64 	%fd400, %fd396, %fd399;
	ld.f64 	%fd401, [%rd447+-40];
	ld.f64 	%fd402, [%rd446+-40];
	mul.f64 	%fd403, %fd401, %fd402;
	sub.f64 	%fd404, %fd400, %fd403;
	ld.f64 	%fd405, [%rd447+-32];
	ld.f64 	%fd406, [%rd446+-32];
	mul.f64 	%fd407, %fd405, %fd406;
	sub.f64 	%fd408, %fd404, %fd407;
	ld.f64 	%fd409, [%rd447+-24];
	ld.f64 	%fd410, [%rd446+-24];
	mul.f64 	%fd411, %fd409, %fd410;
	sub.f64 	%fd412, %fd408, %fd411;
	ld.f64 	%fd413, [%rd447+-16];
	ld.f64 	%fd414, [%rd446+-16];
	mul.f64 	%fd415, %fd413, %fd414;
	sub.f64 	%fd416, %fd412, %fd415;
	ld.f64 	%fd417, [%rd447+-8];
	ld.f64 	%fd418, [%rd446+-8];
	mul.f64 	%fd419, %fd417, %fd418;
	sub.f64 	%fd420, %fd416, %fd419;
	ld.f64 	%fd421, [%rd447];
	ld.f64 	%fd422, [%rd446];
	mul.f64 	%fd423, %fd421, %fd422;
	sub.f64 	%fd424, %fd420, %fd423;
	ld.f64 	%fd425, [%rd447+8];
	ld.f64 	%fd426, [%rd446+8];
	mul.f64 	%fd427, %fd425, %fd426;
	sub.f64 	%fd428, %fd424, %fd427;
	ld.f64 	%fd429, [%rd447+16];
	ld.f64 	%fd430, [%rd446+16];
	mul.f64 	%fd431, %fd429, %fd430;
	sub.f64 	%fd432, %fd428, %fd431;
	ld.f64 	%fd433, [%rd447+24];
	ld.f64 	%fd434, [%rd446+24];
	mul.f64 	%fd435, %fd433, %fd434;
	sub.f64 	%fd436, %fd432, %fd435;
	ld.f64 	%fd437, [%rd447+32];
	ld.f64 	%fd438, [%rd446+32];
	mul.f64 	%fd439, %fd437, %fd438;
	sub.f64 	%fd440, %fd436, %fd439;
	ld.f64 	%fd441, [%rd447+40];
	ld.f64 	%fd442, [%rd446+40];
	mul.f64 	%fd443, %fd441, %fd442;
	sub.f64 	%fd444, %fd440, %fd443;
	ld.f64 	%fd445, [%rd447+48];
	ld.f64 	%fd446, [%rd446+48];
	mul.f64 	%fd447, %fd445, %fd446;
	sub.f64 	%fd448, %fd444, %fd447;
	ld.f64 	%fd449, [%rd447+56];
	ld.f64 	%fd450, [%rd446+56];
	mul.f64 	%fd451, %fd449, %fd450;
	sub.f64 	%fd530, %fd448, %fd451;
	add.s64 	%rd450, %rd450, 16;
	add.s64 	%rd448, %rd448, -16;
	add.s64 	%rd447, %rd447, 128;
	add.s64 	%rd446, %rd446, 128;
	setp.ne.s64 	%p127, %rd448, 0;
	@%p127 bra 	$L__BB2_102;
$L__BB2_103:
	and.b64  	%rd379, %rd444, 15;
	setp.eq.s64 	%p128, %rd379, 0;
	@%p128 bra 	$L__BB2_113;
	cvt.u64.u16 	%rd380, %rs32;
	and.b64  	%rd141, %rd380, 15;
	add.s64 	%rd381, %rd141, -1;
	setp.lt.u64 	%p129, %rd381, 7;
	@%p129 bra 	$L__BB2_106;
	add.s64 	%rd382, %rd450, %rd128;
	shl.b64 	%rd383, %rd382, 3;
	add.s64 	%rd384, %rd157, %rd383;
	ld.f64 	%fd453, [%rd384];
	shl.b64 	%rd385, %rd450, 3;
	add.s64 	%rd386, %rd159, %rd385;
	ld.f64 	%fd454, [%rd386];
	mul.f64 	%fd455, %fd453, %fd454;
	sub.f64 	%fd456, %fd530, %fd455;
	ld.f64 	%fd457, [%rd384+8];
	ld.f64 	%fd458, [%rd386+8];
	mul.f64 	%fd459, %fd457, %fd458;
	sub.f64 	%fd460, %fd456, %fd459;
	ld.f64 	%fd461, [%rd384+16];
	ld.f64 	%fd462, [%rd386+16];
	mul.f64 	%fd463, %fd461, %fd462;
	sub.f64 	%fd464, %fd460, %fd463;
	ld.f64 	%fd465, [%rd384+24];
	ld.f64 	%fd466, [%rd386+24];
	mul.f64 	%fd467, %fd465, %fd466;
	sub.f64 	%fd468, %fd464, %fd467;
	ld.f64 	%fd469, [%rd384+32];
	ld.f64 	%fd470, [%rd386+32];
	mul.f64 	%fd471, %fd469, %fd470;
	sub.f64 	%fd472, %fd468, %fd471;
	ld.f64 	%fd473, [%rd384+40];
	ld.f64 	%fd474, [%rd386+40];
	mul.f64 	%fd475, %fd473, %fd474;
	sub.f64 	%fd476, %fd472, %fd475;
	ld.f64 	%fd477, [%rd384+48];
	ld.f64 	%fd478, [%rd386+48];
	mul.f64 	%fd479, %fd477, %fd478;
	sub.f64 	%fd480, %fd476, %fd479;
	ld.f64 	%fd481, [%rd384+56];
	ld.f64 	%fd482, [%rd386+56];
	mul.f64 	%fd483, %fd481, %fd482;
	sub.f64 	%fd530, %fd480, %fd483;
	add.s64 	%rd450, %rd450, 8;
$L__BB2_106:
	and.b64  	%rd387, %rd141, 7;
	setp.eq.s64 	%p130, %rd387, 0;
	@%p130 bra 	$L__BB2_113;
	cvt.u64.u16 	%rd388, %rs31;
	and.b64  	%rd389, %rd388, 7;
	and.b64  	%rd144, %rd388, 3;
	add.s64 	%rd390, %rd389, -1;
	setp.lt.u64 	%p131, %rd390, 3;
	@%p131 bra 	$L__BB2_109;
	add.s64 	%rd391, %rd450, %rd128;
	shl.b64 	%rd392, %rd391, 3;
	add.s64 	%rd393, %rd157, %rd392;
	ld.f64 	%fd485, [%rd393];
	shl.b64 	%rd394, %rd450, 3;
	add.s64 	%rd395, %rd159, %rd394;
	ld.f64 	%fd486, [%rd395];
	mul.f64 	%fd487, %fd485, %fd486;
	sub.f64 	%fd488, %fd530, %fd487;
	ld.f64 	%fd489, [%rd393+8];
	ld.f64 	%fd490, [%rd395+8];
	mul.f64 	%fd491, %fd489, %fd490;
	sub.f64 	%fd492, %fd488, %fd491;
	ld.f64 	%fd493, [%rd393+16];
	ld.f64 	%fd494, [%rd395+16];
	mul.f64 	%fd495, %fd493, %fd494;
	sub.f64 	%fd496, %fd492, %fd495;
	ld.f64 	%fd497, [%rd393+24];
	ld.f64 	%fd498, [%rd395+24];
	mul.f64 	%fd499, %fd497, %fd498;
	sub.f64 	%fd530, %fd496, %fd499;
	add.s64 	%rd450, %rd450, 4;
$L__BB2_109:
	setp.eq.s64 	%p132, %rd144, 0;
	@%p132 bra 	$L__BB2_113;
	add.s64 	%rd396, %rd450, %rd128;
	shl.b64 	%rd397, %rd396, 3;
	add.s64 	%rd147, %rd157, %rd397;
	ld.f64 	%fd500, [%rd147];
	shl.b64 	%rd398, %rd450, 3;
	add.s64 	%rd148, %rd159, %rd398;
	ld.f64 	%fd501, [%rd148];
	mul.f64 	%fd502, %fd500, %fd501;
	sub.f64 	%fd530, %fd530, %fd502;
	setp.eq.s64 	%p133, %rd144, 1;
	@%p133 bra 	$L__BB2_113;
	ld.f64 	%fd503, [%rd147+8];
	ld.f64 	%fd504, [%rd148+8];
	mul.f64 	%fd505, %fd503, %fd504;
	sub.f64 	%fd530, %fd530, %fd505;
	setp.eq.s64 	%p134, %rd144, 2;
	@%p134 bra 	$L__BB2_113;
	ld.f64 	%fd506, [%rd147+16];
	ld.f64 	%fd507, [%rd148+16];
	mul.f64 	%fd508, %fd506, %fd507;
	sub.f64 	%fd530, %fd530, %fd508;
$L__BB2_113:
	mad.lo.s64 	%rd399, %rd445, %rd3, %rd125;
	shl.b64 	%rd400, %rd399, 3;
	add.s64 	%rd401, %rd157, %rd400;
	ld.f64 	%fd509, [%rd401+-8];
	div.rn.f64 	%fd510, %fd530, %fd509;
	add.s64 	%rd403, %rd121, %rd375;
	st.global.f64 	[%rd403+-8], %fd510;
	add.s64 	%rd404, %rd159, %rd375;
	st.f64 	[%rd404+-8], %fd510;
	setp.gt.u64 	%p135, %rd125, 1;
	@%p135 bra 	$L__BB2_99;
$L__BB2_114:
	{ // callseq 16, 0
	.param .b64 param0;
	st.param.b64 	[param0], %rd155;
	call.uni 
	free, 
	(
	param0
	);
	} // callseq 16
	{ // callseq 17, 0
	.param .b64 param0;
	st.param.b64 	[param0], %rd157;
	call.uni 
	free, 
	(
	param0
	);
	} // callseq 17
	{ // callseq 18, 0
	.param .b64 param0;
	st.param.b64 	[param0], %rd158;
	call.uni 
	free, 
	(
	param0
	);
	} // callseq 18
	{ // callseq 19, 0
	.param .b64 param0;
	st.param.b64 	[param0], %rd159;
	call.uni 
	free, 
	(
	param0
	);
	} // callseq 19
	ret;

}
	// .globl	_Z5croutPdS_S_l
.visible .entry _Z5croutPdS_S_l(
	.param .u64 .ptr .align 1 _Z5croutPdS_S_l_param_0,
	.param .u64 .ptr .align 1 _Z5croutPdS_S_l_param_1,
	.param .u64 .ptr .align 1 _Z5croutPdS_S_l_param_2,
	.param .u64 _Z5croutPdS_S_l_param_3
)
{
	.reg .pred 	%p<145>;
	.reg .b16 	%rs<41>;
	.reg .b64 	%rd<450>;
	.reg .b64 	%fd<592>;

	ld.param.u64 	%rd152, [_Z5croutPdS_S_l_param_0];
	ld.param.u64 	%rd150, [_Z5croutPdS_S_l_param_1];
	ld.param.u64 	%rd153, [_Z5croutPdS_S_l_param_2];
	ld.param.u64 	%rd151, [_Z5croutPdS_S_l_param_3];
	cvta.to.global.u64 	%rd1, %rd152;
	cvta.to.global.u64 	%rd2, %rd153;
	shl.b64 	%rd3, %rd151, 3;
	mul.lo.s64 	%rd154, %rd3, %rd151;
	{ // callseq 20, 0
	.param .b64 param0;
	st.param.b64 	[param0], %rd154;
	.param .b64 retval0;
	call.uni (retval0), 
	malloc, 
	(
	param0
	);
	ld.param.b64 	%rd155, [retval0];
	} // callseq 20
	add.s64 	%rd5, %rd151, 1;
	add.s64 	%rd156, %rd154, %rd3;
	{ // callseq 21, 0
	.param .b64 param0;
	st.param.b64 	[param0], %rd156;
	.param .b64 retval0;
	call.uni (retval0), 
	malloc, 
	(
	param0
	);
	ld.param.b64 	%rd157, [retval0];
	} // callseq 21
	{ // callseq 22, 0
	.param .b64 param0;
	st.param.b64 	[param0], %rd3;
	.param .b64 retval0;
	call.uni (retval0), 
	malloc, 
	(
	param0
	);
	ld.param.b64 	%rd158, [retval0];
	} // callseq 22
	setp.lt.s64 	%p17, %rd151, 1;
	@%p17 bra 	$L__BB3_103;
	add.s64 	%rd8, %rd151, -1;
	and.b64  	%rd9, %rd151, 15;
	add.s64 	%rd10, %rd9, -1;
	and.b64  	%rd11, %rd151, 7;
	add.s64 	%rd12, %rd11, -1;
	and.b64  	%rd13, %rd151, 9223372036854775792;
	and.b64  	%rd14, %rd151, 3;
	cvta.to.global.u64 	%rd15, %rd150;
	mov.b64 	%rd404, 0;
$L__BB3_2:
	setp.lt.u64 	%p18, %rd8, 15;
	mul.lo.s64 	%rd17, %rd404, %rd151;
	mov.b64 	%rd407, 0;
	@%p18 bra 	$L__BB3_5;
	mov.b64 	%rd405, 0;
$L__BB3_4:
	.pragma "nounroll";
	add.s64 	%rd162, %rd405, %rd17;
	shl.b64 	%rd163, %rd162, 3;
	add.s64 	%rd164, %rd1, %rd163;
	ld.global.f64 	%fd53, [%rd164];
	add.s64 	%rd165, %rd157, %rd163;
	st.f64 	[%rd165], %fd53;
	ld.global.f64 	%fd54, [%rd164+8];
	st.f64 	[%rd165+8], %fd54;
	ld.global.f64 	%fd55, [%rd164+16];
	st.f64 	[%rd165+16], %fd55;
	ld.global.f64 	%fd56, [%rd164+24];
	st.f64 	[%rd165+24], %fd56;
	ld.global.f64 	%fd57, [%rd164+32];
	st.f64 	[%rd165+32], %fd57;
	ld.global.f64 	%fd58, [%rd164+40];
	st.f64 	[%rd165+40], %fd58;
	ld.global.f64 	%fd59, [%rd164+48];
	st.f64 	[%rd165+48], %fd59;
	ld.global.f64 	%fd60, [%rd164+56];
	st.f64 	[%rd165+56], %fd60;
	ld.global.f64 	%fd61, [%rd164+64];
	st.f64 	[%rd165+64], %fd61;
	ld.global.f64 	%fd62, [%rd164+72];
	st.f64 	[%rd165+72], %fd62;
	ld.global.f64 	%fd63, [%rd164+80];
	st.f64 	[%rd165+80], %fd63;
	ld.global.f64 	%fd64, [%rd164+88];
	st.f64 	[%rd165+88], %fd64;
	ld.global.f64 	%fd65, [%rd164+96];
	st.f64 	[%rd165+96], %fd65;
	ld.global.f64 	%fd66, [%rd164+104];
	st.f64 	[%rd165+104], %fd66;
	ld.global.f64 	%fd67, [%rd164+112];
	st.f64 	[%rd165+112], %fd67;
	ld.global.f64 	%fd68, [%rd164+120];
	st.f64 	[%rd165+120], %fd68;
	add.s64 	%rd405, %rd405, 16;
	setp.ne.s64 	%p19, %rd405, %rd13;
	mov.u64 	%rd407, %rd13;
	@%p19 bra 	$L__BB3_4;
$L__BB3_5:
	setp.eq.s64 	%p20, %rd9, 0;
	@%p20 bra 	$L__BB3_15;
	setp.lt.u64 	%p21, %rd10, 7;
	@%p21 bra 	$L__BB3_8;
	add.s64 	%rd166, %rd407, %rd17;
	shl.b64 	%rd167, %rd166, 3;
	add.s64 	%rd168, %rd1, %rd167;
	ld.global.f64 	%fd69, [%rd168];
	add.s64 	%rd169, %rd157, %rd167;
	st.f64 	[%rd169], %fd69;
	ld.global.f64 	%fd70, [%rd168+8];
	st.f64 	[%rd169+8], %fd70;
	ld.global.f64 	%fd71, [%rd168+16];
	st.f64 	[%rd169+16], %fd71;
	ld.global.f64 	%fd72, [%rd168+24];
	st.f64 	[%rd169+24], %fd72;
	ld.global.f64 	%fd73, [%rd168+32];
	st.f64 	[%rd169+32], %fd73;
	ld.global.f64 	%fd74, [%rd168+40];
	st.f64 	[%rd169+40], %fd74;
	ld.global.f64 	%fd75, [%rd168+48];
	st.f64 	[%rd169+48], %fd75;
	ld.global.f64 	%fd76, [%rd168+56];
	st.f64 	[%rd169+56], %fd76;
	add.s64 	%rd407, %rd407, 8;
$L__BB3_8:
	setp.eq.s64 	%p22, %rd11, 0;
	@%p22 bra 	$L__BB3_15;
	setp.lt.u64 	%p23, %rd12, 3;
	@%p23 bra 	$L__BB3_11;
	add.s64 	%rd170, %rd407, %rd17;
	shl.b64 	%rd171, %rd170, 3;
	add.s64 	%rd172, %rd1, %rd171;
	ld.global.f64 	%fd77, [%rd172];
	add.s64 	%rd173, %rd157, %rd171;
	st.f64 	[%rd173], %fd77;
	ld.global.f64 	%fd78, [%rd172+8];
	st.f64 	[%rd173+8], %fd78;
	ld.global.f64 	%fd79, [%rd172+16];
	st.f64 	[%rd173+16], %fd79;
	ld.global.f64 	%fd80, [%rd172+24];
	st.f64 	[%rd173+24], %fd80;
	add.s64 	%rd407, %rd407, 4;
$L__BB3_11:
	setp.eq.s64 	%p24, %rd14, 0;
	@%p24 bra 	$L__BB3_15;
	setp.eq.s64 	%p25, %rd14, 1;
	add.s64 	%rd174, %rd407, %rd17;
	shl.b64 	%rd175, %rd174, 3;
	add.s64 	%rd29, %rd1, %rd175;
	ld.global.f64 	%fd81, [%rd29];
	add.s64 	%rd30, %rd157, %rd175;
	st.f64 	[%rd30], %fd81;
	@%p25 bra 	$L__BB3_15;
	setp.eq.s64 	%p26, %rd14, 2;
	ld.global.f64 	%fd82, [%rd29+8];
	st.f64 	[%rd30+8], %fd82;
	@%p26 bra 	$L__BB3_15;
	ld.global.f64 	%fd83, [%rd29+16];
	st.f64 	[%rd30+16], %fd83;
$L__BB3_15:
	shl.b64 	%rd176, %rd404, 3;
	add.s64 	%rd177, %rd15, %rd176;
	ld.global.f64 	%fd84, [%rd177];
	add.s64 	%rd178, %rd17, %rd151;
	shl.b64 	%rd179, %rd178, 3;
	add.s64 	%rd180, %rd157, %rd179;
	st.f64 	[%rd180], %fd84;
	add.s64 	%rd181, %rd17, %rd404;
	shl.b64 	%rd182, %rd181, 3;
	add.s64 	%rd183, %rd155, %rd182;
	mov.b64 	%rd184, 4607182418800017408;
	st.u64 	[%rd183], %rd184;
	add.s64 	%rd185, %rd158, %rd176;
	mov.b64 	%rd186, 0;
	st.u64 	[%rd185], %rd186;
	add.s64 	%rd404, %rd404, 1;
	setp.eq.s64 	%p27, %rd404, %rd151;
	@%p27 bra 	$L__BB3_16;
	bra.uni 	$L__BB3_2;
$L__BB3_16:
	shl.b64 	%rd18, %rd5, 3;
	cvt.u16.u64 	%rs1, %rd151;
	and.b64  	%rd19, %rd5, 7;
	and.b64  	%rd20, %rd151, 1;
	and.b64  	%rd21, %rd151, 9223372036854775800;
	mov.b64 	%rd409, 0;
	mov.b16 	%rs34, 0;
	mov.u16 	%rs35, %rs34;
	mov.u16 	%rs36, %rs34;
$L__BB3_17:
	add.s64 	%rd33, %rd409, 1;
	max.s64 	%rd34, %rd151, %rd33;
	not.b64 	%rd35, %rd409;
	add.s64 	%rd36, %rd151, %rd35;
	{ // callseq 23, 0
	.param .b64 param0;
	st.param.b64 	[param0], %rd18;
	.param .b64 retval0;
	call.uni (retval0), 
	malloc, 
	(
	param0
	);
	ld.param.b64 	%rd188, [retval0];
	} // callseq 23
	mul.lo.s64 	%rd38, %rd409, %rd5;
	add.s64 	%rd189, %rd38, %rd409;
	shl.b64 	%rd190, %rd189, 3;
	add.s64 	%rd191, %rd157, %rd190;
	ld.f64 	%fd85, [%rd191];
	setp.neu.f64 	%p28, %fd85, 0d0000000000000000;
	@%p28 bra 	$L__BB3_57;
	setp.ge.s64 	%p29, %rd33, %rd151;
	mov.u64 	%rd419, %rd409;
	@%p29 bra 	$L__BB3_46;
	sub.s64 	%rd193, %rd151, %rd409;
	add.s64 	%rd194, %rd193, -2;
	setp.lt.u64 	%p30, %rd194, 7;
	mov.f64 	%fd575, 0d0000000000000000;
	mov.u64 	%rd420, %rd33;
	mov.u64 	%rd419, %rd409;
	@%p30 bra 	$L__BB3_24;
	mov.f64 	%fd575, 0d0000000000000000;
	mov.u64 	%rd420, %rd33;
	mov.u64 	%rd419, %rd409;
$L__BB3_21:
	.pragma "nounroll";
	mad.lo.s64 	%rd195, %rd420, %rd5, %rd409;
	shl.b64 	%rd196, %rd195, 3;
	add.s64 	%rd197, %rd157, %rd196;
	ld.f64 	%fd88, [%rd197];
	abs.f64 	%fd89, %fd88;
	add.s64 	%rd198, %rd420, %rd38;
	shl.b64 	%rd199, %rd198, 3;
	add.s64 	%rd72, %rd157, %rd199;
	ld.f64 	%fd91, [%rd72];
	mul.f64 	%fd92, %fd89, %fd91;
	setp.neu.f64 	%p32, %fd92, 0d0000000000000000;
	setp.ge.f64 	%p33, %fd89, %fd575;
	and.pred  	%p34, %p32, %p33;
	selp.b64 	%rd200, %rd420, %rd419, %p34;
	selp.f64 	%fd93, %fd89, %fd575, %p34;
	add.s64 	%rd201, %rd420, 1;
	add.s64 	%rd202, %rd197, %rd18;
	ld.f64 	%fd95, [%rd202];
	abs.f64 	%fd96, %fd95;
	ld.f64 	%fd98, [%rd72+8];
	mul.f64 	%fd99, %fd96, %fd98;
	setp.neu.f64 	%p35, %fd99, 0d0000000000000000;
	setp.ge.f64 	%p36, %fd96, %fd93;
	and.pred  	%p37, %p35, %p36;
	selp.b64 	%rd203, %rd201, %rd200, %p37;
	selp.f64 	%fd100, %fd96, %fd93, %p37;
	add.s64 	%rd204, %rd420, 2;
	add.s64 	%rd205, %rd202, %rd18;
	ld.f64 	%fd102, [%rd205];
	abs.f64 	%fd103, %fd102;
	ld.f64 	%fd105, [%rd72+16];
	mul.f64 	%fd106, %fd103, %fd105;
	setp.neu.f64 	%p38, %fd106, 0d0000000000000000;
	setp.ge.f64 	%p39, %fd103, %fd100;
	and.pred  	%p40, %p38, %p39;
	selp.b64 	%rd206, %rd204, %rd203, %p40;
	selp.f64 	%fd107, %fd103, %fd100, %p40;
	add.s64 	%rd207, %rd420, 3;
	add.s64 	%rd208, %rd205, %rd18;
	ld.f64 	%fd109, [%rd208];
	abs.f64 	%fd110, %fd109;
	ld.f64 	%fd112, [%rd72+24];
	mul.f64 	%fd113, %fd110, %fd112;
	setp.neu.f64 	%p41, %fd113, 0d0000000000000000;
	setp.ge.f64 	%p42, %fd110, %fd107;
	and.pred  	%p43, %p41, %p42;
	selp.b64 	%rd209, %rd207, %rd206, %p43;
	selp.f64 	%fd114, %fd110, %fd107, %p43;
	add.s64 	%rd210, %rd420, 4;
	add.s64 	%rd211, %rd208, %rd18;
	ld.f64 	%fd116, [%rd211];
	abs.f64 	%fd117, %fd116;
	ld.f64 	%fd119, [%rd72+32];
	mul.f64 	%fd120, %fd117, %fd119;
	setp.neu.f64 	%p44, %fd120, 0d0000000000000000;
	setp.ge.f64 	%p45, %fd117, %fd114;
	and.pred  	%p46, %p44, %p45;
	selp.b64 	%rd212, %rd210, %rd209, %p46;
	selp.f64 	%fd121, %fd117, %fd114, %p46;
	add.s64 	%rd213, %rd420, 5;
	add.s64 	%rd214, %rd211, %rd18;
	ld.f64 	%fd123, [%rd214];
	abs.f64 	%fd124, %fd123;
	ld.f64 	%fd126, [%rd72+40];
	mul.f64 	%fd127, %fd124, %fd126;
	setp.neu.f64 	%p47, %fd127, 0d0000000000000000;
	setp.ge.f64 	%p48, %fd124, %fd121;
	and.pred  	%p49, %p47, %p48;
	selp.b64 	%rd215, %rd213, %rd212, %p49;
	selp.f64 	%fd128, %fd124, %fd121, %p49;
	add.s64 	%rd216, %rd420, 6;
	add.s64 	%rd217, %rd214, %rd18;
	ld.f64 	%fd130, [%rd217];
	abs.f64 	%fd131, %fd130;
	ld.f64 	%fd133, [%rd72+48];
	mul.f64 	%fd134, %fd131, %fd133;
	setp.neu.f64 	%p50, %fd134, 0d0000000000000000;
	setp.ge.f64 	%p51, %fd131, %fd128;
	and.pred  	%p52, %p50, %p51;
	selp.b64 	%rd73, %rd216, %rd215, %p52;
	selp.f64 	%fd18, %fd131, %fd128, %p52;
	add.s64 	%rd74, %rd420, 7;
	add.s64 	%rd218, %rd217, %rd18;
	ld.f64 	%fd135, [%rd218];
	abs.f64 	%fd19, %fd135;
	setp.eq.s64 	%p53, %rd409, %rd74;
	mov.pred 	%p144, 0;
	@%p53 bra 	$L__BB3_23;
	ld.f64 	%fd136, [%rd72+56];
	mul.f64 	%fd137, %fd19, %fd136;
	setp.neu.f64 	%p144, %fd137, 0d0000000000000000;
$L__BB3_23:
	setp.ge.f64 	%p54, %fd19, %fd18;
	and.pred  	%p55, %p144, %p54;
	selp.b64 	%rd419, %rd74, %rd73, %p55;
	selp.f64 	%fd575, %fd19, %fd18, %p55;
	add.s64 	%rd420, %rd420, 8;
	add.s64 	%rd219, %rd420, %rd35;
	and.b64  	%rd220, %rd36, -8;
	setp.eq.s64 	%p56, %rd219, %rd220;
	@%p56 bra 	$L__BB3_24;
	bra.uni 	$L__BB3_21;
$L__BB3_24:
	and.b64  	%rd221, %rd36, 7;
	setp.eq.s64 	%p57, %rd221, 0;
	@%p57 bra 	$L__BB3_46;
	not.b16 	%rs20, %rs36;
	add.s16 	%rs21, %rs20, %rs1;
	cvt.u64.u16 	%rd223, %rs21;
	and.b64  	%rd42, %rd223, 7;
	add.s64 	%rd224, %rd42, -1;
	setp.lt.u64 	%p58, %rd224, 3;
	@%p58 bra 	$L__BB3_35;
	mad.lo.s64 	%rd225, %rd420, %rd5, %rd409;
	shl.b64 	%rd226, %rd225, 3;
	add.s64 	%rd43, %rd157, %rd226;
	ld.f64 	%fd138, [%rd43];
	abs.f64 	%fd2, %fd138;
	setp.eq.s64 	%p60, %rd409, %rd420;
	add.s64 	%rd227, %rd420, %rd38;
	shl.b64 	%rd228, %rd227, 3;
	add.s64 	%rd44, %rd157, %rd228;
	mov.pred 	%p137, 0;
	@%p60 bra 	$L__BB3_28;
	ld.f64 	%fd139, [%rd44];
	mul.f64 	%fd140, %fd2, %fd139;
	setp.neu.f64 	%p137, %fd140, 0d0000000000000000;
$L__BB3_28:
	setp.ge.f64 	%p62, %fd2, %fd575;
	and.pred  	%p63, %p137, %p62;
	selp.b64 	%rd45, %rd420, %rd419, %p63;
	selp.f64 	%fd3, %fd2, %fd575, %p63;
	add.s64 	%rd46, %rd420, 1;
	add.s64 	%rd47, %rd43, %rd18;
	ld.f64 	%fd141, [%rd47];
	abs.f64 	%fd4, %fd141;
	setp.eq.s64 	%p64, %rd409, %rd46;
	mov.pred 	%p138, 0;
	@%p64 bra 	$L__BB3_30;
	ld.f64 	%fd142, [%rd44+8];
	mul.f64 	%fd143, %fd4, %fd142;
	setp.neu.f64 	%p138, %fd143, 0d0000000000000000;
$L__BB3_30:
	setp.ge.f64 	%p66, %fd4, %fd3;
	and.pred  	%p67, %p138, %p66;
	selp.b64 	%rd48, %rd46, %rd45, %p67;
	selp.f64 	%fd5, %fd4, %fd3, %p67;
	add.s64 	%rd49, %rd420, 2;
	add.s64 	%rd50, %rd47, %rd18;
	ld.f64 	%fd144, [%rd50];
	abs.f64 	%fd6, %fd144;
	setp.eq.s64 	%p68, %rd409, %rd49;
	mov.pred 	%p139, 0;
	@%p68 bra 	$L__BB3_32;
	ld.f64 	%fd145, [%rd44+16];
	mul.f64 	%fd146, %fd6, %fd145;
	setp.neu.f64 	%p139, %fd146, 0d0000000000000000;
$L__BB3_32:
	setp.ge.f64 	%p70, %fd6, %fd5;
	and.pred  	%p71, %p139, %p70;
	selp.b64 	%rd51, %rd49, %rd48, %p71;
	selp.f64 	%fd7, %fd6, %fd5, %p71;
	add.s64 	%rd52, %rd420, 3;
	add.s64 	%rd229, %rd50, %rd18;
	ld.f64 	%fd147, [%rd229];
	abs.f64 	%fd8, %fd147;
	setp.eq.s64 	%p72, %rd409, %rd52;
	mov.pred 	%p140, 0;
	@%p72 bra 	$L__BB3_34;
	ld.f64 	%fd148, [%rd44+24];
	mul.f64 	%fd149, %fd8, %fd148;
	setp.neu.f64 	%p140, %fd149, 0d0000000000000000;
$L__BB3_34:
	setp.ge.f64 	%p73, %fd8, %fd7;
	and.pred  	%p74, %p140, %p73;
	selp.b64 	%rd419, %rd52, %rd51, %p74;
	selp.f64 	%fd575, %fd8, %fd7, %p74;
	add.s64 	%rd420, %rd420, 4;
$L__BB3_35:
	and.b64  	%rd230, %rd42, 3;
	setp.eq.s64 	%p75, %rd230, 0;
	@%p75 bra 	$L__BB3_46;
	xor.b16  	%rs22, %rs35, 3;
	cvt.u16.u64 	%rs23, %rd151;
	add.s16 	%rs5, %rs22, %rs23;
	and.b16  	%rs24, %rs5, 3;
	setp.eq.s16 	%p76, %rs24, 1;
	@%p76 bra 	$L__BB3_42;
	mad.lo.s64 	%rd232, %rd420, %rd5, %rd409;
	shl.b64 	%rd233, %rd232, 3;
	add.s64 	%rd58, %rd157, %rd233;
	ld.f64 	%fd150, [%rd58];
	abs.f64 	%fd11, %fd150;
	setp.eq.s64 	%p78, %rd409, %rd420;
	add.s64 	%rd234, %rd420, %rd38;
	shl.b64 	%rd235, %rd234, 3;
	add.s64 	%rd59, %rd157, %rd235;
	mov.pred 	%p141, 0;
	@%p78 bra 	$L__BB3_39;
	ld.f64 	%fd151, [%rd59];
	mul.f64 	%fd152, %fd11, %fd151;
	setp.neu.f64 	%p141, %fd152, 0d0000000000000000;
$L__BB3_39:
	setp.ge.f64 	%p80, %fd11, %fd575;
	and.pred  	%p81, %p141, %p80;
	selp.b64 	%rd60, %rd420, %rd419, %p81;
	selp.f64 	%fd12, %fd11, %fd575, %p81;
	add.s64 	%rd61, %rd420, 1;
	add.s64 	%rd236, %rd58, %rd18;
	ld.f64 	%fd153, [%rd236];
	abs.f64 	%fd13, %fd153;
	setp.eq.s64 	%p82, %rd409, %rd61;
	mov.pred 	%p142, 0;
	@%p82 bra 	$L__BB3_41;
	ld.f64 	%fd154, [%rd59+8];
	mul.f64 	%fd155, %fd13, %fd154;
	setp.neu.f64 	%p142, %fd155, 0d0000000000000000;
$L__BB3_41:
	setp.ge.f64 	%p83, %fd13, %fd12;
	and.pred  	%p84, %p142, %p83;
	selp.b64 	%rd419, %rd61, %rd60, %p84;
	selp.f64 	%fd575, %fd13, %fd12, %p84;
	add.s64 	%rd420, %rd420, 2;
$L__BB3_42:
	and.b16  	%rs25, %rs5, 1;
	setp.eq.b16 	%p85, %rs25, 1;
	not.pred 	%p86, %p85;
	@%p86 bra 	$L__BB3_46;
	mad.lo.s64 	%rd237, %rd420, %rd5, %rd409;
	shl.b64 	%rd238, %rd237, 3;
	add.s64 	%rd239, %rd157, %rd238;
	ld.f64 	%fd156, [%rd239];
	abs.f64 	%fd16, %fd156;
	setp.eq.s64 	%p88, %rd409, %rd420;
	mov.pred 	%p143, 0;
	@%p88 bra 	$L__BB3_45;
	add.s64 	%rd240, %rd420, %rd38;
	shl.b64 	%rd241, %rd240, 3;
	add.s64 	%rd242, %rd157, %rd241;
	ld.f64 	%fd157, [%rd242];
	mul.f64 	%fd158, %fd16, %fd157;
	setp.neu.f64 	%p143, %fd158, 0d0000000000000000;
$L__BB3_45:
	setp.ge.f64 	%p89, %fd16, %fd575;
	selp.b64 	%rd243, %rd420, %rd419, %p89;
	selp.b64 	%rd419, %rd243, %rd419, %p143;
$L__BB3_46:
	setp.lt.u64 	%p90, %rd151, 7;
	mul.lo.s64 	%rd69, %rd419, %rd5;
	mov.b64 	%rd424, 0;
	@%p90 bra 	$L__BB3_49;
	mov.b64 	%rd422, 0;
$L__BB3_48:
	.pragma "nounroll";
	add.s64 	%rd246, %rd422, %rd69;
	shl.b64 	%rd247, %rd246, 3;
	add.s64 	%rd248, %rd157, %rd247;
	ld.f64 	%fd159, [%rd248];
	shl.b64 	%rd249, %rd422, 3;
	add.s64 	%rd250, %rd188, %rd249;
	st.f64 	[%rd250], %fd159;
	add.s64 	%rd251, %rd422, %rd38;
	shl.b64 	%rd252, %rd251, 3;
	add.s64 	%rd253, %rd157, %rd252;
	ld.f64 	%fd160, [%rd253];
	st.f64 	[%rd248], %fd160;
	ld.f64 	%fd161, [%rd250];
	st.f64 	[%rd253], %fd161;
	ld.f64 	%fd162, [%rd248+8];
	st.f64 	[%rd250+8], %fd162;
	ld.f64 	%fd163, [%rd253+8];
	st.f64 	[%rd248+8], %fd163;
	ld.f64 	%fd164, [%rd250+8];
	st.f64 	[%rd253+8], %fd164;
	ld.f64 	%fd165, [%rd248+16];
	st.f64 	[%rd250+16], %fd165;
	ld.f64 	%fd166, [%rd253+16];
	st.f64 	[%rd248+16], %fd166;
	ld.f64 	%fd167, [%rd250+16];
	st.f64 	[%rd253+16], %fd167;
	ld.f64 	%fd168, [%rd248+24];
	st.f64 	[%rd250+24], %fd168;
	ld.f64 	%fd169, [%rd253+24];
	st.f64 	[%rd248+24], %fd169;
	ld.f64 	%fd170, [%rd250+24];
	st.f64 	[%rd253+24], %fd170;
	ld.f64 	%fd171, [%rd248+32];
	st.f64 	[%rd250+32], %fd171;
	ld.f64 	%fd172, [%rd253+32];
	st.f64 	[%rd248+32], %fd172;
	ld.f64 	%fd173, [%rd250+32];
	st.f64 	[%rd253+32], %fd173;
	ld.f64 	%fd174, [%rd248+40];
	st.f64 	[%rd250+40], %fd174;
	ld.f64 	%fd175, [%rd253+40];
	st.f64 	[%rd248+40], %fd175;
	ld.f64 	%fd176, [%rd250+40];
	st.f64 	[%rd253+40], %fd176;
	ld.f64 	%fd177, [%rd248+48];
	st.f64 	[%rd250+48], %fd177;
	ld.f64 	%fd178, [%rd253+48];
	st.f64 	[%rd248+48], %fd178;
	ld.f64 	%fd179, [%rd250+48];
	st.f64 	[%rd253+48], %fd179;
	ld.f64 	%fd180, [%rd248+56];
	st.f64 	[%rd250+56], %fd180;
	ld.f64 	%fd181, [%rd253+56];
	st.f64 	[%rd248+56], %fd181;
	ld.f64 	%fd182, [%rd250+56];
	st.f64 	[%rd253+56], %fd182;
	add.s64 	%rd422, %rd422, 8;
	and.b64  	%rd424, %rd5, -8;
	setp.ne.s64 	%p91, %rd422, %rd424;
	@%p91 bra 	$L__BB3_48;
$L__BB3_49:
	setp.eq.s64 	%p92, %rd19, 0;
	@%p92 bra 	$L__BB3_57;
	add.s64 	%rd254, %rd19, -1;
	setp.lt.u64 	%p93, %rd254, 3;
	@%p93 bra 	$L__BB3_52;
	add.s64 	%rd255, %rd424, %rd69;
	shl.b64 	%rd256, %rd255, 3;
	add.s64 	%rd257, %rd157, %rd256;
	ld.f64 	%fd183, [%rd257];
	shl.b64 	%rd258, %rd424, 3;
	add.s64 	%rd259, %rd188, %rd258;
	st.f64 	[%rd259], %fd183;
	add.s64 	%rd260, %rd424, %rd38;
	shl.b64 	%rd261, %rd260, 3;
	add.s64 	%rd262, %rd157, %rd261;
	ld.f64 	%fd184, [%rd262];
	st.f64 	[%rd257], %fd184;
	ld.f64 	%fd185, [%rd259];
	st.f64 	[%rd262], %fd185;
	ld.f64 	%fd186, [%rd257+8];
	st.f64 	[%rd259+8], %fd186;
	ld.f64 	%fd187, [%rd262+8];
	st.f64 	[%rd257+8], %fd187;
	ld.f64 	%fd188, [%rd259+8];
	st.f64 	[%rd262+8], %fd188;
	ld.f64 	%fd189, [%rd257+16];
	st.f64 	[%rd259+16], %fd189;
	ld.f64 	%fd190, [%rd262+16];
	st.f64 	[%rd257+16], %fd190;
	ld.f64 	%fd191, [%rd259+16];
	st.f64 	[%rd262+16], %fd191;
	ld.f64 	%fd192, [%rd257+24];
	st.f64 	[%rd259+24], %fd192;
	ld.f64 	%fd193, [%rd262+24];
	st.f64 	[%rd257+24], %fd193;
	ld.f64 	%fd194, [%rd259+24];
	st.f64 	[%rd262+24], %fd194;
	add.s64 	%rd424, %rd424, 4;
$L__BB3_52:
	and.b64  	%rd263, %rd5, 3;
	setp.eq.s64 	%p94, %rd263, 0;
	@%p94 bra 	$L__BB3_57;
	setp.eq.s64 	%p95, %rd14, 0;
	@%p95 bra 	$L__BB3_55;
	add.s64 	%rd264, %rd424, %rd69;
	shl.b64 	%rd265, %rd264, 3;
	add.s64 	%rd266, %rd157, %rd265;
	ld.f64 	%fd195, [%rd266];
	shl.b64 	%rd267, %rd424, 3;
	add.s64 	%rd268, %rd188, %rd267;
	st.f64 	[%rd268], %fd195;
	add.s64 	%rd269, %rd424, %rd38;
	shl.b64 	%rd270, %rd269, 3;
	add.s64 	%rd271, %rd157, %rd270;
	ld.f64 	%fd196, [%rd271];
	st.f64 	[%rd266], %fd196;
	ld.f64 	%fd197, [%rd268];
	st.f64 	[%rd271], %fd197;
	ld.f64 	%fd198, [%rd266+8];
	st.f64 	[%rd268+8], %fd198;
	ld.f64 	%fd199, [%rd271+8];
	st.f64 	[%rd266+8], %fd199;
	ld.f64 	%fd200, [%rd268+8];
	st.f64 	[%rd271+8], %fd200;
	add.s64 	%rd424, %rd424, 2;
$L__BB3_55:
	setp.ne.s64 	%p96, %rd20, 0;
	@%p96 bra 	$L__BB3_57;
	add.s64 	%rd272, %rd424, %rd69;
	shl.b64 	%rd273, %rd272, 3;
	add.s64 	%rd274, %rd157, %rd273;
	ld.f64 	%fd201, [%rd274];
	shl.b64 	%rd275, %rd424, 3;
	add.s64 	%rd276, %rd188, %rd275;
	st.f64 	[%rd276], %fd201;
	add.s64 	%rd277, %rd424, %rd38;
	shl.b64 	%rd278, %rd277, 3;
	add.s64 	%rd279, %rd157, %rd278;
	ld.f64 	%fd202, [%rd279];
	st.f64 	[%rd274], %fd202;
	ld.f64 	%fd203, [%rd276];
	st.f64 	[%rd279], %fd203;
$L__BB3_57:
	{ // callseq 24, 0
	.param .b64 param0;
	st.param.b64 	[param0], %rd188;
	call.uni 
	free, 
	(
	param0
	);
	} // callseq 24
	mul.lo.s64 	%rd85, %rd409, %rd151;
	add.s64 	%rd280, %rd85, %rd409;
	shl.b64 	%rd281, %rd280, 3;
	add.s64 	%rd282, %rd157, %rd281;
	ld.f64 	%fd21, [%rd282];
	add.s64 	%rd283, %rd155, %rd281;
	st.f64 	[%rd283], %fd21;
	sub.s64 	%rd284, %rd409, %rd34;
	setp.gt.u64 	%p97, %rd284, -16;
	mov.u64 	%rd429, %rd409;
	@%p97 bra 	$L__BB3_60;
	mov.b64 	%rd430, 0;
	mov.u64 	%rd429, %rd409;
$L__BB3_59:
	.pragma "nounroll";
	add.s64 	%rd286, %rd429, %rd85;
	shl.b64 	%rd287, %rd286, 3;
	add.s64 	%rd288, %rd157, %rd287;
	ld.f64 	%fd204, [%rd288];
	div.rn.f64 	%fd205, %fd204, %fd21;
	st.f64 	[%rd288], %fd205;
	ld.f64 	%fd206, [%rd288+8];
	div.rn.f64 	%fd207, %fd206, %fd21;
	st.f64 	[%rd288+8], %fd207;
	ld.f64 	%fd208, [%rd288+16];
	div.rn.f64 	%fd209, %fd208, %fd21;
	st.f64 	[%rd288+16], %fd209;
	ld.f64 	%fd210, [%rd288+24];
	div.rn.f64 	%fd211, %fd210, %fd21;
	st.f64 	[%rd288+24], %fd211;
	ld.f64 	%fd212, [%rd288+32];
	div.rn.f64 	%fd213, %fd212, %fd21;
	st.f64 	[%rd288+32], %fd213;
	ld.f64 	%fd214, [%rd288+40];
	div.rn.f64 	%fd215, %fd214, %fd21;
	st.f64 	[%rd288+40], %fd215;
	ld.f64 	%fd216, [%rd288+48];
	div.rn.f64 	%fd217, %fd216, %fd21;
	st.f64 	[%rd288+48], %fd217;
	ld.f64 	%fd218, [%rd288+56];
	div.rn.f64 	%fd219, %fd218, %fd21;
	st.f64 	[%rd288+56], %fd219;
	ld.f64 	%fd220, [%rd288+64];
	div.rn.f64 	%fd221, %fd220, %fd21;
	st.f64 	[%rd288+64], %fd221;
	ld.f64 	%fd222, [%rd288+72];
	div.rn.f64 	%fd223, %fd222, %fd21;
	st.f64 	[%rd288+72], %fd223;
	ld.f64 	%fd224, [%rd288+80];
	div.rn.f64 	%fd225, %fd224, %fd21;
	st.f64 	[%rd288+80], %fd225;
	ld.f64 	%fd226, [%rd288+88];
	div.rn.f64 	%fd227, %fd226, %fd21;
	st.f64 	[%rd288+88], %fd227;
	ld.f64 	%fd228, [%rd288+96];
	div.rn.f64 	%fd229, %fd228, %fd21;
	st.f64 	[%rd288+96], %fd229;
	ld.f64 	%fd230, [%rd288+104];
	div.rn.f64 	%fd231, %fd230, %fd21;
	st.f64 	[%rd288+104], %fd231;
	ld.f64 	%fd232, [%rd288+112];
	div.rn.f64 	%fd233, %fd232, %fd21;
	st.f64 	[%rd288+112], %fd233;
	ld.f64 	%fd234, [%rd288+120];
	div.rn.f64 	%fd235, %fd234, %fd21;
	st.f64 	[%rd288+120], %fd235;
	add.s64 	%rd429, %rd429, 16;
	add.s64 	%rd430, %rd430, 16;
	sub.s64 	%rd289, %rd34, %rd409;
	and.b64  	%rd290, %rd289, -16;
	setp.eq.s64 	%p98, %rd430, %rd290;
	@%p98 bra 	$L__BB3_60;
	bra.uni 	$L__BB3_59;
$L__BB3_60:
	sub.s64 	%rd291, %rd34, %rd409;
	and.b64  	%rd292, %rd291, 15;
	setp.eq.s64 	%p99, %rd292, 0;
	@%p99 bra 	$L__BB3_70;
	cvt.u16.u64 	%rs26, %rd34;
	sub.s16 	%rs27, %rs26, %rs34;
	cvt.u64.u16 	%rd293, %rs27;
	and.b64  	%rd87, %rd293, 15;
	add.s64 	%rd294, %rd87, -1;
	setp.lt.u64 	%p100, %rd294, 7;
	@%p100 bra 	$L__BB3_63;
	add.s64 	%rd295, %rd429, %rd85;
	shl.b64 	%rd296, %rd295, 3;
	add.s64 	%rd297, %rd157, %rd296;
	ld.f64 	%fd236, [%rd297];
	div.rn.f64 	%fd237, %fd236, %fd21;
	st.f64 	[%rd297], %fd237;
	ld.f64 	%fd238, [%rd297+8];
	div.rn.f64 	%fd239, %fd238, %fd21;
	st.f64 	[%rd297+8], %fd239;
	ld.f64 	%fd240, [%rd297+16];
	div.rn.f64 	%fd241, %fd240, %fd21;
	st.f64 	[%rd297+16], %fd241;
	ld.f64 	%fd242, [%rd297+24];
	div.rn.f64 	%fd243, %fd242, %fd21;
	st.f64 	[%rd297+24], %fd243;
	ld.f64 	%fd244, [%rd297+32];
	div.rn.f64 	%fd245, %fd244, %fd21;
	st.f64 	[%rd297+32], %fd245;
	ld.f64 	%fd246, [%rd297+40];
	div.rn.f64 	%fd247, %fd246, %fd21;
	st.f64 	[%rd297+40], %fd247;
	ld.f64 	%fd248, [%rd297+48];
	div.rn.f64 	%fd249, %fd248, %fd21;
	st.f64 	[%rd297+48], %fd249;
	ld.f64 	%fd250, [%rd297+56];
	div.rn.f64 	%fd251, %fd250, %fd21;
	st.f64 	[%rd297+56], %fd251;
	add.s64 	%rd429, %rd429, 8;
$L__BB3_63:
	and.b64  	%rd298, %rd87, 7;
	setp.eq.s64 	%p101, %rd298, 0;
	@%p101 bra 	$L__BB3_70;
	cvt.u16.u64 	%rs28, %rd34;
	sub.s16 	%rs29, %rs28, %rs36;
	cvt.u64.u16 	%rd299, %rs29;
	and.b64  	%rd300, %rd299, 7;
	and.b64  	%rd90, %rd299, 3;
	add.s64 	%rd301, %rd300, -1;
	setp.lt.u64 	%p102, %rd301, 3;
	@%p102 bra 	$L__BB3_66;
	add.s64 	%rd302, %rd429, %rd85;
	shl.b64 	%rd303, %rd302, 3;
	add.s64 	%rd304, %rd157, %rd303;
	ld.f64 	%fd252, [%rd304];
	div.rn.f64 	%fd253, %fd252, %fd21;
	st.f64 	[%rd304], %fd253;
	ld.f64 	%fd254, [%rd304+8];
	div.rn.f64 	%fd255, %fd254, %fd21;
	st.f64 	[%rd304+8], %fd255;
	ld.f64 	%fd256, [%rd304+16];
	div.rn.f64 	%fd257, %fd256, %fd21;
	st.f64 	[%rd304+16], %fd257;
	ld.f64 	%fd258, [%rd304+24];
	div.rn.f64 	%fd259, %fd258, %fd21;
	st.f64 	[%rd304+24], %fd259;
	add.s64 	%rd429, %rd429, 4;
$L__BB3_66:
	setp.eq.s64 	%p103, %rd90, 0;
	@%p103 bra 	$L__BB3_70;
	add.s64 	%rd305, %rd429, %rd85;
	shl.b64 	%rd306, %rd305, 3;
	add.s64 	%rd93, %rd157, %rd306;
	ld.f64 	%fd260, [%rd93];
	div.rn.f64 	%fd261, %fd260, %fd21;
	st.f64 	[%rd93], %fd261;
	setp.eq.s64 	%p104, %rd90, 1;
	@%p104 bra 	$L__BB3_70;
	ld.f64 	%fd262, [%rd93+8];
	div.rn.f64 	%fd263, %fd262, %fd21;
	st.f64 	[%rd93+8], %fd263;
	setp.eq.s64 	%p105, %rd90, 2;
	@%p105 bra 	$L__BB3_70;
	ld.f64 	%fd264, [%rd93+16];
	div.rn.f64 	%fd265, %fd264, %fd21;
	st.f64 	[%rd93+16], %fd265;
$L__BB3_70:
	setp.ge.s64 	%p106, %rd33, %rd151;
	mov.u64 	%rd434, %rd33;
	@%p106 bra 	$L__BB3_71;
	bra.uni 	$L__BB3_113;
$L__BB3_71:
	setp.ne.s64 	%p115, %rd33, %rd151;
	add.s16 	%rs36, %rs36, 1;
	add.s16 	%rs35, %rs35, 1;
	add.s16 	%rs34, %rs34, 1;
	mov.u64 	%rd409, %rd33;
	@%p115 bra 	$L__BB3_17;
	mov.b64 	%rd436, 0;
	mov.b16 	%rs37, 0;
	mov.u16 	%rs38, %rs37;
$L__BB3_73:
	mov.u64 	%rd108, %rd436;
	add.s64 	%rd436, %rd108, 1;
	add.s16 	%rs37, %rs37, 1;
	add.s16 	%rs38, %rs38, 1;
	mul.lo.s64 	%rd110, %rd108, %rd151;
	add.s64 	%rd340, %rd110, %rd151;
	shl.b64 	%rd341, %rd340, 3;
	add.s64 	%rd342, %rd157, %rd341;
	ld.f64 	%fd583, [%rd342];
	setp.lt.u64 	%p116, %rd108, 15;
	mov.b64 	%rd439, 0;
	@%p116 bra 	$L__BB3_76;
	and.b64  	%rd439, %rd436, -16;
	mov.b64 	%rd437, 0;
$L__BB3_75:
	.pragma "nounroll";
	add.s64 	%rd344, %rd437, %rd110;
	shl.b64 	%rd345, %rd344, 3;
	add.s64 	%rd346, %rd155, %rd345;
	ld.f64 	%fd327, [%rd346];
	shl.b64 	%rd347, %rd437, 3;
	add.s64 	%rd348, %rd158, %rd347;
	ld.f64 	%fd328, [%rd348];
	mul.f64 	%fd329, %fd327, %fd328;
	sub.f64 	%fd330, %fd583, %fd329;
	ld.f64 	%fd331, [%rd346+8];
	ld.f64 	%fd332, [%rd348+8];
	mul.f64 	%fd333, %fd331, %fd332;
	sub.f64 	%fd334, %fd330, %fd333;
	ld.f64 	%fd335, [%rd346+16];
	ld.f64 	%fd336, [%rd348+16];
	mul.f64 	%fd337, %fd335, %fd336;
	sub.f64 	%fd338, %fd334, %fd337;
	ld.f64 	%fd339, [%rd346+24];
	ld.f64 	%fd340, [%rd348+24];
	mul.f64 	%fd341, %fd339, %fd340;
	sub.f64 	%fd342, %fd338, %fd341;
	ld.f64 	%fd343, [%rd346+32];
	ld.f64 	%fd344, [%rd348+32];
	mul.f64 	%fd345, %fd343, %fd344;
	sub.f64 	%fd346, %fd342, %fd345;
	ld.f64 	%fd347, [%rd346+40];
	ld.f64 	%fd348, [%rd348+40];
	mul.f64 	%fd349, %fd347, %fd348;
	sub.f64 	%fd350, %fd346, %fd349;
	ld.f64 	%fd351, [%rd346+48];
	ld.f64 	%fd352, [%rd348+48];
	mul.f64 	%fd353, %fd351, %fd352;
	sub.f64 	%fd354, %fd350, %fd353;
	ld.f64 	%fd355, [%rd346+56];
	ld.f64 	%fd356, [%rd348+56];
	mul.f64 	%fd357, %fd355, %fd356;
	sub.f64 	%fd358, %fd354, %fd357;
	ld.f64 	%fd359, [%rd346+64];
	ld.f64 	%fd360, [%rd348+64];
	mul.f64 	%fd361, %fd359, %fd360;
	sub.f64 	%fd362, %fd358, %fd361;
	ld.f64 	%fd363, [%rd346+72];
	ld.f64 	%fd364, [%rd348+72];
	mul.f64 	%fd365, %fd363, %fd364;
	sub.f64 	%fd366, %fd362, %fd365;
	ld.f64 	%fd367, [%rd346+80];
	ld.f64 	%fd368, [%rd348+80];
	mul.f64 	%fd369, %fd367, %fd368;
	sub.f64 	%fd370, %fd366, %fd369;
	ld.f64 	%fd371, [%rd346+88];
	ld.f64 	%fd372, [%rd348+88];
	mul.f64 	%fd373, %fd371, %fd372;
	sub.f64 	%fd374, %fd370, %fd373;
	ld.f64 	%fd375, [%rd346+96];
	ld.f64 	%fd376, [%rd348+96];
	mul.f64 	%fd377, %fd375, %fd376;
	sub.f64 	%fd378, %fd374, %fd377;
	ld.f64 	%fd379, [%rd346+104];
	ld.f64 	%fd380, [%rd348+104];
	mul.f64 	%fd381, %fd379, %fd380;
	sub.f64 	%fd382, %fd378, %fd381;
	ld.f64 	%fd383, [%rd346+112];
	ld.f64 	%fd384, [%rd348+112];
	mul.f64 	%fd385, %fd383, %fd384;
	sub.f64 	%fd386, %fd382, %fd385;
	ld.f64 	%fd387, [%rd346+120];
	ld.f64 	%fd388, [%rd348+120];
	mul.f64 	%fd389, %fd387, %fd388;
	sub.f64 	%fd583, %fd386, %fd389;
	add.s64 	%rd437, %rd437, 16;
	setp.ne.s64 	%p117, %rd437, %rd439;
	@%p117 bra 	$L__BB3_75;
$L__BB3_76:
	and.b64  	%rd349, %rd436, 15;
	setp.eq.s64 	%p118, %rd349, 0;
	@%p118 bra 	$L__BB3_86;
	cvt.u64.u16 	%rd350, %rs38;
	and.b64  	%rd115, %rd350, 15;
	add.s64 	%rd351, %rd115, -1;
	setp.lt.u64 	%p119, %rd351, 7;
	@%p119 bra 	$L__BB3_79;
	add.s64 	%rd352, %rd439, %rd110;
	shl.b64 	%rd353, %rd352, 3;
	add.s64 	%rd354, %rd155, %rd353;
	ld.f64 	%fd391, [%rd354];
	shl.b64 	%rd355, %rd439, 3;
	add.s64 	%rd356, %rd158, %rd355;
	ld.f64 	%fd392, [%rd356];
	mul.f64 	%fd393, %fd391, %fd392;
	sub.f64 	%fd394, %fd583, %fd393;
	ld.f64 	%fd395, [%rd354+8];
	ld.f64 	%fd396, [%rd356+8];
	mul.f64 	%fd397, %fd395, %fd396;
	sub.f64 	%fd398, %fd394, %fd397;
	ld.f64 	%fd399, [%rd354+16];
	ld.f64 	%fd400, [%rd356+16];
	mul.f64 	%fd401, %fd399, %fd400;
	sub.f64 	%fd402, %fd398, %fd401;
	ld.f64 	%fd403, [%rd354+24];
	ld.f64 	%fd404, [%rd356+24];
	mul.f64 	%fd405, %fd403, %fd404;
	sub.f64 	%fd406, %fd402, %fd405;
	ld.f64 	%fd407, [%rd354+32];
	ld.f64 	%fd408, [%rd356+32];
	mul.f64 	%fd409, %fd407, %fd408;
	sub.f64 	%fd410, %fd406, %fd409;
	ld.f64 	%fd411, [%rd354+40];
	ld.f64 	%fd412, [%rd356+40];
	mul.f64 	%fd413, %fd411, %fd412;
	sub.f64 	%fd414, %fd410, %fd413;
	ld.f64 	%fd415, [%rd354+48];
	ld.f64 	%fd416, [%rd356+48];
	mul.f64 	%fd417, %fd415, %fd416;
	sub.f64 	%fd418, %fd414, %fd417;
	ld.f64 	%fd419, [%rd354+56];
	ld.f64 	%fd420, [%rd356+56];
	mul.f64 	%fd421, %fd419, %fd420;
	sub.f64 	%fd583, %fd418, %fd421;
	add.s64 	%rd439, %rd439, 8;
$L__BB3_79:
	and.b64  	%rd357, %rd115, 7;
	setp.eq.s64 	%p120, %rd357, 0;
	@%p120 bra 	$L__BB3_86;
	cvt.u64.u16 	%rd358, %rs37;
	and.b64  	%rd359, %rd358, 7;
	and.b64  	%rd118, %rd358, 3;
	add.s64 	%rd360, %rd359, -1;
	setp.lt.u64 	%p121, %rd360, 3;
	@%p121 bra 	$L__BB3_82;
	add.s64 	%rd361, %rd439, %rd110;
	shl.b64 	%rd362, %rd361, 3;
	add.s64 	%rd363, %rd155, %rd362;
	ld.f64 	%fd423, [%rd363];
	shl.b64 	%rd364, %rd439, 3;
	add.s64 	%rd365, %rd158, %rd364;
	ld.f64 	%fd424, [%rd365];
	mul.f64 	%fd425, %fd423, %fd424;
	sub.f64 	%fd426, %fd583, %fd425;
	ld.f64 	%fd427, [%rd363+8];
	ld.f64 	%fd428, [%rd365+8];
	mul.f64 	%fd429, %fd427, %fd428;
	sub.f64 	%fd430, %fd426, %fd429;
	ld.f64 	%fd431, [%rd363+16];
	ld.f64 	%fd432, [%rd365+16];
	mul.f64 	%fd433, %fd431, %fd432;
	sub.f64 	%fd434, %fd430, %fd433;
	ld.f64 	%fd435, [%rd363+24];
	ld.f64 	%fd436, [%rd365+24];
	mul.f64 	%fd437, %fd435, %fd436;
	sub.f64 	%fd583, %fd434, %fd437;
	add.s64 	%rd439, %rd439, 4;
$L__BB3_82:
	setp.eq.s64 	%p122, %rd118, 0;
	@%p122 bra 	$L__BB3_86;
	add.s64 	%rd366, %rd439, %rd110;
	shl.b64 	%rd367, %rd366, 3;
	add.s64 	%rd121, %rd155, %rd367;
	ld.f64 	%fd438, [%rd121];
	shl.b64 	%rd368, %rd439, 3;
	add.s64 	%rd122, %rd158, %rd368;
	ld.f64 	%fd439, [%rd122];
	mul.f64 	%fd440, %fd438, %fd439;
	sub.f64 	%fd583, %fd583, %fd440;
	setp.eq.s64 	%p123, %rd118, 1;
	@%p123 bra 	$L__BB3_86;
	ld.f64 	%fd441, [%rd121+8];
	ld.f64 	%fd442, [%rd122+8];
	mul.f64 	%fd443, %fd441, %fd442;
	sub.f64 	%fd583, %fd583, %fd443;
	setp.eq.s64 	%p124, %rd118, 2;
	@%p124 bra 	$L__BB3_86;
	ld.f64 	%fd444, [%rd121+16];
	ld.f64 	%fd445, [%rd122+16];
	mul.f64 	%fd446, %fd444, %fd445;
	sub.f64 	%fd583, %fd583, %fd446;
$L__BB3_86:
	add.s64 	%rd369, %rd110, %rd108;
	shl.b64 	%rd370, %rd369, 3;
	add.s64 	%rd371, %rd155, %rd370;
	ld.f64 	%fd447, [%rd371];
	div.rn.f64 	%fd448, %fd583, %fd447;
	shl.b64 	%rd372, %rd108, 3;
	add.s64 	%rd373, %rd158, %rd372;
	st.f64 	[%rd373], %fd448;
	setp.ne.s64 	%p125, %rd436, %rd151;
	@%p125 bra 	$L__BB3_73;
	add.s64 	%rd123, %rd157, 56;
	add.s64 	%rd124, %rd2, 56;
	mov.b64 	%rd441, 0;
	mov.b16 	%rs39, 0;
	mov.u16 	%rs40, %rs39;
	mov.u64 	%rd442, %rd151;
$L__BB3_88:
	mov.u64 	%rd126, %rd442;
	mov.u64 	%rd125, %rd441;
	add.s16 	%rs39, %rs39, 1;
	add.s16 	%rs40, %rs40, 1;
	add.s64 	%rd441, %rd125, 1;
	add.s64 	%rd442, %rd126, -1;
	shl.b64 	%rd375, %rd126, 3;
	add.s64 	%rd376, %rd158, %rd375;
	ld.f64 	%fd591, [%rd376+-8];
	setp.gt.s64 	%p126, %rd126, %rd151;
	@%p126 bra 	$L__BB3_102;
	mul.lo.s64 	%rd129, %rd442, %rd151;
	setp.lt.u64 	%p127, %rd125, 15;
	mov.u64 	%rd447, %rd442;
	@%p127 bra 	$L__BB3_92;
	and.b64  	%rd445, %rd441, -16;
	mad.lo.s64 	%rd378, %rd3, %rd442, %rd375;
	add.s64 	%rd444, %rd123, %rd378;
	add.s64 	%rd443, %rd124, %rd375;
	mov.u64 	%rd447, %rd442;
$L__BB3_91:
	.pragma "nounroll";
	ld.f64 	%fd450, [%rd444+-64];
	ld.global.f64 	%fd451, [%rd443+-64];
	mul.f64 	%fd452, %fd450, %fd451;
	sub.f64 	%fd453, %fd591, %fd452;
	ld.f64 	%fd454, [%rd444+-56];
	ld.global.f64 	%fd455, [%rd443+-56];
	mul.f64 	%fd456, %fd454, %fd455;
	sub.f64 	%fd457, %fd453, %fd456;
	ld.f64 	%fd458, [%rd444+-48];
	ld.global.f64 	%fd459, [%rd443+-48];
	mul.f64 	%fd460, %fd458, %fd459;
	sub.f64 	%fd461, %fd457, %fd460;
	ld.f64 	%fd462, [%rd444+-40];
	ld.global.f64 	%fd463, [%rd443+-40];
	mul.f64 	%fd464, %fd462, %fd463;
	sub.f64 	%fd465, %fd461, %fd464;
	ld.f64 	%fd466, [%rd444+-32];
	ld.global.f64 	%fd467, [%rd443+-32];
	mul.f64 	%fd468, %fd466, %fd467;
	sub.f64 	%fd469, %fd465, %fd468;
	ld.f64 	%fd470, [%rd444+-24];
	ld.global.f64 	%fd471, [%rd443+-24];
	mul.f64 	%fd472, %fd470, %fd471;
	sub.f64 	%fd473, %fd469, %fd472;
	ld.f64 	%fd474, [%rd444+-16];
	ld.global.f64 	%fd475, [%rd443+-16];
	mul.f64 	%fd476, %fd474, %fd475;
	sub.f64 	%fd477, %fd473, %fd476;
	ld.f64 	%fd478, [%rd444+-8];
	ld.global.f64 	%fd479, [%rd443+-8];
	mul.f64 	%fd480, %fd478, %fd479;
	sub.f64 	%fd481, %fd477, %fd480;
	ld.f64 	%fd482, [%rd444];
	ld.global.f64 	%fd483, [%rd443];
	mul.f64 	%fd484, %fd482, %fd483;
	sub.f64 	%fd485, %fd481, %fd484;
	ld.f64 	%fd486, [%rd444+8];
	ld.global.f64 	%fd487, [%rd443+8];
	mul.f64 	%fd488, %fd486, %fd487;
	sub.f64 	%fd489, %fd485, %fd488;
	ld.f64 	%fd490, [%rd444+16];
	ld.global.f64 	%fd491, [%rd443+16];
	mul.f64 	%fd492, %fd490, %fd491;
	sub.f64 	%fd493, %fd489, %fd492;
	ld.f64 	%fd494, [%rd444+24];
	ld.global.f64 	%fd495, [%rd443+24];
	mul.f64 	%fd496, %fd494, %fd495;
	sub.f64 	%fd497, %fd493, %fd496;
	ld.f64 	%fd498, [%rd444+32];
	ld.global.f64 	%fd499, [%rd443+32];
	mul.f64 	%fd500, %fd498, %fd499;
	sub.f64 	%fd501, %fd497, %fd500;
	ld.f64 	%fd502, [%rd444+40];
	ld.global.f64 	%fd503, [%rd443+40];
	mul.f64 	%fd504, %fd502, %fd503;
	sub.f64 	%fd505, %fd501, %fd504;
	ld.f64 	%fd506, [%rd444+48];
	ld.global.f64 	%fd507, [%rd443+48];
	mul.f64 	%fd508, %fd506, %fd507;
	sub.f64 	%fd509, %fd505, %fd508;
	ld.f64 	%fd510, [%rd444+56];
	ld.global.f64 	%fd511, [%rd443+56];
	mul.f64 	%fd512, %fd510, %fd511;
	sub.f64 	%fd591, %fd509, %fd512;
	add.s64 	%rd447, %rd447, 16;
	add.s64 	%rd445, %rd445, -16;
	add.s64 	%rd444, %rd444, 128;
	add.s64 	%rd443, %rd443, 128;
	setp.ne.s64 	%p128, %rd445, 0;
	@%p128 bra 	$L__BB3_91;
$L__BB3_92:
	and.b64  	%rd379, %rd441, 15;
	setp.eq.s64 	%p129, %rd379, 0;
	@%p129 bra 	$L__BB3_102;
	cvt.u64.u16 	%rd380, %rs40;
	and.b64  	%rd142, %rd380, 15;
	add.s64 	%rd381, %rd142, -1;
	setp.lt.u64 	%p130, %rd381, 7;
	@%p130 bra 	$L__BB3_95;
	add.s64 	%rd382, %rd447, %rd129;
	shl.b64 	%rd383, %rd382, 3;
	add.s64 	%rd384, %rd157, %rd383;
	ld.f64 	%fd514, [%rd384];
	shl.b64 	%rd385, %rd447, 3;
	add.s64 	%rd386, %rd2, %rd385;
	ld.global.f64 	%fd515, [%rd386];
	mul.f64 	%fd516, %fd514, %fd515;
	sub.f64 	%fd517, %fd591, %fd516;
	ld.f64 	%fd518, [%rd384+8];
	ld.global.f64 	%fd519, [%rd386+8];
	mul.f64 	%fd520, %fd518, %fd519;
	sub.f64 	%fd521, %fd517, %fd520;
	ld.f64 	%fd522, [%rd384+16];
	ld.global.f64 	%fd523, [%rd386+16];
	mul.f64 	%fd524, %fd522, %fd523;
	sub.f64 	%fd525, %fd521, %fd524;
	ld.f64 	%fd526, [%rd384+24];
	ld.global.f64 	%fd527, [%rd386+24];
	mul.f64 	%fd528, %fd526, %fd527;
	sub.f64 	%fd529, %fd525, %fd528;
	ld.f64 	%fd530, [%rd384+32];
	ld.global.f64 	%fd531, [%rd386+32];
	mul.f64 	%fd532, %fd530, %fd531;
	sub.f64 	%fd533, %fd529, %fd532;
	ld.f64 	%fd534, [%rd384+40];
	ld.global.f64 	%fd535, [%rd386+40];
	mul.f64 	%fd536, %fd534, %fd535;
	sub.f64 	%fd537, %fd533, %fd536;
	ld.f64 	%fd538, [%rd384+48];
	ld.global.f64 	%fd539, [%rd386+48];
	mul.f64 	%fd540, %fd538, %fd539;
	sub.f64 	%fd541, %fd537, %fd540;
	ld.f64 	%fd542, [%rd384+56];
	ld.global.f64 	%fd543, [%rd386+56];
	mul.f64 	%fd544, %fd542, %fd543;
	sub.f64 	%fd591, %fd541, %fd544;
	add.s64 	%rd447, %rd447, 8;
$L__BB3_95:
	and.b64  	%rd387, %rd142, 7;
	setp.eq.s64 	%p131, %rd387, 0;
	@%p131 bra 	$L__BB3_102;
	cvt.u64.u16 	%rd388, %rs39;
	and.b64  	%rd389, %rd388, 7;
	and.b64  	%rd145, %rd388, 3;
	add.s64 	%rd390, %rd389, -1;
	setp.lt.u64 	%p132, %rd390, 3;
	@%p132 bra 	$L__BB3_98;
	add.s64 	%rd391, %rd447, %rd129;
	shl.b64 	%rd392, %rd391, 3;
	add.s64 	%rd393, %rd157, %rd392;
	ld.f64 	%fd546, [%rd393];
	shl.b64 	%rd394, %rd447, 3;
	add.s64 	%rd395, %rd2, %rd394;
	ld.global.f64 	%fd547, [%rd395];
	mul.f64 	%fd548, %fd546, %fd547;
	sub.f64 	%fd549, %fd591, %fd548;
	ld.f64 	%fd550, [%rd393+8];
	ld.global.f64 	%fd551, [%rd395+8];
	mul.f64 	%fd552, %fd550, %fd551;
	sub.f64 	%fd553, %fd549, %fd552;
	ld.f64 	%fd554, [%rd393+16];
	ld.global.f64 	%fd555, [%rd395+16];
	mul.f64 	%fd556, %fd554, %fd555;
	sub.f64 	%fd557, %fd553, %fd556;
	ld.f64 	%fd558, [%rd393+24];
	ld.global.f64 	%fd559, [%rd395+24];
	mul.f64 	%fd560, %fd558, %fd559;
	sub.f64 	%fd591, %fd557, %fd560;
	add.s64 	%rd447, %rd447, 4;
$L__BB3_98:
	setp.eq.s64 	%p133, %rd145, 0;
	@%p133 bra 	$L__BB3_102;
	add.s64 	%rd396, %rd447, %rd129;
	shl.b64 	%rd397, %rd396, 3;
	add.s64 	%rd148, %rd157, %rd397;
	ld.f64 	%fd561, [%rd148];
	shl.b64 	%rd398, %rd447, 3;
	add.s64 	%rd149, %rd2, %rd398;
	ld.global.f64 	%fd562, [%rd149];
	mul.f64 	%fd563, %fd561, %fd562;
	sub.f64 	%fd591, %fd591, %fd563;
	setp.eq.s64 	%p134, %rd145, 1;
	@%p134 bra 	$L__BB3_102;
	ld.f64 	%fd564, [%rd148+8];
	ld.global.f64 	%fd565, [%rd149+8];
	mul.f64 	%fd566, %fd564, %fd565;
	sub.f64 	%fd591, %fd591, %fd566;
	setp.eq.s64 	%p135, %rd145, 2;
	@%p135 bra 	$L__BB3_102;
	ld.f64 	%fd567, [%rd148+16];
	ld.global.f64 	%fd568, [%rd149+16];
	mul.f64 	%fd569, %fd567, %fd568;
	sub.f64 	%fd591, %fd591, %fd569;
$L__BB3_102:
	mad.lo.s64 	%rd399, %rd442, %rd151, %rd126;
	shl.b64 	%rd400, %rd399, 3;
	add.s64 	%rd401, %rd157, %rd400;
	ld.f64 	%fd570, [%rd401+-8];
	div.rn.f64 	%fd571, %fd591, %fd570;
	add.s64 	%rd403, %rd2, %rd375;
	st.global.f64 	[%rd403+-8], %fd571;
	setp.gt.u64 	%p136, %rd126, 1;
	@%p136 bra 	$L__BB3_88;
$L__BB3_103:
	{ // callseq 25, 0
	.param .b64 param0;
	st.param.b64 	[param0], %rd155;
	call.uni 
	free, 
	(
	param0
	);
	} // callseq 25
	{ // callseq 26, 0
	.param .b64 param0;
	st.param.b64 	[param0], %rd157;
	call.uni 
	free, 
	(
	param0
	);
	} // callseq 26
	{ // callseq 27, 0
	.param .b64 param0;
	st.param.b64 	[param0], %rd158;
	call.uni 
	free, 
	(
	param0
	);
	} // callseq 27
	ret;
$L__BB3_104:
	setp.eq.s64 	%p109, %rd11, 0;
	@%p109 bra 	$L__BB3_112;
	add.s64 	%rd319, %rd11, -1;
	setp.lt.u64 	%p110, %rd319, 3;
	@%p110 bra 	$L__BB3_107;
	add.s64 	%rd320, %rd432, %rd85;
	shl.b64 	%rd321, %rd320, 3;
	add.s64 	%rd322, %rd157, %rd321;
	ld.f64 	%fd298, [%rd322];
	mul.f64 	%fd299, %fd22, %fd298;
	add.s64 	%rd323, %rd432, %rd105;
	shl.b64 	%rd324, %rd323, 3;
	add.s64 	%rd325, %rd157, %rd324;
	ld.f64 	%fd300, [%rd325];
	sub.f64 	%fd301, %fd300, %fd299;
	st.f64 	[%rd325], %fd301;
	ld.f64 	%fd302, [%rd322+8];
	mul.f64 	%fd303, %fd22, %fd302;
	ld.f64 	%fd304, [%rd325+8];
	sub.f64 	%fd305, %fd304, %fd303;
	st.f64 	[%rd325+8], %fd305;
	ld.f64 	%fd306, [%rd322+16];
	mul.f64 	%fd307, %fd22, %fd306;
	ld.f64 	%fd308, [%rd325+16];
	sub.f64 	%fd309, %fd308, %fd307;
	st.f64 	[%rd325+16], %fd309;
	ld.f64 	%fd310, [%rd322+24];
	mul.f64 	%fd311, %fd22, %fd310;
	ld.f64 	%fd312, [%rd325+24];
	sub.f64 	%fd313, %fd312, %fd311;
	st.f64 	[%rd325+24], %fd313;
	add.s64 	%rd432, %rd432, 4;
$L__BB3_107:
	setp.eq.s64 	%p111, %rd14, 0;
	@%p111 bra 	$L__BB3_112;
	setp.eq.s64 	%p112, %rd14, 1;
	@%p112 bra 	$L__BB3_110;
	add.s64 	%rd326, %rd432, %rd85;
	shl.b64 	%rd327, %rd326, 3;
	add.s64 	%rd328, %rd157, %rd327;
	ld.f64 	%fd314, [%rd328];
	mul.f64 	%fd315, %fd22, %fd314;
	add.s64 	%rd329, %rd432, %rd105;
	shl.b64 	%rd330, %rd329, 3;
	add.s64 	%rd331, %rd157, %rd330;
	ld.f64 	%fd316, [%rd331];
	sub.f64 	%fd317, %fd316, %fd315;
	st.f64 	[%rd331], %fd317;
	ld.f64 	%fd318, [%rd328+8];
	mul.f64 	%fd319, %fd22, %fd318;
	ld.f64 	%fd320, [%rd331+8];
	sub.f64 	%fd321, %fd320, %fd319;
	st.f64 	[%rd331+8], %fd321;
	add.s64 	%rd432, %rd432, 2;
$L__BB3_110:
	setp.eq.s64 	%p113, %rd20, 0;
	@%p113 bra 	$L__BB3_112;
	add.s64 	%rd332, %rd432, %rd85;
	shl.b64 	%rd333, %rd332, 3;
	add.s64 	%rd334, %rd157, %rd333;
	ld.f64 	%fd322, [%rd334];
	mul.f64 	%fd323, %fd22, %fd322;
	add.s64 	%rd335, %rd432, %rd105;
	shl.b64 	%rd336, %rd335, 3;
	add.s64 	%rd337, %rd157, %rd336;
	ld.f64 	%fd324, [%rd337];
	sub.f64 	%fd325, %fd324, %fd323;
	st.f64 	[%rd337], %fd325;
$L__BB3_112:
	add.s64 	%rd434, %rd434, 1;
	setp.ge.s64 	%p114, %rd434, %rd151;
	@%p114 bra 	$L__BB3_71;
$L__BB3_113:
	setp.lt.u64 	%p107, %rd8, 7;
	mul.lo.s64 	%rd105, %rd434, %rd151;
	add.s64 	%rd308, %rd105, %rd409;
	shl.b64 	%rd309, %rd308, 3;
	add.s64 	%rd310, %rd157, %rd309;
	ld.f64 	%fd22, [%rd310];
	add.s64 	%rd311, %rd155, %rd309;
	st.f64 	[%rd311], %fd22;
	mov.b64 	%rd432, 0;
	@%p107 bra 	$L__BB3_104;
	mov.b64 	%rd435, 0;
$L__BB3_115:
	.pragma "nounroll";
	add.s64 	%rd313, %rd435, %rd85;
	shl.b64 	%rd314, %rd313, 3;
	add.s64 	%rd315, %rd157, %rd314;
	ld.f64 	%fd266, [%rd315];
	mul.f64 	%fd267, %fd22, %fd266;
	add.s64 	%rd316, %rd435, %rd105;
	shl.b64 	%rd317, %rd316, 3;
	add.s64 	%rd318, %rd157, %rd317;
	ld.f64 	%fd268, [%rd318];
	sub.f64 	%fd269, %fd268, %fd267;
	st.f64 	[%rd318], %fd269;
	ld.f64 	%fd270, [%rd315+8];
	mul.f64 	%fd271, %fd22, %fd270;
	ld.f64 	%fd272, [%rd318+8];
	sub.f64 	%fd273, %fd272, %fd271;
	st.f64 	[%rd318+8], %fd273;
	ld.f64 	%fd274, [%rd315+16];
	mul.f64 	%fd275, %fd22, %fd274;
	ld.f64 	%fd276, [%rd318+16];
	sub.f64 	%fd277, %fd276, %fd275;
	st.f64 	[%rd318+16], %fd277;
	ld.f64 	%fd278, [%rd315+24];
	mul.f64 	%fd279, %fd22, %fd278;
	ld.f64 	%fd280, [%rd318+24];
	sub.f64 	%fd281, %fd280, %fd279;
	st.f64 	[%rd318+24], %fd281;
	ld.f64 	%fd282, [%rd315+32];
	mul.f64 	%fd283, %fd22, %fd282;
	ld.f64 	%fd284, [%rd318+32];
	sub.f64 	%fd285, %fd284, %fd283;
	st.f64 	[%rd318+32], %fd285;
	ld.f64 	%fd286, [%rd315+40];
	mul.f64 	%fd287, %fd22, %fd286;
	ld.f64 	%fd288, [%rd318+40];
	sub.f64 	%fd289, %fd288, %fd287;
	st.f64 	[%rd318+40], %fd289;
	ld.f64 	%fd290, [%rd315+48];
	mul.f64 	%fd291, %fd22, %fd290;
	ld.f64 	%fd292, [%rd318+48];
	sub.f64 	%fd293, %fd292, %fd291;
	st.f64 	[%rd318+48], %fd293;
	ld.f64 	%fd294, [%rd315+56];
	mul.f64 	%fd295, %fd22, %fd294;
	ld.f64 	%fd296, [%rd318+56];
	sub.f64 	%fd297, %fd296, %fd295;
	st.f64 	[%rd318+56], %fd297;
	add.s64 	%rd435, %rd435, 8;
	setp.eq.s64 	%p108, %rd435, %rd21;
	mov.u64 	%rd432, %rd21;
	@%p108 bra 	$L__BB3_104;
	bra.uni 	$L__BB3_115;

}
	// .globl	_Z6jacobiPdS_S_l
.visible .entry _Z6jacobiPdS_S_l(
	.param .u64 .ptr .align 1 _Z6jacobiPdS_S_l_param_0,
	.param .u64 .ptr .align 1 _Z6jacobiPdS_S_l_param_1,
	.param .u64 .ptr .align 1 _Z6jacobiPdS_S_l_param_2,
	.param .u64 _Z6jacobiPdS_S_l_param_3
)
{
	.reg .pred 	%p<40>;
	.reg .b32 	%r<5>;
	.reg .b64 	%rd<135>;
	.reg .b64 	%fd<143>;

	ld.param.u64 	%rd56, [_Z6jacobiPdS_S_l_param_0];
	ld.param.u64 	%rd54, [_Z6jacobiPdS_S_l_param_1];
	ld.param.u64 	%rd57, [_Z6jacobiPdS_S_l_param_2];
	ld.param.u64 	%rd55, [_Z6jacobiPdS_S_l_param_3];
	cvta.to.global.u64 	%rd1, %rd56;
	cvta.to.global.u64 	%rd2, %rd57;
	add.s64 	%rd3, %rd55, 1;
	shl.b64 	%rd58, %rd55, 3;
	mad.lo.s64 	%rd59, %rd58, %rd55, %rd58;
	{ // callseq 28, 0
	.param .b64 param0;
	st.param.b64 	[param0], %rd59;
	.param .b64 retval0;
	call.uni (retval0), 
	malloc, 
	(
	param0
	);
	ld.param.b64 	%rd60, [retval0];
	} // callseq 28
	{ // callseq 29, 0
	.param .b64 param0;
	st.param.b64 	[param0], %rd58;
	.param .b64 retval0;
	call.uni (retval0), 
	malloc, 
	(
	param0
	);
	ld.param.b64 	%rd61, [retval0];
	} // callseq 29
	setp.lt.s64 	%p1, %rd55, 1;
	@%p1 bra 	$L__BB4_16;
	and.b64  	%rd6, %rd55, 15;
	add.s64 	%rd7, %rd6, -1;
	and.b64  	%rd8, %rd55, 7;
	add.s64 	%rd9, %rd8, -1;
	and.b64  	%rd10, %rd55, 9223372036854775792;
	and.b64  	%rd11, %rd55, 3;
	cvta.to.global.u64 	%rd12, %rd54;
	mov.b64 	%rd122, 0;
$L__BB4_2:
	setp.lt.u64 	%p2, %rd55, 16;
	mul.lo.s64 	%rd14, %rd122, %rd55;
	mov.b64 	%rd133, 0;
	@%p2 bra 	$L__BB4_5;
	mov.b64 	%rd131, 0;
$L__BB4_4:
	.pragma "nounroll";
	add.s64 	%rd65, %rd131, %rd14;
	shl.b64 	%rd66, %rd65, 3;
	add.s64 	%rd67, %rd1, %rd66;
	ld.global.f64 	%fd43, [%rd67];
	add.s64 	%rd68, %rd60, %rd66;
	st.f64 	[%rd68], %fd43;
	ld.global.f64 	%fd44, [%rd67+8];
	st.f64 	[%rd68+8], %fd44;
	ld.global.f64 	%fd45, [%rd67+16];
	st.f64 	[%rd68+16], %fd45;
	ld.global.f64 	%fd46, [%rd67+24];
	st.f64 	[%rd68+24], %fd46;
	ld.global.f64 	%fd47, [%rd67+32];
	st.f64 	[%rd68+32], %fd47;
	ld.global.f64 	%fd48, [%rd67+40];
	st.f64 	[%rd68+40], %fd48;
	ld.global.f64 	%fd49, [%rd67+48];
	st.f64 	[%rd68+48], %fd49;
	ld.global.f64 	%fd50, [%rd67+56];
	st.f64 	[%rd68+56], %fd50;
	ld.global.f64 	%fd51, [%rd67+64];
	st.f64 	[%rd68+64], %fd51;
	ld.global.f64 	%fd52, [%rd67+72];
	st.f64 	[%rd68+72], %fd52;
	ld.global.f64 	%fd53, [%rd67+80];
	st.f64 	[%rd68+80], %fd53;
	ld.global.f64 	%fd54, [%rd67+88];
	st.f64 	[%rd68+88], %fd54;
	ld.global.f64 	%fd55, [%rd67+96];
	st.f64 	[%rd68+96], %fd55;
	ld.global.f64 	%fd56, [%rd67+104];
	st.f64 	[%rd68+104], %fd56;
	ld.global.f64 	%fd57, [%rd67+112];
	st.f64 	[%rd68+112], %fd57;
	ld.global.f64 	%fd58, [%rd67+120];
	st.f64 	[%rd68+120], %fd58;
	add.s64 	%rd131, %rd131, 16;
	setp.ne.s64 	%p3, %rd131, %rd10;
	mov.u64 	%rd133, %rd10;
	@%p3 bra 	$L__BB4_4;
$L__BB4_5:
	setp.eq.s64 	%p4, %rd6, 0;
	@%p4 bra 	$L__BB4_15;
	setp.lt.u64 	%p5, %rd7, 7;
	@%p5 bra 	$L__BB4_8;
	add.s64 	%rd69, %rd133, %rd14;
	shl.b64 	%rd70, %rd69, 3;
	add.s64 	%rd71, %rd1, %rd70;
	ld.global.f64 	%fd59, [%rd71];
	add.s64 	%rd72, %rd60, %rd70;
	st.f64 	[%rd72], %fd59;
	ld.global.f64 	%fd60, [%rd71+8];
	st.f64 	[%rd72+8], %fd60;
	ld.global.f64 	%fd61, [%rd71+16];
	st.f64 	[%rd72+16], %fd61;
	ld.global.f64 	%fd62, [%rd71+24];
	st.f64 	[%rd72+24], %fd62;
	ld.global.f64 	%fd63, [%rd71+32];
	st.f64 	[%rd72+32], %fd63;
	ld.global.f64 	%fd64, [%rd71+40];
	st.f64 	[%rd72+40], %fd64;
	ld.global.f64 	%fd65, [%rd71+48];
	st.f64 	[%rd72+48], %fd65;
	ld.global.f64 	%fd66, [%rd71+56];
	st.f64 	[%rd72+56], %fd66;
	add.s64 	%rd133, %rd133, 8;
$L__BB4_8:
	setp.eq.s64 	%p6, %rd8, 0;
	@%p6 bra 	$L__BB4_15;
	setp.lt.u64 	%p7, %rd9, 3;
	@%p7 bra 	$L__BB4_11;
	add.s64 	%rd73, %rd133, %rd14;
	shl.b64 	%rd74, %rd73, 3;
	add.s64 	%rd75, %rd1, %rd74;
	ld.global.f64 	%fd67, [%rd75];
	add.s64 	%rd76, %rd60, %rd74;
	st.f64 	[%rd76], %fd67;
	ld.global.f64 	%fd68, [%rd75+8];
	st.f64 	[%rd76+8], %fd68;
	ld.global.f64 	%fd69, [%rd75+16];
	st.f64 	[%rd76+16], %fd69;
	ld.global.f64 	%fd70, [%rd75+24];
	st.f64 	[%rd76+24], %fd70;
	add.s64 	%rd133, %rd133, 4;
$L__BB4_11:
	setp.eq.s64 	%p8, %rd11, 0;
	@%p8 bra 	$L__BB4_15;
	setp.eq.s64 	%p9, %rd11, 1;
	add.s64 	%rd77, %rd133, %rd14;
	shl.b64 	%rd78, %rd77, 3;
	add.s64 	%rd51, %rd1, %rd78;
	ld.global.f64 	%fd71, [%rd51];
	add.s64 	%rd52, %rd60, %rd78;
	st.f64 	[%rd52], %fd71;
	@%p9 bra 	$L__BB4_15;
	setp.eq.s64 	%p10, %rd11, 2;
	ld.global.f64 	%fd72, [%rd51+8];
	st.f64 	[%rd52+8], %fd72;
	@%p10 bra 	$L__BB4_15;
	ld.global.f64 	%fd73, [%rd51+16];
	st.f64 	[%rd52+16], %fd73;
$L__BB4_15:
	shl.b64 	%rd79, %rd122, 3;
	add.s64 	%rd80, %rd12, %rd79;
	ld.global.f64 	%fd74, [%rd80];
	add.s64 	%rd81, %rd14, %rd55;
	shl.b64 	%rd82, %rd81, 3;
	add.s64 	%rd83, %rd60, %rd82;
	st.f64 	[%rd83], %fd74;
	add.s64 	%rd84, %rd2, %rd79;
	mov.b64 	%rd85, 0;
	st.global.u64 	[%rd84], %rd85;
	add.s64 	%rd86, %rd61, %rd79;
	st.u64 	[%rd86], %rd85;
	add.s64 	%rd122, %rd122, 1;
	setp.eq.s64 	%p11, %rd122, %rd55;
	@%p11 bra 	$L__BB4_16;
	bra.uni 	$L__BB4_2;
$L__BB4_16:
	setp.lt.s64 	%p12, %rd55, 1;
	@%p12 bra 	$L__BB4_63;
	and.b64  	%rd15, %rd55, 7;
	add.s64 	%rd16, %rd15, -1;
	and.b64  	%rd17, %rd55, 3;
	and.b64  	%rd18, %rd55, 9223372036854775800;
	and.b64  	%rd19, %rd55, 1;
	add.s64 	%rd20, %rd60, 32;
	cvt.rn.f64.s64 	%fd1, %rd55;
	mov.b32 	%r4, 0;
$L__BB4_18:
	mov.b64 	%rd123, 0;
	mov.f64 	%fd142, 0d0000000000000000;
$L__BB4_19:
	setp.lt.u64 	%p13, %rd55, 8;
	mul.lo.s64 	%rd22, %rd123, %rd3;
	mov.b64 	%rd129, 0;
	mov.f64 	%fd121, 0d0000000000000000;
	@%p13 bra 	$L__BB4_38;
	add.s64 	%rd125, %rd2, 32;
	mul.lo.s64 	%rd90, %rd3, %rd123;
	shl.b64 	%rd91, %rd90, 3;
	add.s64 	%rd124, %rd20, %rd91;
	mov.b64 	%rd127, 0;
	mov.f64 	%fd121, 0d0000000000000000;
	mov.u64 	%rd126, %rd123;
$L__BB4_21:
	.pragma "nounroll";
	setp.eq.s64 	%p14, %rd126, 0;
	@%p14 bra 	$L__BB4_23;
	ld.global.f64 	%fd79, [%rd125+-32];
	ld.f64 	%fd80, [%rd124+-32];
	fma.rn.f64 	%fd121, %fd79, %fd80, %fd121;
$L__BB4_23:
	add.s64 	%rd92, %rd127, 1;
	setp.eq.s64 	%p15, %rd92, %rd123;
	@%p15 bra 	$L__BB4_25;
	ld.global.f64 	%fd81, [%rd125+-24];
	ld.f64 	%fd82, [%rd124+-24];
	fma.rn.f64 	%fd121, %fd81, %fd82, %fd121;
$L__BB4_25:
	add.s64 	%rd93, %rd127, 2;
	setp.eq.s64 	%p16, %rd93, %rd123;
	@%p16 bra 	$L__BB4_27;
	ld.global.f64 	%fd83, [%rd125+-16];
	ld.f64 	%fd84, [%rd124+-16];
	fma.rn.f64 	%fd121, %fd83, %fd84, %fd121;
$L__BB4_27:
	add.s64 	%rd94, %rd127, 3;
	setp.eq.s64 	%p17, %rd94, %rd123;
	@%p17 bra 	$L__BB4_29;
	ld.global.f64 	%fd85, [%rd125+-8];
	ld.f64 	%fd86, [%rd124+-8];
	fma.rn.f64 	%fd121, %fd85, %fd86, %fd121;
$L__BB4_29:
	add.s64 	%rd95, %rd127, 4;
	setp.eq.s64 	%p18, %rd95, %rd123;
	@%p18 bra 	$L__BB4_31;
	ld.global.f64 	%fd87, [%rd125];
	ld.f64 	%fd88, [%rd124];
	fma.rn.f64 	%fd121, %fd87, %fd88, %fd121;
$L__BB4_31:
	add.s64 	%rd96, %rd127, 5;
	setp.eq.s64 	%p19, %rd96, %rd123;
	@%p19 bra 	$L__BB4_33;
	ld.global.f64 	%fd89, [%rd125+8];
	ld.f64 	%fd90, [%rd124+8];
	fma.rn.f64 	%fd121, %fd89, %fd90, %fd121;
$L__BB4_33:
	add.s64 	%rd97, %rd127, 6;
	setp.eq.s64 	%p20, %rd97, %rd123;
	@%p20 bra 	$L__BB4_35;
	ld.global.f64 	%fd91, [%rd125+16];
	ld.f64 	%fd92, [%rd124+16];
	fma.rn.f64 	%fd121, %fd91, %fd92, %fd121;
$L__BB4_35:
	add.s64 	%rd98, %rd127, 7;
	setp.eq.s64 	%p21, %rd98, %rd123;
	@%p21 bra 	$L__BB4_37;
	ld.global.f64 	%fd93, [%rd125+24];
	ld.f64 	%fd94, [%rd124+24];
	fma.rn.f64 	%fd121, %fd93, %fd94, %fd121;
$L__BB4_37:
	add.s64 	%rd127, %rd127, 8;
	add.s64 	%rd126, %rd126, -8;
	add.s64 	%rd125, %rd125, 64;
	add.s64 	%rd124, %rd124, 64;
	setp.ne.s64 	%p22, %rd127, %rd18;
	mov.u64 	%rd129, %rd18;
	@%p22 bra 	$L__BB4_21;
$L__BB4_38:
	setp.eq.s64 	%p23, %rd15, 0;
	@%p23 bra 	$L__BB4_59;
	setp.lt.u64 	%p24, %rd16, 3;
	@%p24 bra 	$L__BB4_49;
	setp.eq.s64 	%p25, %rd129, %rd123;
	shl.b64 	%rd99, %rd129, 3;
	add.s64 	%rd34, %rd2, %rd99;
	add.s64 	%rd100, %rd129, %rd22;
	shl.b64 	%rd101, %rd100, 3;
	add.s64 	%rd35, %rd60, %rd101;
	@%p25 bra 	$L__BB4_42;
	ld.global.f64 	%fd96, [%rd34];
	ld.f64 	%fd97, [%rd35];
	fma.rn.f64 	%fd121, %fd96, %fd97, %fd121;
$L__BB4_42:
	add.s64 	%rd102, %rd129, 1;
	setp.eq.s64 	%p26, %rd102, %rd123;
	@%p26 bra 	$L__BB4_44;
	ld.global.f64 	%fd98, [%rd34+8];
	ld.f64 	%fd99, [%rd35+8];
	fma.rn.f64 	%fd121, %fd98, %fd99, %fd121;
$L__BB4_44:
	add.s64 	%rd103, %rd129, 2;
	setp.eq.s64 	%p27, %rd103, %rd123;
	@%p27 bra 	$L__BB4_46;
	ld.global.f64 	%fd100, [%rd34+16];
	ld.f64 	%fd101, [%rd35+16];
	fma.rn.f64 	%fd121, %fd100, %fd101, %fd121;
$L__BB4_46:
	add.s64 	%rd104, %rd129, 3;
	setp.eq.s64 	%p28, %rd104, %rd123;
	@%p28 bra 	$L__BB4_48;
	ld.global.f64 	%fd102, [%rd34+24];
	ld.f64 	%fd103, [%rd35+24];
	fma.rn.f64 	%fd121, %fd102, %fd103, %fd121;
$L__BB4_48:
	add.s64 	%rd129, %rd129, 4;
$L__BB4_49:
	setp.eq.s64 	%p29, %rd17, 0;
	@%p29 bra 	$L__BB4_59;
	setp.eq.s64 	%p30, %rd17, 1;
	@%p30 bra 	$L__BB4_56;
	setp.eq.s64 	%p31, %rd129, %rd123;
	shl.b64 	%rd105, %rd129, 3;
	add.s64 	%rd38, %rd2, %rd105;
	add.s64 	%rd106, %rd129, %rd22;
	shl.b64 	%rd107, %rd106, 3;
	add.s64 	%rd39, %rd60, %rd107;
	@%p31 bra 	$L__BB4_53;
	ld.global.f64 	%fd105, [%rd38];
	ld.f64 	%fd106, [%rd39];
	fma.rn.f64 	%fd121, %fd105, %fd106, %fd121;
$L__BB4_53:
	add.s64 	%rd108, %rd129, 1;
	setp.eq.s64 	%p32, %rd108, %rd123;
	@%p32 bra 	$L__BB4_55;
	ld.global.f64 	%fd107, [%rd38+8];
	ld.f64 	%fd108, [%rd39+8];
	fma.rn.f64 	%fd121, %fd107, %fd108, %fd121;
$L__BB4_55:
	add.s64 	%rd129, %rd129, 2;
$L__BB4_56:
	setp.eq.s64 	%p33, %rd19, 0;
	@%p33 bra 	$L__BB4_59;
	setp.eq.s64 	%p34, %rd129, %rd123;
	@%p34 bra 	$L__BB4_59;
	shl.b64 	%rd109, %rd129, 3;
	add.s64 	%rd110, %rd2, %rd109;
	ld.global.f64 	%fd109, [%rd110];
	add.s64 	%rd111, %rd129, %rd22;
	shl.b64 	%rd112, %rd111, 3;
	add.s64 	%rd113, %rd60, %rd112;
	ld.f64 	%fd110, [%rd113];
	fma.rn.f64 	%fd121, %fd109, %fd110, %fd121;
$L__BB4_59:
	add.s64 	%rd114, %rd22, %rd55;
	shl.b64 	%rd115, %rd114, 3;
	add.s64 	%rd116, %rd60, %rd115;
	ld.f64 	%fd111, [%rd116];
	sub.f64 	%fd112, %fd111, %fd121;
	add.s64 	%rd117, %rd22, %rd123;
	shl.b64 	%rd118, %rd117, 3;
	add.s64 	%rd119, %rd60, %rd118;
	ld.f64 	%fd113, [%rd119];
	div.rn.f64 	%fd40, %fd112, %fd113;
	shl.b64 	%rd120, %rd123, 3;
	add.s64 	%rd121, %rd2, %rd120;
	st.global.f64 	[%rd121], %fd40;
	setp.eq.f64 	%p35, %fd40, 0d0000000000000000;
	add.s64 	%rd42, %rd61, %rd120;
	@%p35 bra 	$L__BB4_61;
	ld.f64 	%fd114, [%rd42];
	sub.f64 	%fd115, %fd40, %fd114;
	div.rn.f64 	%fd116, %fd115, %fd40;
	abs.f64 	%fd117, %fd116;
	add.f64 	%fd142, %fd142, %fd117;
$L__BB4_61:
	st.f64 	[%rd42], %fd40;
	add.s64 	%rd123, %rd123, 1;
	setp.ne.s64 	%p36, %rd123, %rd55;
	@%p36 bra 	$L__BB4_19;
	div.rn.f64 	%fd118, %fd142, %fd1;
	setp.gt.f64 	%p37, %fd118, 0d3F1A36E2EB1C432D;
	setp.lt.u32 	%p38, %r4, 99;
	and.pred  	%p39, %p37, %p38;
	add.s32 	%r4, %r4, 1;
	@%p39 bra 	$L__BB4_18;
$L__BB4_63:
	{ // callseq 30, 0
	.param .b64 param0;
	st.param.b64 	[param0], %rd60;
	call.uni 
	free, 
	(
	param0
	);
	} // callseq 30
	{ // callseq 31, 0
	.param .b64 param0;
	st.param.b64 	[param0], %rd61;
	call.uni 
	free, 
	(
	param0
	);
	} // callseq 31
	ret;

}


// ===== COMPILED SASS (sm_100) =====

	.target	sm_100

	.elftype	@"ET_EXEC"


//--------------------- .note.nv.tkinfo           --------------------------
	.section	.note.nv.tkinfo,"",@"SHT_NOTE"
	.sectionflags	@"SHF_NOTE_NV_TKINFO"
	.tkinfo
        /*0018*/ 	.word	0x00000002
        /*0030*/ 	.string	""
        /*0030*/ 	.string	"ptxas"
        /*0030*/ 	.string	"Cuda compilation tools, release 13.0, V13.0.88"
        /*0030*/ 	.string	"Build cuda_13.0.r13.0/compiler.36424714_0"
        /*0030*/ 	.string	"-arch sm_100 -m 64 "



//--------------------- .note.nv.cuinfo           --------------------------
	.section	.note.nv.cuinfo,"",@"SHT_NOTE"
	.sectionflags	@"SHF_NOTE_NV_CUINFO"
        /*0018*/ 	.short	0x0002
        /*001a*/ 	.short	0x0064
        /*001c*/ 	.short	0x0082
	.zero		2


//--------------------- .nv.info                  --------------------------
	.section	.nv.info,"",@"SHT_CUDA_INFO"
	.align	4


	//----- nvinfo : EIATTR_REGCOUNT
	.align		4
        /*0000*/ 	.byte	0x04, 0x2f
        /*0002*/ 	.short	(.L_1 - .L_0)
	.align		4
.L_0:
        /*0004*/ 	.word	index@(_Z11gaussjordanPdS_S_l)
        /*0008*/ 	.word	0x00000038


	//----- nvinfo : EIATTR_FRAME_SIZE
	.align		4
.L_1:
        /*000c*/ 	.byte	0x04, 0x11
        /*000e*/ 	.short	(.L_3 - .L_2)
	.align		4
.L_2:
        /*0010*/ 	.word	index@($__internal_4_$__cuda_sm20_div_rn_f64_full)
        /*0014*/ 	.word	0x00000000


	//----- nvinfo : EIATTR_FRAME_SIZE
	.align		4
.L_3:
        /*0018*/ 	.byte	0x04, 0x11
        /*001a*/ 	.short	(.L_5 - .L_4)
	.align		4
.L_4:
        /*001c*/ 	.word	index@(_Z11gaussjordanPdS_S_l)
        /*0020*/ 	.word	0x00000000


	//----- nvinfo : EIATTR_REGCOUNT
	.align		4
.L_5:
        /*0024*/ 	.byte	0x04, 0x2f
        /*0026*/ 	.short	(.L_7 - .L_6)
	.align		4
.L_6:
        /*0028*/ 	.word	index@(_Z10gaussnaivePdS_S_l)
        /*002c*/ 	.word	0x00000040


	//----- nvinfo : EIATTR_FRAME_SIZE
	.align		4
.L_7:
        /*0030*/ 	.byte	0x04, 0x11
        /*0032*/ 	.short	(.L_9 - .L_8)
	.align		4
.L_8:
        /*0034*/ 	.word	index@($__internal_3_$__cuda_sm20_div_rn_f64_full)
        /*0038*/ 	.word	0x00000000


	//----- nvinfo : EIATTR_FRAME_SIZE
	.align		4
.L_9:
        /*003c*/ 	.byte	0x04, 0x11
        /*003e*/ 	.short	(.L_11 - .L_10)
	.align		4
.L_10:
        /*0040*/ 	.word	index@(_Z10gaussnaivePdS_S_l)
        /*0044*/ 	.word	0x00000000


	//----- nvinfo : EIATTR_REGCOUNT
	.align		4
.L_11:
        /*0048*/ 	.byte	0x04, 0x2f
        /*004a*/ 	.short	(.L_13 - .L_12)
	.align		4
.L_12:
        /*004c*/ 	.word	index@(_Z9doolittlePdS_S_l)
        /*0050*/ 	.word	0x00000040


	//----- nvinfo : EIATTR_FRAME_SIZE
	.align		4
.L_13:
        /*0054*/ 	.byte	0x04, 0x11
        /*0056*/ 	.short	(.L_15 - .L_14)
	.align		4
.L_14:
        /*0058*/ 	.word	index@($__internal_2_$__cuda_sm20_div_rn_f64_full)
        /*005c*/ 	.word	0x00000000


	//----- nvinfo : EIATTR_FRAME_SIZE
	.align		4
.L_15:
        /*0060*/ 	.byte	0x04, 0x11
        /*0062*/ 	.short	(.L_17 - .L_16)
	.align		4
.L_16:
        /*0064*/ 	.word	index@(_Z9doolittlePdS_S_l)
        /*0068*/ 	.word	0x00000000


	//----- nvinfo : EIATTR_REGCOUNT
	.align		4
.L_17:
        /*006c*/ 	.byte	0x04, 0x2f
        /*006e*/ 	.short	(.L_19 - .L_18)
	.align		4
.L_18:
        /*0070*/ 	.word	index@(_Z5croutPdS_S_l)
        /*0074*/ 	.word	0x00000042


	//----- nvinfo : EIATTR_FRAME_SIZE
	.align		4
.L_19:
        /*0078*/ 	.byte	0x04, 0x11
        /*007a*/ 	.short	(.L_21 - .L_20)
	.align		4
.L_20:
        /*007c*/ 	.word	index@($__internal_1_$__cuda_sm20_div_rn_f64_full)
        /*0080*/ 	.word	0x00000000


	//----- nvinfo : EIATTR_FRAME_SIZE
	.align		4
.L_21:
        /*0084*/ 	.byte	0x04, 0x11
        /*0086*/ 	.short	(.L_23 - .L_22)
	.align		4
.L_22:
        /*0088*/ 	.word	index@(_Z5croutPdS_S_l)
        /*008c*/ 	.word	0x00000000


	//----- nvinfo : EIATTR_REGCOUNT
	.align		4
.L_23:
        /*0090*/ 	.byte	0x04, 0x2f
        /*0092*/ 	.short	(.L_25 - .L_24)
	.align		4
.L_24:
        /*0094*/ 	.word	index@(_Z6jacobiPdS_S_l)
        /*0098*/ 	.word	0x0000002d


	//----- nvinfo : EIATTR_FRAME_SIZE
	.align		4
.L_25:
        /*009c*/ 	.byte	0x04, 0x11
        /*009e*/ 	.short	(.L_27 - .L_26)
	.align		4
.L_26:
        /*00a0*/ 	.word	index@($__internal_0_$__cuda_sm20_div_rn_f64_full)
        /*00a4*/ 	.word	0x00000000


	//----- nvinfo : EIATTR_FRAME_SIZE
	.align		4
.L_27:
        /*00a8*/ 	.byte	0x04, 0x11
        /*00aa*/ 	.short	(.L_29 - .L_28)
	.align		4
.L_28:
        /*00ac*/ 	.word	index@(_Z6jacobiPdS_S_l)
        /*00b0*/ 	.word	0x00000000


	//----- nvinfo : EIATTR_MIN_STACK_SIZE
	.align		4
.L_29:
        /*00b4*/ 	.byte	0x04, 0x12
        /*00b6*/ 	.short	(.L_31 - .L_30)
	.align		4
.L_30:
        /*00b8*/ 	.word	index@(_Z6jacobiPdS_S_l)
        /*00bc*/ 	.word	0x00000000


	//----- nvinfo : EIATTR_MIN_STACK_SIZE
	.align		4
.L_31:
        /*00c0*/ 	.byte	0x04, 0x12
        /*00c2*/ 	.short	(.L_33 - .L_32)
	.align		4
.L_32:
        /*00c4*/ 	.word	index@(_Z5croutPdS_S_l)
        /*00c8*/ 	.word	0x00000000


	//----- nvinfo : EIATTR_MIN_STACK_SIZE
	.align		4
.L_33:
        /*00cc*/ 	.byte	0x04, 0x12
        /*00ce*/ 	.short	(.L_35 - .L_34)
	.align		4
.L_34:
        /*00d0*/ 	.word	index@(_Z9doolittlePdS_S_l)
        /*00d4*/ 	.word	0x00000000


	//----- nvinfo : EIATTR_MIN_STACK_SIZE
	.align		4
.L_35:
        /*00d8*/ 	.byte	0x04, 0x12
        /*00da*/ 	.short	(.L_37 - .L_36)
	.align		4
.L_36:
        /*00dc*/ 	.word	index@(_Z10gaussnaivePdS_S_l)
        /*00e0*/ 	.word	0x00000000


	//----- nvinfo : EIATTR_MIN_STACK_SIZE
	.align		4
.L_37:
        /*00e4*/ 	.byte	0x04, 0x12
        /*00e6*/ 	.short	(.L_39 - .L_38)
	.align		4
.L_38:
        /*00e8*/ 	.word	index@(_Z11gaussjordanPdS_S_l)
        /*00ec*/ 	.word	0x00000000
.L_39:


//--------------------- .nv.compat                --------------------------
	.section	.nv.compat,"",@"SHT_CUDA_COMPAT_INFO"
	.align	4
        /*0000*/ 	.byte	0x02, 0x09, 0x00, 0x00, 0x02, 0x02, 0x01, 0x00, 0x02, 0x05, 0x05, 0x00, 0x03, 0x07, 0x01, 0x01
        /*0010*/ 	.byte	0x02, 0x03, 0x00, 0x00, 0x02, 0x06, 0x01, 0x00, 0x04, 0x0b, 0x08, 0x00, 0x01, 0x00, 0x00, 0x00
        /*0020*/ 	.byte	0x00, 0x00, 0x00, 0x00


//--------------------- .nv.info._Z6jacobiPdS_S_l --------------------------
	.section	.nv.info._Z6jacobiPdS_S_l,"",@"SHT_CUDA_INFO"
	.sectionflags	@""
	.align	4


	//----- nvinfo : EIATTR_CUDA_API_VERSION
	.align		4
        /*0000*/ 	.byte	0x04, 0x37
        /*0002*/ 	.short	(.L_41 - .L_40)
.L_40:
        /*0004*/ 	.word	0x00000082


	//----- nvinfo : EIATTR_KPARAM_INFO
	.align		4
.L_41:
        /*0008*/ 	.byte	0x04, 0x17
        /*000a*/ 	.short	(.L_43 - .L_42)
.L_42:
        /*000c*/ 	.word	0x00000000
        /*0010*/ 	.short	0x0003
        /*0012*/ 	.short	0x0018
        /*0014*/ 	.byte	0x00, 0xf0, 0x21, 0x00


	//----- nvinfo : EIATTR_KPARAM_INFO
	.align		4
.L_43:
        /*0018*/ 	.byte	0x04, 0x17
        /*001a*/ 	.short	(.L_45 - .L_44)
.L_44:
        /*001c*/ 	.word	0x00000000
        /*0020*/ 	.short	0x0002
        /*0022*/ 	.short	0x0010
        /*0024*/ 	.byte	0x00, 0xf5, 0x21, 0x00


	//----- nvinfo : EIATTR_KPARAM_INFO
	.align		4
.L_45:
        /*0028*/ 	.byte	0x04, 0x17
        /*002a*/ 	.short	(.L_47 - .L_46)
.L_46:
        /*002c*/ 	.word	0x00000000
        /*0030*/ 	.short	0x0001
        /*0032*/ 	.short	0x0008
        /*0034*/ 	.byte	0x00, 0xf5, 0x21, 0x00


	//----- nvinfo : EIATTR_KPARAM_INFO
	.align		4
.L_47:
        /*0038*/ 	.byte	0x04, 0x17
        /*003a*/ 	.short	(.L_49 - .L_48)
.L_48:
        /*003c*/ 	.word	0x00000000
        /*0040*/ 	.short	0x0000
        /*0042*/ 	.short	0x0000
        /*0044*/ 	.byte	0x00, 0xf5, 0x21, 0x00


	//----- nvinfo : EIATTR_SPARSE_MMA_MASK
	.align		4
.L_49:
        /*0048*/ 	.byte	0x03, 0x50
        /*004a*/ 	.short	0x0000


	//----- nvinfo : EIATTR_MAXREG_COUNT
	.align		4
        /*004c*/ 	.byte	0x03, 0x1b
        /*004e*/ 	.short	0x00ff


	//----- nvinfo : EIATTR_EXTERNS
	.align		4
        /*0050*/ 	.byte	0x04, 0x0f
        /*0052*/ 	.short	(.L_51 - .L_50)


	//   ....[0]....
	.align		4
.L_50:
        /*0054*/ 	.word	index@(malloc)


	//   ....[1]....
	.align		4
        /*0058*/ 	.word	index@(free)


	//----- nvinfo : EIATTR_MERCURY_ISA_VERSION
	.align		4
.L_51:
        /*005c*/ 	.byte	0x03, 0x5f
        /*005e*/ 	.short	0x0101


	//----- nvinfo : EIATTR_VRC_CTA_INIT_COUNT
	.align		4
        /*0060*/ 	.byte	0x02, 0x4a
	.zero		1
	.zero		1


	//----- nvinfo : EIATTR_SYSCALL_OFFSETS
	.align		4
        /*0064*/ 	.byte	0x04, 0x46
        /*0066*/ 	.short	(.L_53 - .L_52)


	//   ....[0]....
.L_52:
        /*0068*/ 	.word	0x000000e0


	//   ....[1]....
        /*006c*/ 	.word	0x00000150


	//   ....[2]....
        /*0070*/ 	.word	0x00002890


	//   ....[3]....
        /*0074*/ 	.word	0x000028e0


	//----- nvinfo : EIATTR_EXIT_INSTR_OFFSETS
	.align		4
.L_53:
        /*0078*/ 	.byte	0x04, 0x1c
        /*007a*/ 	.short	(.L_55 - .L_54)


	//   ....[0]....
.L_54:
        /*007c*/ 	.word	0x000028f0


	//----- nvinfo : EIATTR_CRS_STACK_SIZE
	.align		4
.L_55:
        /*0080*/ 	.byte	0x04, 0x1e
        /*0082*/ 	.short	(.L_57 - .L_56)
.L_56:
        /*0084*/ 	.word	0x00000000


	//----- nvinfo : EIATTR_CBANK_PARAM_SIZE
	.align		4
.L_57:
        /*0088*/ 	.byte	0x03, 0x19
        /*008a*/ 	.short	0x0020


	//----- nvinfo : EIATTR_PARAM_CBANK
	.align		4
        /*008c*/ 	.byte	0x04, 0x0a
        /*008e*/ 	.short	(.L_59 - .L_58)
	.align		4
.L_58:
        /*0090*/ 	.word	index@(.nv.constant0._Z6jacobiPdS_S_l)
        /*0094*/ 	.short	0x0380
        /*0096*/ 	.short	0x0020


	//----- nvinfo : EIATTR_SW_WAR
	.align		4
.L_59:
        /*0098*/ 	.byte	0x04, 0x36
        /*009a*/ 	.short	(.L_61 - .L_60)
.L_60:
        /*009c*/ 	.word	0x00000008
.L_61:


//--------------------- .nv.info._Z5croutPdS_S_l  --------------------------
	.section	.nv.info._Z5croutPdS_S_l,"",@"SHT_CUDA_INFO"
	.sectionflags	@""
	.align	4


	//----- nvinfo : EIATTR_CUDA_API_VERSION
	.align		4
        /*0000*/ 	.byte	0x04, 0x37
        /*0002*/ 	.short	(.L_63 - .L_62)
.L_62:
        /*0004*/ 	.word	0x00000082


	//----- nvinfo : EIATTR_KPARAM_INFO
	.align		4
.L_63:
        /*0008*/ 	.byte	0x04, 0x17
        /*000a*/ 	.short	(.L_65 - .L_64)
.L_64:
        /*000c*/ 	.word	0x00000000
        /*0010*/ 	.short	0x0003
        /*0012*/ 	.short	0x0018
        /*0014*/ 	.byte	0x00, 0xf0, 0x21, 0x00


	//----- nvinfo : EIATTR_KPARAM_INFO
	.align		4
.L_65:
        /*0018*/ 	.byte	0x04, 0x17
        /*001a*/ 	.short	(.L_67 - .L_66)
.L_66:
        /*001c*/ 	.word	0x00000000
        /*0020*/ 	.short	0x0002
        /*0022*/ 	.short	0x0010
        /*0024*/ 	.byte	0x00, 0xf5, 0x21, 0x00


	//----- nvinfo : EIATTR_KPARAM_INFO
	.align		4
.L_67:
        /*0028*/ 	.byte	0x04, 0x17
        /*002a*/ 	.short	(.L_69 - .L_68)
.L_68:
        /*002c*/ 	.word	0x00000000
        /*0030*/ 	.short	0x0001
        /*0032*/ 	.short	0x0008
        /*0034*/ 	.byte	0x00, 0xf5, 0x21, 0x00


	//----- nvinfo : EIATTR_KPARAM_INFO
	.align		4
.L_69:
        /*0038*/ 	.byte	0x04, 0x17
        /*003a*/ 	.short	(.L_71 - .L_70)
.L_70:
        /*003c*/ 	.word	0x00000000
        /*0040*/ 	.short	0x0000
        /*0042*/ 	.short	0x0000
        /*0044*/ 	.byte	0x00, 0xf5, 0x21, 0x00


	//----- nvinfo : EIATTR_SPARSE_MMA_MASK
	.align		4
.L_71:
        /*0048*/ 	.byte	0x03, 0x50
        /*004a*/ 	.short	0x0000


	//----- nvinfo : EIATTR_MAXREG_COUNT
	.align		4
        /*004c*/ 	.byte	0x03, 0x1b
        /*004e*/ 	.short	0x00ff


	//----- nvinfo : EIATTR_EXTERNS
	.align		4
        /*0050*/ 	.byte	0x04, 0x0f
        /*0052*/ 	.short	(.L_73 - .L_72)


	//   ....[0]....
	.align		4
.L_72:
        /*0054*/ 	.word	index@(malloc)


	//   ....[1]....
	.align		4
        /*0058*/ 	.word	index@(free)


	//----- nvinfo : EIATTR_MERCURY_ISA_VERSION
	.align		4
.L_73:
        /*005c*/ 	.byte	0x03, 0x5f
        /*005e*/ 	.short	0x0101


	//----- nvinfo : EIATTR_VRC_CTA_INIT_COUNT
	.align		4
        /*0060*/ 	.byte	0x02, 0x4a
	.zero		1
	.zero		1


	//----- nvinfo : EIATTR_SYSCALL_OFFSETS
	.align		4
        /*0064*/ 	.byte	0x04, 0x46
        /*0066*/ 	.short	(.L_75 - .L_74)


	//   ....[0]....
.L_74:
        /*0068*/ 	.word	0x000000e0


	//   ....[1]....
        /*006c*/ 	.word	0x00000170


	//   ....[2]....
        /*0070*/ 	.word	0x000001e0


	//   ....[3]....
        /*0074*/ 	.word	0x00001220


	//   ....[4]....
        /*0078*/ 	.word	0x00003550


	//   ....[5]....
        /*007c*/ 	.word	0x0000a530


	//   ....[6]....
        /*0080*/ 	.word	0x0000a580


	//   ....[7]....
        /*0084*/ 	.word	0x0000a5d0


	//----- nvinfo : EIATTR_EXIT_INSTR_OFFSETS
	.align		4
.L_75:
        /*0088*/ 	.byte	0x04, 0x1c
        /*008a*/ 	.short	(.L_77 - .L_76)


	//   ....[0]....
.L_76:
        /*008c*/ 	.word	0x0000a5e0


	//----- nvinfo : EIATTR_CRS_STACK_SIZE
	.align		4
.L_77:
        /*0090*/ 	.byte	0x04, 0x1e
        /*0092*/ 	.short	(.L_79 - .L_78)
.L_78:
        /*0094*/ 	.word	0x00000000


	//----- nvinfo : EIATTR_CBANK_PARAM_SIZE
	.align		4
.L_79:
        /*0098*/ 	.byte	0x03, 0x19
        /*009a*/ 	.short	0x0020


	//----- nvinfo : EIATTR_PARAM_CBANK
	.align		4
        /*009c*/ 	.byte	0x04, 0x0a
        /*009e*/ 	.short	(.L_81 - .L_80)
	.align		4
.L_80:
        /*00a0*/ 	.word	index@(.nv.constant0._Z5croutPdS_S_l)
        /*00a4*/ 	.short	0x0380
        /*00a6*/ 	.short	0x0020


	//----- nvinfo : EIATTR_SW_WAR
	.align		4
.L_81:
        /*00a8*/ 	.byte	0x04, 0x36
        /*00aa*/ 	.short	(.L_83 - .L_82)
.L_82:
        /*00ac*/ 	.word	0x00000008
.L_83:


//--------------------- .nv.info._Z9doolittlePdS_S_l --------------------------
	.section	.nv.info._Z9doolittlePdS_S_l,"",@"SHT_CUDA_INFO"
	.sectionflags	@""
	.align	4


	//----- nvinfo : EIATTR_CUDA_API_VERSION
	.align		4
        /*0000*/ 	.byte	0x04, 0x37
        /*0002*/ 	.short	(.L_85 - .L_84)
.L_84:
        /*0004*/ 	.word	0x00000082


	//----- nvinfo : EIATTR_KPARAM_INFO
	.align		4
.L_85:
        /*0008*/ 	.byte	0x04, 0x17
        /*000a*/ 	.short	(.L_87 - .L_86)
.L_86:
        /*000c*/ 	.word	0x00000000
        /*0010*/ 	.short	0x0003
        /*0012*/ 	.short	0x0018
        /*0014*/ 	.byte	0x00, 0xf0, 0x21, 0x00


	//----- nvinfo : EIATTR_KPARAM_INFO
	.align		4
.L_87:
        /*0018*/ 	.byte	0x04, 0x17
        /*001a*/ 	.short	(.L_89 - .L_88)
.L_88:
        /*001c*/ 	.word	0x00000000
        /*0020*/ 	.short	0x0002
        /*0022*/ 	.short	0x0010
        /*0024*/ 	.byte	0x00, 0xf5, 0x21, 0x00


	//----- nvinfo : EIATTR_KPARAM_INFO
	.align		4
.L_89:
        /*0028*/ 	.byte	0x04, 0x17
        /*002a*/ 	.short	(.L_91 - .L_90)
.L_90:
        /*002c*/ 	.word	0x00000000
        /*0030*/ 	.short	0x0001
        /*0032*/ 	.short	0x0008
        /*0034*/ 	.byte	0x00, 0xf5, 0x21, 0x00


	//----- nvinfo : EIATTR_KPARAM_INFO
	.align		4
.L_91:
        /*0038*/ 	.byte	0x04, 0x17
        /*003a*/ 	.short	(.L_93 - .L_92)
.L_92:
        /*003c*/ 	.word	0x00000000
        /*0040*/ 	.short	0x0000
        /*0042*/ 	.short	0x0000
        /*0044*/ 	.byte	0x00, 0xf5, 0x21, 0x00


	//----- nvinfo : EIATTR_SPARSE_MMA_MASK
	.align		4
.L_93:
        /*0048*/ 	.byte	0x03, 0x50
        /*004a*/ 	.short	0x0000


	//----- nvinfo : EIATTR_MAXREG_COUNT
	.align		4
        /*004c*/ 	.byte	0x03, 0x1b
        /*004e*/ 	.short	0x00ff


	//----- nvinfo : EIATTR_EXTERNS
	.align		4
        /*0050*/ 	.byte	0x04, 0x0f
        /*0052*/ 	.short	(.L_95 - .L_94)


	//   ....[0]....
	.align		4
.L_94:
        /*0054*/ 	.word	index@(malloc)


	//   ....[1]....
	.align		4
        /*0058*/ 	.word	index@(free)


	//----- nvinfo : EIATTR_MERCURY_ISA_VERSION
	.align		4
.L_95:
        /*005c*/ 	.byte	0x03, 0x5f
        /*005e*/ 	.short	0x0101


	//----- nvinfo : EIATTR_VRC_CTA_INIT_COUNT
	.align		4
        /*0060*/ 	.byte	0x02, 0x4a
	.zero		1
	.zero		1


	//----- nvinfo : EIATTR_SYSCALL_OFFSETS
	.align		4
        /*0064*/ 	.byte	0x04, 0x46
        /*0066*/ 	.short	(.L_97 - .L_96)


	//   ....[0]....
.L_96:
        /*0068*/ 	.word	0x000000e0


	//   ....[1]....
        /*006c*/ 	.word	0x00000170


	//   ....[2]....
        /*0070*/ 	.word	0x000001e0


	//   ....[3]....
        /*0074*/ 	.word	0x00000250


	//   ....[4]....
        /*0078*/ 	.word	0x00001220


	//   ....[5]....
        /*007c*/ 	.word	0x000034f0


	//   ....[6]....
        /*0080*/ 	.word	0x00007050


	//   ....[7]....
        /*0084*/ 	.word	0x000070a0


	//   ....[8]....
        /*0088*/ 	.word	0x000070f0


	//   ....[9]....
        /*008c*/ 	.word	0x00007140


	//----- nvinfo : EIATTR_EXIT_INSTR_OFFSETS
	.align		4
.L_97:
        /*0090*/ 	.byte	0x04, 0x1c
        /*0092*/ 	.short	(.L_99 - .L_98)


	//   ....[0]....
.L_98:
        /*0094*/ 	.word	0x00007150


	//----- nvinfo : EIATTR_CRS_STACK_SIZE
	.align		4
.L_99:
        /*0098*/ 	.byte	0x04, 0x1e
        /*009a*/ 	.short	(.L_101 - .L_100)
.L_100:
        /*009c*/ 	.word	0x00000000


	//----- nvinfo : EIATTR_CBANK_PARAM_SIZE
	.align		4
.L_101:
        /*00a0*/ 	.byte	0x03, 0x19
        /*00a2*/ 	.short	0x0020


	//----- nvinfo : EIATTR_PARAM_CBANK
	.align		4
        /*00a4*/ 	.byte	0x04, 0x0a
        /*00a6*/ 	.short	(.L_103 - .L_102)
	.align		4
.L_102:
        /*00a8*/ 	.word	index@(.nv.constant0._Z9doolittlePdS_S_l)
        /*00ac*/ 	.short	0x0380
        /*00ae*/ 	.short	0x0020


	//----- nvinfo : EIATTR_SW_WAR
	.align		4
.L_103:
        /*00b0*/ 	.byte	0x04, 0x36
        /*00b2*/ 	.short	(.L_105 - .L_104)
.L_104:
        /*00b4*/ 	.word	0x00000008
.L_105:


//--------------------- .nv.info._Z10gaussnaivePdS_S_l --------------------------
	.section	.nv.info._Z10gaussnaivePdS_S_l,"",@"SHT_CUDA_INFO"
	.sectionflags	@""
	.align	4


	//----- nvinfo : EIATTR_CUDA_API_VERSION
	.align		4
        /*0000*/ 	.byte	0x04, 0x37
        /*0002*/ 	.short	(.L_107 - .L_106)
.L_106:
        /*0004*/ 	.word	0x00000082


	//----- nvinfo : EIATTR_KPARAM_INFO
	.align		4
.L_107:
        /*0008*/ 	.byte	0x04, 0x17
        /*000a*/ 	.short	(.L_109 - .L_108)
.L_108:
        /*000c*/ 	.word	0x00000000
        /*0010*/ 	.short	0x0003
        /*0012*/ 	.short	0x0018
        /*0014*/ 	.byte	0x00, 0xf0, 0x21, 0x00


	//----- nvinfo : EIATTR_KPARAM_INFO
	.align		4
.L_109:
        /*0018*/ 	.byte	0x04, 0x17
        /*001a*/ 	.short	(.L_111 - .L_110)
.L_110:
        /*001c*/ 	.word	0x00000000
        /*0020*/ 	.short	0x0002
        /*0022*/ 	.short	0x0010
        /*0024*/ 	.byte	0x00, 0xf5, 0x21, 0x00


	//----- nvinfo : EIATTR_KPARAM_INFO
	.align		4
.L_111:
        /*0028*/ 	.byte	0x04, 0x17
        /*002a*/ 	.short	(.L_113 - .L_112)
.L_112:
        /*002c*/ 	.word	0x00000000
        /*0030*/ 	.short	0x0001
        /*0032*/ 	.short	0x0008
        /*0034*/ 	.byte	0x00, 0xf5, 0x21, 0x00


	//----- nvinfo : EIATTR_KPARAM_INFO
	.align		4
.L_113:
        /*0038*/ 	.byte	0x04, 0x17
        /*003a*/ 	.short	(.L_115 - .L_114)
.L_114:
        /*003c*/ 	.word	0x00000000
        /*0040*/ 	.short	0x0000
        /*0042*/ 	.short	0x0000
        /*0044*/ 	.byte	0x00, 0xf5, 0x21, 0x00


	//----- nvinfo : EIATTR_SPARSE_MMA_MASK
	.align		4
.L_115:
        /*0048*/ 	.byte	0x03, 0x50
        /*004a*/ 	.short	0x0000


	//----- nvinfo : EIATTR_MAXREG_COUNT
	.align		4
        /*004c*/ 	.byte	0x03, 0x1b
        /*004e*/ 	.short	0x00ff


	//----- nvinfo : EIATTR_EXTERNS
	.align		4
        /*0050*/ 	.byte	0x04, 0x0f
        /*0052*/ 	.short	(.L_117 - .L_116)


	//   ....[0]....
	.align		4
.L_116:
        /*0054*/ 	.word	index@(malloc)


	//   ....[1]....
	.align		4
        /*0058*/ 	.word	index@(free)


	//----- nvinfo : EIATTR_MERCURY_ISA_VERSION
	.align		4
.L_117:
        /*005c*/ 	.byte	0x03, 0x5f
        /*005e*/ 	.short	0x0101


	//----- nvinfo : EIATTR_VRC_CTA_INIT_COUNT
	.align		4
        /*0060*/ 	.byte	0x02, 0x4a
	.zero		1
	.zero		1


	//----- nvinfo : EIATTR_SYSCALL_OFFSETS
	.align		4
        /*0064*/ 	.byte	0x04, 0x46
        /*0066*/ 	.short	(.L_119 - .L_118)


	//   ....[0]....
.L_118:
        /*0068*/ 	.word	0x000000e0


	//   ....[1]....
        /*006c*/ 	.word	0x00000150


	//   ....[2]....
        /*0070*/ 	.word	0x000010e0


	//   ....[3]....
        /*0074*/ 	.word	0x000033d0


	//   ....[4]....
        /*0078*/ 	.word	0x00006180


	//   ....[5]....
        /*007c*/ 	.word	0x000061d0


	//----- nvinfo : EIATTR_EXIT_INSTR_OFFSETS
	.align		4
.L_119:
        /*0080*/ 	.byte	0x04, 0x1c
        /*0082*/ 	.short	(.L_121 - .L_120)


	//   ....[0]....
.L_120:
        /*0084*/ 	.word	0x000061e0


	//----- nvinfo : EIATTR_CRS_STACK_SIZE
	.align		4
.L_121:
        /*0088*/ 	.byte	0x04, 0x1e
        /*008a*/ 	.short	(.L_123 - .L_122)
.L_122:
        /*008c*/ 	.word	0x00000000


	//----- nvinfo : EIATTR_CBANK_PARAM_SIZE
	.align		4
.L_123:
        /*0090*/ 	.byte	0x03, 0x19
        /*0092*/ 	.short	0x0020


	//----- nvinfo : EIATTR_PARAM_CBANK
	.align		4
        /*0094*/ 	.byte	0x04, 0x0a
        /*0096*/ 	.short	(.L_125 - .L_124)
	.align		4
.L_124:
        /*0098*/ 	.word	index@(.nv.constant0._Z10gaussnaivePdS_S_l)
        /*009c*/ 	.short	0x0380
        /*009e*/ 	.short	0x0020


	//----- nvinfo : EIATTR_SW_WAR
	.align		4
.L_125:
        /*00a0*/ 	.byte	0x04, 0x36
        /*00a2*/ 	.short	(.L_127 - .L_126)
.L_126:
        /*00a4*/ 	.word	0x00000008
.L_127:


//--------------------- .nv.info._Z11gaussjordanPdS_S_l --------------------------
	.section	.nv.info._Z11gaussjordanPdS_S_l,"",@"SHT_CUDA_INFO"
	.sectionflags	@""
	.align	4


	//----- nvinfo : EIATTR_CUDA_API_VERSION
	.align		4
        /*0000*/ 	.byte	0x04, 0x37
        /*0002*/ 	.short	(.L_129 - .L_128)
.L_128:
        /*0004*/ 	.word	0x00000082


	//----- nvinfo : EIATTR_KPARAM_INFO
	.align		4
.L_129:
        /*0008*/ 	.byte	0x04, 0x17
        /*000a*/ 	.short	(.L_131 - .L_130)
.L_130:
        /*000c*/ 	.word	0x00000000
        /*0010*/ 	.short	0x0003
        /*0012*/ 	.short	0x0018
        /*0014*/ 	.byte	0x00, 0xf0, 0x21, 0x00


	//----- nvinfo : EIATTR_KPARAM_INFO
	.align		4
.L_131:
        /*0018*/ 	.byte	0x04, 0x17
        /*001a*/ 	.short	(.L_133 - .L_132)
.L_132:
        /*001c*/ 	.word	0x00000000
        /*0020*/ 	.short	0x0002
        /*0022*/ 	.short	0x0010
        /*0024*/ 	.byte	0x00, 0xf5, 0x21, 0x00


	//----- nvinfo : EIATTR_KPARAM_INFO
	.align		4
.L_133:
        /*0028*/ 	.byte	0x04, 0x17
        /*002a*/ 	.short	(.L_135 - .L_134)
.L_134:
        /*002c*/ 	.word	0x00000000
        /*0030*/ 	.short	0x0001
        /*0032*/ 	.short	0x0008
        /*0034*/ 	.byte	0x00, 0xf5, 0x21, 0x00


	//----- nvinfo : EIATTR_KPARAM_INFO
	.align		4
.L_135:
        /*0038*/ 	.byte	0x04, 0x17
        /*003a*/ 	.short	(.L_137 - .L_136)
.L_136:
        /*003c*/ 	.word	0x00000000
        /*0040*/ 	.short	0x0000
        /*0042*/ 	.short	0x0000
        /*0044*/ 	.byte	0x00, 0xf5, 0x21, 0x00


	//----- nvinfo : EIATTR_SPARSE_MMA_MASK
	.align		4
.L_137:
        /*0048*/ 	.byte	0x03, 0x50
        /*004a*/ 	.short	0x0000


	//----- nvinfo : EIATTR_MAXREG_COUNT
	.align		4
        /*004c*/ 	.byte	0x03, 0x1b
        /*004e*/ 	.short	0x00ff


	//----- nvinfo : EIATTR_EXTERNS
	.align		4
        /*0050*/ 	.byte	0x04, 0x0f
        /*0052*/ 	.short	(.L_139 - .L_138)


	//   ....[0]....
	.align		4
.L_138:
        /*0054*/ 	.word	index@(malloc)


	//   ....[1]....
	.align		4
        /*0058*/ 	.word	index@(free)


	//----- nvinfo : EIATTR_MERCURY_ISA_VERSION
	.align		4
.L_139:
        /*005c*/ 	.byte	0x03, 0x5f
        /*005e*/ 	.short	0x0101


	//----- nvinfo : EIATTR_VRC_CTA_INIT_COUNT
	.align		4
        /*0060*/ 	.byte	0x02, 0x4a
	.zero		1
	.zero		1


	//----- nvinfo : EIATTR_SYSCALL_OFFSETS
	.align		4
        /*0064*/ 	.byte	0x04, 0x46
        /*0066*/ 	.short	(.L_141 - .L_140)


	//   ....[0]....
.L_140:
        /*0068*/ 	.word	0x000000d0


	//   ....[1]....
        /*006c*/ 	.word	0x00001090


	//   ....[2]....
        /*0070*/ 	.word	0x000034f0


	//   ....[3]....
        /*0074*/ 	.word	0x000088c0


	//----- nvinfo : EIATTR_EXIT_INSTR_OFFSETS
	.align		4
.L_141:
        /*0078*/ 	.byte	0x04, 0x1c
        /*007a*/ 	.short	(.L_143 - .L_142)


	//   ....[0]....
.L_142:
        /*007c*/ 	.word	0x000088d0


	//----- nvinfo : EIATTR_CRS_STACK_SIZE
	.align		4
.L_143:
        /*0080*/ 	.byte	0x04, 0x1e
        /*0082*/ 	.short	(.L_145 - .L_144)
.L_144:
        /*0084*/ 	.word	0x00000000


	//----- nvinfo : EIATTR_CBANK_PARAM_SIZE
	.align		4
.L_145:
        /*0088*/ 	.byte	0x03, 0x19
        /*008a*/ 	.short	0x0020


	//----- nvinfo : EIATTR_PARAM_CBANK
	.align		4
        /*008c*/ 	.byte	0x04, 0x0a
        /*008e*/ 	.short	(.L_147 - .L_146)
	.align		4
.L_146:
        /*0090*/ 	.word	index@(.nv.constant0._Z11gaussjordanPdS_S_l)
        /*0094*/ 	.short	0x0380
        /*0096*/ 	.short	0x0020


	//----- nvinfo : EIATTR_SW_WAR
	.align		4
.L_147:
        /*0098*/ 	.byte	0x04, 0x36
        /*009a*/ 	.short	(.L_149 - .L_148)
.L_148:
        /*009c*/ 	.word	0x00000008
.L_149:


//--------------------- .nv.callgraph             --------------------------
	.section	.nv.callgraph,"",@"SHT_CUDA_CALLGRAPH"
	.align	4
	.sectionentsize	8
	.align		4
        /*0000*/ 	.word	0x00000000
	.align		4
        /*0004*/ 	.word	0xffffffff
	.align		4
        /*0008*/ 	.word	index@(_Z6jacobiPdS_S_l)
	.align		4
        /*000c*/ 	.word	index@(free)
	.align		4
        /*0010*/ 	.word	index@(_Z6jacobiPdS_S_l)
	.align		4
        /*0014*/ 	.word	index@(malloc)
	.align		4
        /*0018*/ 	.word	index@(_Z5croutPdS_S_l)
	.align		4
        /*001c*/ 	.word	index@(free)
	.align		4
        /*0020*/ 	.word	index@(_Z5croutPdS_S_l)
	.align		4
        /*0024*/ 	.word	index@(malloc)
	.align		4
        /*0028*/ 	.word	index@(_Z9doolittlePdS_S_l)
	.align		4
        /*002c*/ 	.word	index@(free)
	.align		4
        /*0030*/ 	.word	index@(_Z9doolittlePdS_S_l)
	.align		4
        /*0034*/ 	.word	index@(malloc)
	.align		4
        /*0038*/ 	.word	index@(_Z10gaussnaivePdS_S_l)
	.align		4
        /*003c*/ 	.word	index@(free)
	.align		4
        /*0040*/ 	.word	index@(_Z10gaussnaivePdS_S_l)
	.align		4
        /*0044*/ 	.word	index@(malloc)
	.align		4
        /*0048*/ 	.word	index@(_Z11gaussjordanPdS_S_l)
	.align		4
        /*004c*/ 	.word	index@(free)
	.align		4
        /*0050*/ 	.word	index@(_Z11gaussjordanPdS_S_l)
	.align		4
        /*0054*/ 	.word	index@(malloc)
	.align		4
        /*0058*/ 	.word	0x00000000
	.align		4
        /*005c*/ 	.word	0xfffffffe
	.align		4
        /*0060*/ 	.word	0x00000000
	.align		4
        /*0064*/ 	.word	0xfffffffd
	.align		4
        /*0068*/ 	.word	0x00000000
	.align		4
        /*006c*/ 	.word	0xfffffffc


//--------------------- .nv.constant4             --------------------------
	.section	.nv.constant4,"a",@progbits
	.align	8
	.align		8
.nv.constant4:
        /*0000*/ 	.dword	malloc
	.align		8
        /*0008*/ 	.dword	free


//--------------------- .text._Z6jacobiPdS_S_l    --------------------------
	.section	.text._Z6jacobiPdS_S_l,"ax",@progbits
	.align	128
        .global         _Z6jacobiPdS_S_l
        .type           _Z6jacobiPdS_S_l,@function
        .size           _Z6jacobiPdS_S_l,(.L_x_461 - _Z6jacobiPdS_S_l)
        .other          _Z6jacobiPdS_S_l,@"STO_CUDA_ENTRY STV_DEFAULT"
_Z6jacobiPdS_S_l:
.text._Z6jacobiPdS_S_l:
[----:B------:R-:W0:Y:S01]  /*0000*/  LDC R1, c[0x0][0x37c] ;  /* 0x0000df00ff017b82 */ /* 0x000e220000000800 */
[----:B------:R-:W1:Y:S01]  /*0010*/  LDCU.64 UR8, c[0x0][0x398] ;  /* 0x00007300ff0877ac */ /* 0x000e620008000a00 */
[----:B------:R-:W-:-:S06]  /*0020*/  MOV R17, 0x0 ;  /* 0x0000000000117802 */ /* 0x000fcc0000000f00 */
[----:B------:R2:W3:Y:S01]  /*0030*/  LDC.64 R2, c[0x4][R17] ;  /* 0x0100000011027b82 */ /* 0x0004e20000000a00 */
[----:B-1----:R-:W-:Y:S02]  /*0040*/  USHF.L.U64.HI UR37, UR8, 0x3, UR9 ;  /* 0x0000000308257899 */ /* 0x002fe40008010209 */
[----:B------:R-:W-:Y:S02]  /*0050*/  USHF.L.U32 UR36, UR8, 0x3, URZ ;  /* 0x0000000308247899 */ /* 0x000fe400080006ff */
[----:B------:R-:W-:Y:S02]  /*0060*/  UIMAD UR6, UR37, UR8, URZ ;  /* 0x00000008250672a4 */ /* 0x000fe4000f8e02ff */
[----:B------:R-:W-:Y:S02]  /*0070*/  UIMAD.WIDE.U32 UR4, UR36, UR8, UR36 ;  /* 0x00000008240472a5 */ /* 0x000fe4000f8e0024 */
[----:B------:R-:W-:-:S04]  /*0080*/  UIMAD UR6, UR36, UR9, UR6 ;  /* 0x00000009240672a4 */ /* 0x000fc8000f8e0206 */
[----:B------:R-:W-:Y:S02]  /*0090*/  UIADD3 UR6, UPT, UPT, UR5, UR6, URZ ;  /* 0x0000000605067290 */ /* 0x000fe4000fffe0ff */
[----:B------:R-:W-:Y:S02]  /*00a0*/  IMAD.U32 R5, RZ, RZ, UR5 ;  /* 0x00000005ff057e24 */ /* 0x000fe4000f8e00ff */
[----:B------:R-:W-:Y:S02]  /*00b0*/  IMAD.U32 R4, RZ, RZ, UR4 ;  /* 0x00000004ff047e24 */ /* 0x000fe4000f8e00ff */
[----:B--2---:R-:W-:-:S07]  /*00c0*/  IMAD.U32 R5, RZ, RZ, UR6 ;  /* 0x00000006ff057e24 */ /* 0x004fce000f8e00ff */
[----:B------:R-:W-:-:S07]  /*00d0*/  LEPC R20, `(.L_x_0) ;  /* 0x000000001014794e */ /* 0x000fce0000000000 */
[----:B0--3--:R-:W-:Y:S05]  /*00e0*/  CALL.ABS.NOINC R2 ;  /* 0x0000000002007343 */ /* 0x009fea0003c00000 */
.L_x_0:
[----:B------:R0:W1:Y:S01]  /*00f0*/  LDC.64 R6, c[0x4][R17] ;  /* 0x0100000011067b82 */ /* 0x0000620000000a00 */
[----:B------:R-:W-:Y:S02]  /*0100*/  IMAD.MOV.U32 R2, RZ, RZ, R4 ;  /* 0x000000ffff027224 */ /* 0x000fe400078e0004 */
[----:B------:R-:W-:Y:S02]  /*0110*/  IMAD.MOV.U32 R16, RZ, RZ, R5 ;  /* 0x000000ffff107224 */ /* 0x000fe400078e0005 */
[----:B------:R-:W-:Y:S02]  /*0120*/  IMAD.U32 R4, RZ, RZ, UR36 ;  /* 0x00000024ff047e24 */ /* 0x000fe4000f8e00ff */
[----:B------:R-:W-:-:S07]  /*0130*/  IMAD.U32 R5, RZ, RZ, UR37 ;  /* 0x00000025ff057e24 */ /* 0x000fce000f8e00ff */
[----:B------:R-:W-:-:S07]  /*0140*/  LEPC R20, `(.L_x_1) ;  /* 0x000000001014794e */ /* 0x000fce0000000000 */
[----:B01----:R-:W-:Y:S05]  /*0150*/  CALL.ABS.NOINC R6 ;  /* 0x0000000006007343 */ /* 0x003fea0003c00000 */
.L_x_1:
[----:B------:R-:W0:Y:S01]  /*0160*/  LDCU.64 UR4, c[0x0][0x398] ;  /* 0x00007300ff0477ac */ /* 0x000e220008000a00 */
[----:B------:R-:W1:Y:S01]  /*0170*/  LDC.64 R6, c[0x0][0x358] ;  /* 0x0000d600ff067b82 */ /* 0x000e620000000a00 */
[----:B------:R-:W-:Y:S02]  /*0180*/  IMAD.MOV.U32 R17, RZ, RZ, R4 ;  /* 0x000000ffff117224 */ /* 0x000fe400078e0004 */
[----:B------:R-:W-:Y:S02]  /*0190*/  IMAD.MOV.U32 R18, RZ, RZ, R5 ;  /* 0x000000ffff127224 */ /* 0x000fe400078e0005 */
[----:B0-----:R-:W-:Y:S02]  /*01a0*/  IMAD.U32 R8, RZ, RZ, UR4 ;  /* 0x00000004ff087e24 */ /* 0x001fe4000f8e00ff */
[----:B------:R-:W-:-:S03]  /*01b0*/  IMAD.U32 R10, RZ, RZ, UR5 ;  /* 0x00000005ff0a7e24 */ /* 0x000fc6000f8e00ff */
[----:B------:R-:W-:-:S04]  /*01c0*/  ISETP.GE.U32.AND P0, PT, R8, 0x1, PT ;  /* 0x000000010800780c */ /* 0x000fc80003f06070 */
[----:B------:R-:W-:-:S13]  /*01d0*/  ISETP.GE.AND.EX P0, PT, R10, RZ, PT, P0 ;  /* 0x000000ff0a00720c */ /* 0x000fda0003f06300 */
[----:B------:R-:W-:Y:S05]  /*01e0*/  @!P0 BRA `(.L_x_2) ;  /* 0x0000000c00888947 */ /* 0x000fea0003800000 */
[C---:B------:R-:W-:Y:S01]  /*01f0*/  LOP3.LUT R28, R8.reuse, 0xf, RZ, 0xc0, !PT ;  /* 0x0000000f081c7812 */ /* 0x040fe200078ec0ff */
[----:B------:R-:W-:Y:S01]  /*0200*/  BSSY.RECONVERGENT B0, `(.L_x_2) ;  /* 0x00000e0000007945 */ /* 0x000fe20003800200 */
[----:B------:R-:W-:Y:S01]  /*0210*/  LOP3.LUT R29, R8, 0x7, RZ, 0xc0, !PT ;  /* 0x00000007081d7812 */ /* 0x000fe200078ec0ff */
[----:B------:R-:W-:Y:S01]  /*0220*/  IMAD.MOV.U32 R11, RZ, RZ, RZ ;  /* 0x000000ffff0b7224 */ /* 0x000fe200078e00ff */
[----:B------:R-:W-:Y:S01]  /*0230*/  IADD3 R3, P2, PT, R28, -0x1, RZ ;  /* 0xffffffff1c037810 */ /* 0x000fe20007f5e0ff */
[----:B------:R-:W-:Y:S01]  /*0240*/  IMAD.MOV.U32 R15, RZ, RZ, RZ ;  /* 0x000000ffff0f7224 */ /* 0x000fe200078e00ff */
[----:B------:R-:W-:Y:S02]  /*0250*/  IADD3 R0, P3, PT, R29, -0x1, RZ ;  /* 0xffffffff1d007810 */ /* 0x000fe40007f7e0ff */
[----:B------:R-:W-:Y:S01]  /*0260*/  ISETP.GE.U32.AND P1, PT, R3, 0x7, PT ;  /* 0x000000070300780c */ /* 0x000fe20003f26070 */
[----:B------:R-:W-:Y:S01]  /*0270*/  IMAD.X R3, RZ, RZ, -0x1, P2 ;  /* 0xffffffffff037424 */ /* 0x000fe200010e06ff */
[----:B------:R-:W-:Y:S01]  /*0280*/  ISETP.GE.U32.AND P0, PT, R0, 0x3, PT ;  /* 0x000000030000780c */ /* 0x000fe20003f06070 */
[----:B------:R-:W-:Y:S01]  /*0290*/  IMAD.X R0, RZ, RZ, -0x1, P3 ;  /* 0xffffffffff007424 */ /* 0x000fe200018e06ff */
[----:B------:R-:W-:-:S02]  /*02a0*/  LOP3.LUT R9, R8, 0x3, RZ, 0xc0, !PT ;  /* 0x0000000308097812 */ /* 0x000fc400078ec0ff */
[----:B------:R-:W-:Y:S02]  /*02b0*/  ISETP.GE.U32.AND.EX P1, PT, R3, RZ, PT, P1 ;  /* 0x000000ff0300720c */ /* 0x000fe40003f26110 */
[----:B------:R-:W-:Y:S02]  /*02c0*/  ISETP.GE.U32.AND.EX P0, PT, R0, RZ, PT, P0 ;  /* 0x000000ff0000720c */ /* 0x000fe40003f06100 */
[----:B------:R-:W-:Y:S02]  /*02d0*/  LOP3.LUT R0, R10, 0x7fffffff, RZ, 0xc0, !PT ;  /* 0x7fffffff0a007812 */ /* 0x000fe400078ec0ff */
[----:B------:R-:W-:-:S09]  /*02e0*/  LOP3.LUT R3, R8, 0xfffffff0, RZ, 0xc0, !PT ;  /* 0xfffffff008037812 */ /* 0x000fd200078ec0ff */
.L_x_9:
[----:B0-----:R-:W0:Y:S01]  /*02f0*/  LDCU.64 UR4, c[0x0][0x398] ;  /* 0x00007300ff0477ac */ /* 0x001e220008000a00 */
[----:B------:R-:W-:Y:S02]  /*0300*/  IMAD.MOV.U32 R14, RZ, RZ, RZ ;  /* 0x000000ffff0e7224 */ /* 0x000fe400078e00ff */
[----:B------:R-:W-:Y:S02]  /*0310*/  IMAD.MOV.U32 R19, RZ, RZ, RZ ;  /* 0x000000ffff137224 */ /* 0x000fe400078e00ff */
[----:B0-----:R-:W-:Y:S02]  /*0320*/  IMAD.U32 R8, RZ, RZ, UR4 ;  /* 0x00000004ff087e24 */ /* 0x001fe4000f8e00ff */
[----:B------:R-:W-:-:S03]  /*0330*/  IMAD.U32 R10, RZ, RZ, UR5 ;  /* 0x00000005ff0a7e24 */ /* 0x000fc6000f8e00ff */
[----:B------:R-:W-:-:S04]  /*0340*/  ISETP.GE.U32.AND P2, PT, R8, 0x10, PT ;  /* 0x000000100800780c */ /* 0x000fc80003f46070 */
[----:B------:R-:W-:-:S13]  /*0350*/  ISETP.GE.U32.AND.EX P2, PT, R10, RZ, PT, P2 ;  /* 0x000000ff0a00720c */ /* 0x000fda0003f46120 */
[----:B------:R-:W-:Y:S05]  /*0360*/  @!P2 BRA `(.L_x_3) ;  /* 0x0000000000f0a947 */ /* 0x000fea0003800000 */
[----:B------:R-:W-:Y:S01]  /*0370*/  BSSY.RECONVERGENT B1, `(.L_x_4) ;  /* 0x0000039000017945 */ /* 0x000fe20003800200 */
[----:B------:R-:W-:Y:S02]  /*0380*/  IMAD.MOV.U32 R14, RZ, RZ, RZ ;  /* 0x000000ffff0e7224 */ /* 0x000fe400078e00ff */
[----:B------:R-:W-:-:S07]  /*0390*/  IMAD.MOV.U32 R19, RZ, RZ, RZ ;  /* 0x000000ffff137224 */ /* 0x000fce00078e00ff */
.L_x_5:
[----:B0-----:R-:W0:Y:S01]  /*03a0*/  LDCU.64 UR4, c[0x0][0x380] ;  /* 0x00007000ff0477ac */ /* 0x001e220008000a00 */
[----:B------:R-:W-:Y:S01]  /*03b0*/  IMAD R12, R15, R8, RZ ;  /* 0x000000080f0c7224 */ /* 0x000fe200078e02ff */
[----:B-1----:R-:W-:Y:S01]  /*03c0*/  R2UR UR6, R6 ;  /* 0x00000000060672ca */ /* 0x002fe200000e0000 */
[----:B------:R-:W-:Y:S01]  /*03d0*/  IMAD.MOV.U32 R4, RZ, RZ, R14 ;  /* 0x000000ffff047224 */ /* 0x000fe200078e000e */
[----:B------:R-:W-:Y:S01]  /*03e0*/  R2UR UR7, R7 ;  /* 0x00000000070772ca */ /* 0x000fe200000e0000 */
[----:B------:R-:W-:Y:S02]  /*03f0*/  IMAD.MOV.U32 R5, RZ, RZ, R19 ;  /* 0x000000ffff057224 */ /* 0x000fe400078e0013 */
[C---:B------:R-:W-:Y:S02]  /*0400*/  IMAD R23, R11.reuse, R10, R12 ;  /* 0x0000000a0b177224 */ /* 0x040fe400078e020c */
[----:B------:R-:W-:-:S04]  /*0410*/  IMAD.WIDE.U32 R4, R11, R8, R4 ;  /* 0x000000080b047225 */ /* 0x000fc800078e0004 */
[----:B------:R-:W-:Y:S02]  /*0420*/  IMAD.IADD R23, R5, 0x1, R23 ;  /* 0x0000000105177824 */ /* 0x000fe400078e0217 */
[----:B------:R-:W-:-:S03]  /*0430*/  IMAD.SHL.U32 R13, R4, 0x8, RZ ;  /* 0x00000008040d7824 */ /* 0x000fc600078e00ff */
[----:B------:R-:W-:Y:S02]  /*0440*/  SHF.L.U64.HI R23, R4, 0x3, R23 ;  /* 0x0000000304177819 */ /* 0x000fe40000010217 */
[----:B0-----:R-:W-:-:S04]  /*0450*/  IADD3 R4, P2, PT, R13, UR4, RZ ;  /* 0x000000040d047c10 */ /* 0x001fc8000ff5e0ff */
[----:B------:R-:W-:-:S05]  /*0460*/  IADD3.X R5, PT, PT, R23, UR5, RZ, P2, !PT ;  /* 0x0000000517057c10 */ /* 0x000fca00097fe4ff */
[----:B------:R-:W2:Y:S01]  /*0470*/  LDG.E.64 R20, desc[UR6][R4.64] ;  /* 0x0000000604147981 */ /* 0x000ea2000c1e1b00 */
[----:B------:R-:W-:Y:S02]  /*0480*/  R2UR UR4, R6 ;  /* 0x00000000060472ca */ /* 0x000fe400000e0000 */
[----:B------:R-:W-:Y:S02]  /*0490*/  R2UR UR5, R7 ;  /* 0x00000000070572ca */ /* 0x000fe400000e0000 */
[----:B------:R-:W-:-:S05]  /*04a0*/  IADD3 R12, P2, PT, R13, R2, RZ ;  /* 0x000000020d0c7210 */ /* 0x000fca0007f5e0ff */
[----:B------:R-:W-:-:S06]  /*04b0*/  IMAD.X R13, R23, 0x1, R16, P2 ;  /* 0x00000001170d7824 */ /* 0x000fcc00010e0610 */
[----:B--2---:R0:W-:Y:S04]  /*04c0*/  ST.E.64 desc[UR4][R12.64], R20 ;  /* 0x000000140c007985 */ /* 0x0041e8000c101b04 */
[----:B------:R-:W2:Y:S04]  /*04d0*/  LDG.E.64 R22, desc[UR6][R4.64+0x8] ;  /* 0x0000080604167981 */ /* 0x000ea8000c1e1b00 */
[----:B--2---:R1:W-:Y:S04]  /*04e0*/  ST.E.64 desc[UR4][R12.64+0x8], R22 ;  /* 0x000008160c007985 */ /* 0x0043e8000c101b04 */
[----:B------:R-:W2:Y:S04]  /*04f0*/  LDG.E.64 R24, desc[UR6][R4.64+0x10] ;  /* 0x0000100604187981 */ /* 0x000ea8000c1e1b00 */
[----:B--2---:R2:W-:Y:S04]  /*0500*/  ST.E.64 desc[UR4][R12.64+0x10], R24 ;  /* 0x000010180c007985 */ /* 0x0045e8000c101b04 */
[----:B------:R-:W3:Y:S04]  /*0510*/  LDG.E.64 R26, desc[UR6][R4.64+0x18] ;  /* 0x00001806041a7981 */ /* 0x000ee8000c1e1b00 */
[----:B---3--:R3:W-:Y:S04]  /*0520*/  ST.E.64 desc[UR4][R12.64+0x18], R26 ;  /* 0x0000181a0c007985 */ /* 0x0087e8000c101b04 */
[----:B0-----:R-:W4:Y:S04]  /*0530*/  LDG.E.64 R20, desc[UR6][R4.64+0x20] ;  /* 0x0000200604147981 */ /* 0x001f28000c1e1b00 */
[----:B----4-:R0:W-:Y:S04]  /*0540*/  ST.E.64 desc[UR4][R12.64+0x20], R20 ;  /* 0x000020140c007985 */ /* 0x0101e8000c101b04 */
[----:B-1----:R-:W4:Y:S04]  /*0550*/  LDG.E.64 R22, desc[UR6][R4.64+0x28] ;  /* 0x0000280604167981 */ /* 0x002f28000c1e1b00 */
[----:B----4-:R1:W-:Y:S04]  /*0560*/  ST.E.64 desc[UR4][R12.64+0x28], R22 ;  /* 0x000028160c007985 */ /* 0x0103e8000c101b04 */
[----:B--2---:R-:W2:Y:S04]  /*0570*/  LDG.E.64 R24, desc[UR6][R4.64+0x30] ;  /* 0x0000300604187981 */ /* 0x004ea8000c1e1b00 */
[----:B--2---:R2:W-:Y:S04]  /*0580*/  ST.E.64 desc[UR4][R12.64+0x30], R24 ;  /* 0x000030180c007985 */ /* 0x0045e8000c101b04 */
[----:B---3--:R-:W3:Y:S04]  /*0590*/  LDG.E.64 R26, desc[UR6][R4.64+0x38] ;  /* 0x00003806041a7981 */ /* 0x008ee8000c1e1b00 */
        /* <DEDUP_REMOVED lines=13> */
[----:B--2---:R-:W2:Y:S01]  /*0670*/  LDG.E.64 R24, desc[UR6][R4.64+0x70] ;  /* 0x0000700604187981 */ /* 0x004ea2000c1e1b00 */
[----:B------:R-:W-:-:S05]  /*0680*/  IADD3 R14, P2, PT, R14, 0x10, RZ ;  /* 0x000000100e0e7810 */ /* 0x000fca0007f5e0ff */
[----:B------:R-:W-:Y:S01]  /*0690*/  IMAD.X R19, RZ, RZ, R19, P2 ;  /* 0x000000ffff137224 */ /* 0x000fe200010e0613 */
[----:B------:R-:W-:-:S04]  /*06a0*/  ISETP.NE.U32.AND P2, PT, R14, R3, PT ;  /* 0x000000030e00720c */ /* 0x000fc80003f45070 */
[----:B------:R-:W-:Y:S01]  /*06b0*/  ISETP.NE.AND.EX P2, PT, R19, R0, PT, P2 ;  /* 0x000000001300720c */ /* 0x000fe20003f45320 */
[----:B--2---:R0:W-:Y:S04]  /*06c0*/  ST.E.64 desc[UR4][R12.64+0x70], R24 ;  /* 0x000070180c007985 */ /* 0x0041e8000c101b04 */
[----:B---3--:R-:W2:Y:S04]  /*06d0*/  LDG.E.64 R26, desc[UR6][R4.64+0x78] ;  /* 0x00007806041a7981 */ /* 0x008ea8000c1e1b00 */
[----:B--2---:R0:W-:Y:S04]  /*06e0*/  ST.E.64 desc[UR4][R12.64+0x78], R26 ;  /* 0x0000781a0c007985 */ /* 0x0041e8000c101b04 */
[----:B------:R-:W-:Y:S05]  /*06f0*/  @P2 BRA `(.L_x_5) ;  /* 0xfffffffc00282947 */ /* 0x000fea000383ffff */
[----:B------:R-:W-:Y:S05]  /*0700*/  BSYNC.RECONVERGENT B1 ;  /* 0x0000000000017941 */ /* 0x000fea0003800200 */
.L_x_4:
[----:B------:R-:W-:Y:S02]  /*0710*/  IMAD.MOV.U32 R14, RZ, RZ, R3 ;  /* 0x000000ffff0e7224 */ /* 0x000fe400078e0003 */
[----:B------:R-:W-:-:S07]  /*0720*/  IMAD.MOV.U32 R19, RZ, RZ, R0 ;  /* 0x000000ffff137224 */ /* 0x000fce00078e0000 */
.L_x_3:
[----:B------:R-:W-:-:S04]  /*0730*/  ISETP.NE.U32.AND P2, PT, R28, RZ, PT ;  /* 0x000000ff1c00720c */ /* 0x000fc80003f45070 */
[----:B------:R-:W-:-:S13]  /*0740*/  ISETP.NE.AND.EX P2, PT, RZ, RZ, PT, P2 ;  /* 0x000000ffff00720c */ /* 0x000fda0003f45320 */
[----:B------:R-:W-:Y:S05]  /*0750*/  @!P2 BRA `(.L_x_6) ;  /* 0x0000000400a0a947 */ /* 0x000fea0003800000 */
[----:B------:R-:W-:-:S04]  /*0760*/  ISETP.NE.U32.AND P2, PT, R29, RZ, PT ;  /* 0x000000ff1d00720c */ /* 0x000fc80003f45070 */
[----:B------:R-:W-:Y:S01]  /*0770*/  ISETP.NE.AND.EX P2, PT, RZ, RZ, PT, P2 ;  /* 0x000000ffff00720c */ /* 0x000fe20003f45320 */
[----:B------:R-:W-:-:S12]  /*0780*/  @!P1 BRA `(.L_x_7) ;  /* 0x00000000008c9947 */ /* 0x000fd80003800000 */
[----:B------:R-:W2:Y:S01]  /*0790*/  LDCU.64 UR4, c[0x0][0x380] ;  /* 0x00007000ff0477ac */ /* 0x000ea20008000a00 */
[----:B0-----:R-:W-:Y:S01]  /*07a0*/  IMAD R12, R15, R8, RZ ;  /* 0x000000080f0c7224 */ /* 0x001fe200078e02ff */
        /* <DEDUP_REMOVED lines=9> */
[----:B--2---:R-:W-:-:S04]  /*0840*/  IADD3 R12, P3, PT, R5, UR4, RZ ;  /* 0x00000004050c7c10 */ /* 0x004fc8000ff7e0ff */
        /* <DEDUP_REMOVED lines=15> */
[----:B-1----:R-:W5:Y:S04]  /*0940*/  LDG.E.64 R22, desc[UR6][R12.64+0x28] ;  /* 0x000028060c167981 */ /* 0x002f68000c1e1b00 */
[----:B-----5:R4:W-:Y:S04]  /*0950*/  ST.E.64 desc[UR4][R4.64+0x28], R22 ;  /* 0x0000281604007985 */ /* 0x0209e8000c101b04 */
[----:B--2---:R-:W2:Y:S04]  /*0960*/  LDG.E.64 R24, desc[UR6][R12.64+0x30] ;  /* 0x000030060c187981 */ /* 0x004ea8000c1e1b00 */
[----:B--2---:R4:W-:Y:S04]  /*0970*/  ST.E.64 desc[UR4][R4.64+0x30], R24 ;  /* 0x0000301804007985 */ /* 0x0049e8000c101b04 */
[----:B---3--:R-:W2:Y:S01]  /*0980*/  LDG.E.64 R26, desc[UR6][R12.64+0x38] ;  /* 0x000038060c1a7981 */ /* 0x008ea2000c1e1b00 */
[----:B------:R-:W-:-:S05]  /*0990*/  IADD3 R14, P3, PT, R14, 0x8, RZ ;  /* 0x000000080e0e7810 */ /* 0x000fca0007f7e0ff */
[----:B------:R-:W-:Y:S01]  /*09a0*/  IMAD.X R19, RZ, RZ, R19, P3 ;  /* 0x000000ffff137224 */ /* 0x000fe200018e0613 */
[----:B--2---:R4:W-:Y:S07]  /*09b0*/  ST.E.64 desc[UR4][R4.64+0x38], R26 ;  /* 0x0000381a04007985 */ /* 0x0049ee000c101b04 */
.L_x_7:
[----:B------:R-:W-:Y:S05]  /*09c0*/  @!P2 BRA `(.L_x_6) ;  /* 0x000000040004a947 */ /* 0x000fea0003800000 */
[----:B------:R-:W-:-:S04]  /*09d0*/  ISETP.NE.U32.AND P2, PT, R9, RZ, PT ;  /* 0x000000ff0900720c */ /* 0x000fc80003f45070 */
[----:B------:R-:W-:Y:S01]  /*09e0*/  ISETP.NE.AND.EX P2, PT, RZ, RZ, PT, P2 ;  /* 0x000000ffff00720c */ /* 0x000fe20003f45320 */
[----:B------:R-:W-:-:S12]  /*09f0*/  @!P0 BRA `(.L_x_8) ;  /* 0x00000000006c8947 */ /* 0x000fd80003800000 */
[----:B------:R-:W2:Y:S01]  /*0a00*/  LDCU.64 UR4, c[0x0][0x380] ;  /* 0x00007000ff0477ac */ /* 0x000ea20008000a00 */
[----:B0-----:R-:W-:Y:S01]  /*0a10*/  IMAD R12, R15, R8, RZ ;  /* 0x000000080f0c7224 */ /* 0x001fe200078e02ff */
[----:B-1----:R-:W-:Y:S01]  /*0a20*/  R2UR UR6, R6 ;  /* 0x00000000060672ca */ /* 0x002fe200000e0000 */
[----:B----4-:R-:W-:Y:S01]  /*0a30*/  IMAD.MOV.U32 R4, RZ, RZ, R14 ;  /* 0x000000ffff047224 */ /* 0x010fe200078e000e */
        /* <DEDUP_REMOVED lines=15> */
[----:B------:R-:W3:Y:S04]  /*0b30*/  LDG.E.64 R22, desc[UR6][R12.64+0x8] ;  /* 0x000008060c167981 */ /* 0x000ee8000c1e1b00 */
[----:B---3--:R2:W-:Y:S04]  /*0b40*/  ST.E.64 desc[UR4][R4.64+0x8], R22 ;  /* 0x0000081604007985 */ /* 0x0085e8000c101b04 */
[----:B------:R-:W3:Y:S04]  /*0b50*/  LDG.E.64 R24, desc[UR6][R12.64+0x10] ;  /* 0x000010060c187981 */ /* 0x000ee8000c1e1b00 */
[----:B---3--:R2:W-:Y:S04]  /*0b60*/  ST.E.64 desc[UR4][R4.64+0x10], R24 ;  /* 0x0000101804007985 */ /* 0x0085e8000c101b04 */
[----:B------:R-:W3:Y:S01]  /*0b70*/  LDG.E.64 R26, desc[UR6][R12.64+0x18] ;  /* 0x000018060c1a7981 */ /* 0x000ee2000c1e1b00 */
[----:B------:R-:W-:-:S05]  /*0b80*/  IADD3 R14, P3, PT, R14, 0x4, RZ ;  /* 0x000000040e0e7810 */ /* 0x000fca0007f7e0ff */
[----:B------:R-:W-:Y:S01]  /*0b90*/  IMAD.X R19, RZ, RZ, R19, P3 ;  /* 0x000000ffff137224 */ /* 0x000fe200018e0613 */
[----:B---3--:R2:W-:Y:S07]  /*0ba0*/  ST.E.64 desc[UR4][R4.64+0x18], R26 ;  /* 0x0000181a04007985 */ /* 0x0085ee000c101b04 */
.L_x_8:
[----:B------:R-:W-:Y:S05]  /*0bb0*/  @!P2 BRA `(.L_x_6) ;  /* 0x000000000088a947 */ /* 0x000fea0003800000 */
[----:B------:R-:W3:Y:S01]  /*0bc0*/  LDCU.64 UR4, c[0x0][0x380] ;  /* 0x00007000ff0477ac */ /* 0x000ee20008000a00 */
[----:B0-----:R-:W-:Y:S01]  /*0bd0*/  IMAD R12, R15, R8, RZ ;  /* 0x000000080f0c7224 */ /* 0x001fe200078e02ff */
[----:B-1----:R-:W-:Y:S01]  /*0be0*/  R2UR UR6, R6 ;  /* 0x00000000060672ca */ /* 0x002fe200000e0000 */
[----:B--2-4-:R-:W-:Y:S01]  /*0bf0*/  IMAD.MOV.U32 R4, RZ, RZ, R14 ;  /* 0x000000ffff047224 */ /* 0x014fe200078e000e */
[----:B------:R-:W-:Y:S01]  /*0c00*/  R2UR UR7, R7 ;  /* 0x00000000070772ca */ /* 0x000fe200000e0000 */
[----:B------:R-:W-:Y:S02]  /*0c10*/  IMAD.MOV.U32 R5, RZ, RZ, R19 ;  /* 0x000000ffff057224 */ /* 0x000fe400078e0013 */
[C---:B------:R-:W-:Y:S02]  /*0c20*/  IMAD R13, R11.reuse, R10, R12 ;  /* 0x0000000a0b0d7224 */ /* 0x040fe400078e020c */
[----:B------:R-:W-:-:S04]  /*0c30*/  IMAD.WIDE.U32 R4, R11, R8, R4 ;  /* 0x000000080b047225 */ /* 0x000fc800078e0004 */
[----:B------:R-:W-:Y:S02]  /*0c40*/  IMAD.IADD R13, R13, 0x1, R5 ;  /* 0x000000010d0d7824 */ /* 0x000fe400078e0205 */
[----:B------:R-:W-:-:S03]  /*0c50*/  IMAD.SHL.U32 R23, R4, 0x8, RZ ;  /* 0x0000000804177824 */ /* 0x000fc600078e00ff */
[----:B------:R-:W-:Y:S02]  /*0c60*/  SHF.L.U64.HI R13, R4, 0x3, R13 ;  /* 0x00000003040d7819 */ /* 0x000fe4000001020d */
[----:B---3--:R-:W-:-:S04]  /*0c70*/  IADD3 R20, P2, PT, R23, UR4, RZ ;  /* 0x0000000417147c10 */ /* 0x008fc8000ff5e0ff */
[----:B------:R-:W-:-:S05]  /*0c80*/  IADD3.X R21, PT, PT, R13, UR5, RZ, P2, !PT ;  /* 0x000000050d157c10 */ /* 0x000fca00097fe4ff */
[----:B------:R-:W2:Y:S01]  /*0c90*/  LDG.E.64 R4, desc[UR6][R20.64] ;  /* 0x0000000614047981 */ /* 0x000ea2000c1e1b00 */
[----:B------:R-:W-:Y:S02]  /*0ca0*/  IADD3 R22, P2, PT, R23, R2, RZ ;  /* 0x0000000217167210 */ /* 0x000fe40007f5e0ff */
[----:B------:R-:W-:Y:S02]  /*0cb0*/  R2UR UR4, R6 ;  /* 0x00000000060472ca */ /* 0x000fe400000e0000 */
[----:B------:R-:W-:Y:S01]  /*0cc0*/  R2UR UR5, R7 ;  /* 0x00000000070572ca */ /* 0x000fe200000e0000 */
[----:B------:R-:W-:Y:S01]  /*0cd0*/  IMAD.X R23, R13, 0x1, R16, P2 ;  /* 0x000000010d177824 */ /* 0x000fe200010e0610 */
[----:B------:R-:W-:-:S04]  /*0ce0*/  ISETP.NE.U32.AND P2, PT, R9, 0x1, PT ;  /* 0x000000010900780c */ /* 0x000fc80003f45070 */
[----:B------:R-:W-:-:S07]  /*0cf0*/  ISETP.NE.AND.EX P2, PT, RZ, RZ, PT, P2 ;  /* 0x000000ffff00720c */ /* 0x000fce0003f45320 */
[----:B--2---:R3:W-:Y:S06]  /*0d00*/  ST.E.64 desc[UR4][R22.64], R4 ;  /* 0x0000000416007985 */ /* 0x0047ec000c101b04 */
[----:B------:R-:W-:Y:S05]  /*0d10*/  @!P2 BRA `(.L_x_6) ;  /* 0x000000000030a947 */ /* 0x000fea0003800000 */
[----:B------:R-:W-:Y:S02]  /*0d20*/  R2UR UR4, R6 ;  /* 0x00000000060472ca */ /* 0x000fe400000e0000 */
[----:B------:R-:W-:-:S13]  /*0d30*/  R2UR UR5, R7 ;  /* 0x00000000070572ca */ /* 0x000fda00000e0000 */
[----:B---3--:R-:W2:Y:S01]  /*0d40*/  LDG.E.64 R4, desc[UR4][R20.64+0x8] ;  /* 0x0000080414047981 */ /* 0x008ea2000c1e1b00 */
[----:B------:R-:W-:-:S04]  /*0d50*/  ISETP.NE.U32.AND P2, PT, R9, 0x2, PT ;  /* 0x000000020900780c */ /* 0x000fc80003f45070 */
[----:B------:R-:W-:-:S13]  /*0d60*/  ISETP.NE.AND.EX P2, PT, RZ, RZ, PT, P2 ;  /* 0x000000ffff00720c */ /* 0x000fda0003f45320 */
[----:B------:R-:W-:Y:S02]  /*0d70*/  @P2 R2UR UR6, R6 ;  /* 0x00000000060622ca */ /* 0x000fe400000e0000 */
[----:B------:R-:W-:Y:S01]  /*0d80*/  @P2 R2UR UR7, R7 ;  /* 0x00000000070722ca */ /* 0x000fe200000e0000 */
[----:B--2---:R0:W-:-:S12]  /*0d90*/  ST.E.64 desc[UR4][R22.64+0x8], R4 ;  /* 0x0000080416007985 */ /* 0x0041d8000c101b04 */
[----:B------:R-:W2:Y:S01]  /*0da0*/  @P2 LDG.E.64 R12, desc[UR6][R20.64+0x10] ;  /* 0x00001006140c2981 */ /* 0x000ea2000c1e1b00 */
[----:B------:R-:W-:Y:S02]  /*0db0*/  @P2 R2UR UR4, R6 ;  /* 0x00000000060422ca */ /* 0x000fe400000e0000 */
[----:B------:R-:W-:-:S13]  /*0dc0*/  @P2 R2UR UR5, R7 ;  /* 0x00000000070522ca */ /* 0x000fda00000e0000 */
[----:B--2---:R0:W-:Y:S02]  /*0dd0*/  @P2 ST.E.64 desc[UR4][R22.64+0x10], R12 ;  /* 0x0000100c16002985 */ /* 0x0041e4000c101b04 */
.L_x_6:
[----:B------:R-:W3:Y:S01]  /*0de0*/  LDCU.64 UR4, c[0x0][0x388] ;  /* 0x00007100ff0477ac */ /* 0x000ee20008000a00 */
[----:B0-2-4-:R-:W-:Y:S01]  /*0df0*/  IMAD.SHL.U32 R24, R11, 0x8, RZ ;  /* 0x000000080b187824 */ /* 0x015fe200078e00ff */
[----:B-1----:R-:W-:Y:S02]  /*0e00*/  R2UR UR6, R6 ;  /* 0x00000000060672ca */ /* 0x002fe400000e0000 */
[----:B------:R-:W-:Y:S02]  /*0e10*/  R2UR UR7, R7 ;  /* 0x00000000070772ca */ /* 0x000fe400000e0000 */
[----:B------:R-:W-:Y:S02]  /*0e20*/  SHF.L.U64.HI R19, R11, 0x3, R15 ;  /* 0x000000030b137819 */ /* 0x000fe4000001020f */
[----:B---3--:R-:W-:-:S04]  /*0e30*/  IADD3 R4, P2, PT, R24, UR4, RZ ;  /* 0x0000000418047c10 */ /* 0x008fc8000ff5e0ff */
[----:B------:R-:W-:Y:S01]  /*0e40*/  IADD3.X R5, PT, PT, R19, UR5, RZ, P2, !PT ;  /* 0x0000000513057c10 */ /* 0x000fe200097fe4ff */
[----:B------:R-:W0:Y:S05]  /*0e50*/  LDCU.64 UR4, c[0x0][0x398] ;  /* 0x00007300ff0477ac */ /* 0x000e2a0008000a00 */
[----:B------:R-:W2:Y:S01]  /*0e60*/  LDG.E.64 R4, desc[UR6][R4.64] ;  /* 0x0000000604047981 */ /* 0x000ea2000c1e1b00 */
[----:B------:R-:W-:Y:S01]  /*0e70*/  IMAD R12, R15, R8, RZ ;  /* 0x000000080f0c7224 */ /* 0x000fe200078e02ff */
[----:B------:R-:W1:Y:S01]  /*0e80*/  LDCU.64 UR6, c[0x0][0x390] ;  /* 0x00007200ff0677ac */ /* 0x000e620008000a00 */
[----:B------:R-:W-:Y:S02]  /*0e90*/  R2UR UR8, R6 ;  /* 0x00000000060872ca */ /* 0x000fe400000e0000 */
[----:B------:R-:W-:Y:S01]  /*0ea0*/  IMAD R21, R11, R10, R12 ;  /* 0x0000000a0b157224 */ /* 0x000fe200078e020c */
[----:B------:R-:W-:-:S02]  /*0eb0*/  R2UR UR9, R7 ;  /* 0x00000000070972ca */ /* 0x000fc400000e0000 */
[C---:B------:R-:W-:Y:S02]  /*0ec0*/  R2UR UR10, R6.reuse ;  /* 0x00000000060a72ca */ /* 0x040fe400000e0000 */
[----:B------:R-:W-:Y:S01]  /*0ed0*/  R2UR UR11, R7 ;  /* 0x00000000070b72ca */ /* 0x000fe200000e0000 */
[----:B0-----:R-:W-:Y:S01]  /*0ee0*/  IMAD.WIDE.U32 R12, R11, R8, UR4 ;  /* 0x000000040b0c7e25 */ /* 0x001fe2000f8e0008 */
[----:B------:R-:W-:Y:S02]  /*0ef0*/  R2UR UR4, R6 ;  /* 0x00000000060472ca */ /* 0x000fe400000e0000 */
[----:B------:R-:W-:Y:S01]  /*0f00*/  R2UR UR5, R7 ;  /* 0x00000000070572ca */ /* 0x000fe200000e0000 */
[----:B------:R-:W-:Y:S01]  /*0f10*/  IMAD.IADD R13, R21, 0x1, R13 ;  /* 0x00000001150d7824 */ /* 0x000fe200078e020d */
[----:B------:R-:W-:Y:S02]  /*0f20*/  LEA R20, P2, R12, R2, 0x3 ;  /* 0x000000020c147211 */ /* 0x000fe400078418ff */
[----:B-1----:R-:W-:-:S02]  /*0f30*/  IADD3 R22, P3, PT, R24, UR6, RZ ;  /* 0x0000000618167c10 */ /* 0x002fc4000ff7e0ff */
[----:B------:R-:W-:Y:S02]  /*0f40*/  LEA.HI.X R21, R12, R16, R13, 0x3, P2 ;  /* 0x000000100c157211 */ /* 0x000fe400010f1c0d */
[----:B------:R-:W-:Y:S02]  /*0f50*/  IADD3 R11, P2, PT, R11, 0x1, RZ ;  /* 0x000000010b0b7810 */ /* 0x000fe40007f5e0ff */
[----:B------:R-:W-:Y:S02]  /*0f60*/  IADD3 R24, P4, PT, R24, R17, RZ ;  /* 0x0000001118187210 */ /* 0x000fe40007f9e0ff */
[----:B------:R-:W-:Y:S01]  /*0f70*/  IADD3.X R23, PT, PT, R19, UR7, RZ, P3, !PT ;  /* 0x0000000713177c10 */ /* 0x000fe20009ffe4ff */
[----:B------:R-:W-:Y:S01]  /*0f80*/  IMAD.X R15, RZ, RZ, R15, P2 ;  /* 0x000000ffff0f7224 */ /* 0x000fe200010e060f */
[----:B------:R-:W-:Y:S01]  /*0f90*/  ISETP.NE.U32.AND P2, PT, R11, R8, PT ;  /* 0x000000080b00720c */ /* 0x000fe20003f45070 */
[----:B------:R-:W-:-:S03]  /*0fa0*/  IMAD.X R25, R19, 0x1, R18, P4 ;  /* 0x0000000113197824 */ /* 0x000fc600020e0612 */
[----:B------:R-:W-:Y:S01]  /*0fb0*/  ISETP.NE.AND.EX P2, PT, R15, R10, PT, P2 ;  /* 0x0000000a0f00720c */ /* 0x000fe20003f45320 */
[----:B--2---:R0:W-:Y:S04]  /*0fc0*/  ST.E.64 desc[UR4][R20.64], R4 ;  /* 0x0000000414007985 */ /* 0x0041e8000c101b04 */
[----:B------:R0:W-:Y:S04]  /*0fd0*/  STG.E.64 desc[UR8][R22.64], RZ ;  /* 0x000000ff16007986 */ /* 0x0001e8000c101b08 */
[----:B------:R0:W-:Y:S04]  /*0fe0*/  ST.E.64 desc[UR10][R24.64], RZ ;  /* 0x000000ff18007985 */ /* 0x0001e8000c101b0a */
[----:B------:R-:W-:Y:S05]  /*0ff0*/  @P2 BRA `(.L_x_9) ;  /* 0xfffffff000bc2947 */ /* 0x000fea000383ffff */
[----:B------:R-:W-:Y:S05]  /*1000*/  BSYNC.RECONVERGENT B0 ;  /* 0x0000000000007941 */ /* 0x000fea0003800200 */
.L_x_2:
[----:B------:R-:W-:Y:S01]  /*1010*/  ISETP.GE.U32.AND P0, PT, R8, 0x1, PT ;  /* 0x000000010800780c */ /* 0x000fe20003f06070 */
[----:B------:R-:W-:Y:S03]  /*1020*/  BSSY.RECONVERGENT B1, `(.L_x_10) ;  /* 0x0000181000017945 */ /* 0x000fe60003800200 */
[----:B------:R-:W-:-:S13]  /*1030*/  ISETP.GE.AND.EX P0, PT, R10, RZ, PT, P0 ;  /* 0x000000ff0a00720c */ /* 0x000fda0003f06300 */
[----:B------:R-:W-:Y:S05]  /*1040*/  @!P0 BRA `(.L_x_11) ;  /* 0x0000001400f88947 */ /* 0x000fea0003800000 */
[C---:B------:R-:W-:Y:S01]  /*1050*/  LOP3.LUT R0, R8.reuse, 0x7, RZ, 0xc0, !PT ;  /* 0x0000000708007812 */ /* 0x040fe200078ec0ff */
[----:B------:R-:W-:Y:S01]  /*1060*/  IMAD.MOV.U32 R9, RZ, RZ, RZ ;  /* 0x000000ffff097224 */ /* 0x000fe200078e00ff */
[----:B------:R-:W-:Y:S02]  /*1070*/  IADD3 R3, P0, PT, R8, 0x1, RZ ;  /* 0x0000000108037810 */ /* 0x000fe40007f1e0ff */
[----:B------:R-:W-:Y:S02]  /*1080*/  IADD3 RZ, P1, PT, R0, -0x1, RZ ;  /* 0xffffffff00ff7810 */ /* 0x000fe40007f3e0ff */
[C---:B0-----:R-:W-:Y:S02]  /*1090*/  LOP3.LUT R4, R8.reuse, 0x3, RZ, 0xc0, !PT ;  /* 0x0000000308047812 */ /* 0x041fe400078ec0ff */
[----:B------:R-:W-:Y:S01]  /*10a0*/  LOP3.LUT R5, R8, 0xfffffff8, RZ, 0xc0, !PT ;  /* 0xfffffff808057812 */ /* 0x000fe200078ec0ff */
[----:B------:R-:W-:Y:S01]  /*10b0*/  IMAD.X R11, RZ, RZ, -0x1, P1 ;  /* 0xffffffffff0b7424 */ /* 0x000fe200008e06ff */
[----:B------:R-:W-:Y:S01]  /*10c0*/  LOP3.LUT R8, R10, 0x7fffffff, RZ, 0xc0, !PT ;  /* 0x7fffffff0a087812 */ /* 0x000fe200078ec0ff */
[----:B------:R-:W-:-:S07]  /*10d0*/  IMAD.X R10, RZ, RZ, R10, P0 ;  /* 0x000000ffff0a7224 */ /* 0x000fce00000e060a */
.L_x_31:
[----:B------:R-:W-:Y:S01]  /*10e0*/  BSSY.RECONVERGENT B0, `(.L_x_12) ;  /* 0x0000158000007945 */ /* 0x000fe20003800200 */
[----:B------:R-:W-:Y:S01]  /*10f0*/  IMAD.MOV.U32 R19, RZ, RZ, RZ ;  /* 0x000000ffff137224 */ /* 0x000fe200078e00ff */
[----:B------:R-:W-:Y:S01]  /*1100*/  CS2R R14, SRZ ;  /* 0x00000000000e7805 */ /* 0x000fe2000001ff00 */
[----:B------:R-:W-:-:S07]  /*1110*/  IMAD.MOV.U32 R34, RZ, RZ, RZ ;  /* 0x000000ffff227224 */ /* 0x000fce00078e00ff */
.L_x_28:
[----:B0-----:R-:W0:Y:S01]  /*1120*/  LDCU.64 UR4, c[0x0][0x398] ;  /* 0x00007300ff0477ac */ /* 0x001e220008000a00 */
[-C--:B------:R-:W-:Y:S01]  /*1130*/  IMAD R12, R34, R3.reuse, RZ ;  /* 0x00000003220c7224 */ /* 0x080fe200078e02ff */
[----:B------:R-:W-:Y:S01]  /*1140*/  CS2R R40, SRZ ;  /* 0x0000000000287805 */ /* 0x000fe2000001ff00 */
[----:B------:R-:W-:-:S04]  /*1150*/  IMAD.WIDE.U32 R20, R19, R3, RZ ;  /* 0x0000000313147225 */ /* 0x000fc800078e00ff */
[----:B------:R-:W-:Y:S01]  /*1160*/  IMAD R35, R10, R19, R12 ;  /* 0x000000130a237224 */ /* 0x000fe200078e020c */
[----:B------:R-:W-:-:S03]  /*1170*/  CS2R R12, SRZ ;  /* 0x00000000000c7805 */ /* 0x000fc6000001ff00 */
[----:B------:R-:W-:Y:S01]  /*1180*/  IMAD.IADD R35, R21, 0x1, R35 ;  /* 0x0000000115237824 */ /* 0x000fe200078e0223 */
[----:B0-----:R-:W-:-:S04]  /*1190*/  UISETP.GE.U32.AND UP0, UPT, UR4, 0x8, UPT ;  /* 0x000000080400788c */ /* 0x001fc8000bf06070 */
[----:B------:R-:W-:-:S09]  /*11a0*/  UISETP.GE.U32.AND.EX UP0, UPT, UR5, URZ, UPT, UP0 ;  /* 0x000000ff0500728c */ /* 0x000fd2000bf06100 */
[----:B------:R-:W-:Y:S05]  /*11b0*/  BRA.U !UP0, `(.L_x_13) ;  /* 0x0000000508e47547 */ /* 0x000fea000b800000 */
[----:B------:R-:W0:Y:S01]  /*11c0*/  LDCU.64 UR4, c[0x0][0x390] ;  /* 0x00007200ff0477ac */ /* 0x000e220008000a00 */
[-C--:B------:R-:W-:Y:S01]  /*11d0*/  IMAD R22, R10, R19.reuse, RZ ;  /* 0x000000130a167224 */ /* 0x080fe200078e02ff */
[----:B------:R-:W-:Y:S01]  /*11e0*/  IADD3 R23, P1, PT, R2, 0x20, RZ ;  /* 0x0000002002177810 */ /* 0x000fe20007f3e0ff */
[C---:B------:R-:W-:Y:S01]  /*11f0*/  IMAD.WIDE.U32 R12, R3.reuse, R19, RZ ;  /* 0x00000013030c7225 */ /* 0x040fe200078e00ff */
[----:B------:R-:W-:Y:S03]  /*1200*/  BSSY.RECONVERGENT B2, `(.L_x_14) ;  /* 0x0000072000027945 */ /* 0x000fe60003800200 */
[----:B------:R-:W-:Y:S01]  /*1210*/  IMAD R27, R3, R34, R22 ;  /* 0x00000022031b7224 */ /* 0x000fe200078e0216 */
[----:B------:R-:W-:Y:S01]  /*1220*/  LEA R22, P0, R12, R23, 0x3 ;  /* 0x000000170c167211 */ /* 0x000fe200078018ff */
[----:B------:R-:W-:Y:S02]  /*1230*/  IMAD.X R23, RZ, RZ, R16, P1 ;  /* 0x000000ffff177224 */ /* 0x000fe400008e0610 */
[----:B------:R-:W-:-:S02]  /*1240*/  IMAD.IADD R27, R13, 0x1, R27 ;  /* 0x000000010d1b7824 */ /* 0x000fc400078e021b */
[----:B------:R-:W-:Y:S02]  /*1250*/  IMAD.MOV.U32 R36, RZ, RZ, RZ ;  /* 0x000000ffff247224 */ /* 0x000fe400078e00ff */
[----:B------:R-:W-:Y:S01]  /*1260*/  IMAD.MOV.U32 R39, RZ, RZ, RZ ;  /* 0x000000ffff277224 */ /* 0x000fe200078e00ff */
[----:B------:R-:W-:Y:S01]  /*1270*/  LEA.HI.X R27, R12, R23, R27, 0x3, P0 ;  /* 0x000000170c1b7211 */ /* 0x000fe200000f1c1b */
[----:B------:R-:W-:Y:S01]  /*1280*/  IMAD.MOV.U32 R38, RZ, RZ, R19 ;  /* 0x000000ffff267224 */ /* 0x000fe200078e0013 */
[----:B0-----:R-:W-:Y:S01]  /*1290*/  UIADD3 UR4, UP0, UPT, UR4, 0x20, URZ ;  /* 0x0000002004047890 */ /* 0x001fe2000ff1e0ff */
[----:B------:R-:W-:Y:S01]  /*12a0*/  IMAD.MOV.U32 R37, RZ, RZ, R34 ;  /* 0x000000ffff257224 */ /* 0x000fe200078e0022 */
[----:B------:R-:W-:Y:S02]  /*12b0*/  CS2R R12, SRZ ;  /* 0x00000000000c7805 */ /* 0x000fe4000001ff00 */
[----:B------:R-:W-:Y:S02]  /*12c0*/  UIADD3.X UR5, UPT, UPT, URZ, UR5, URZ, UP0, !UPT ;  /* 0x00000005ff057290 */ /* 0x000fe400087fe4ff */
[----:B------:R-:W-:-:S04]  /*12d0*/  IMAD.U32 R28, RZ, RZ, UR4 ;  /* 0x00000004ff1c7e24 */ /* 0x000fc8000f8e00ff */
[----:B------:R-:W-:-:S07]  /*12e0*/  IMAD.U32 R25, RZ, RZ, UR5 ;  /* 0x00000005ff197e24 */ /* 0x000fce000f8e00ff */
.L_x_15:
[----:B------:R-:W-:Y:S01]  /*12f0*/  ISETP.NE.U32.AND P0, PT, R38, RZ, PT ;  /* 0x000000ff2600720c */ /* 0x000fe20003f05070 */
[----:B------:R-:W-:Y:S01]  /*1300*/  IMAD.MOV.U32 R26, RZ, RZ, R22 ;  /* 0x000000ffff1a7224 */ /* 0x000fe200078e0016 */
[----:B------:R-:W-:Y:S02]  /*1310*/  IADD3 R24, P1, PT, R36, 0x1, RZ ;  /* 0x0000000124187810 */ /* 0x000fe40007f3e0ff */
[----:B------:R-:W-:Y:S02]  /*1320*/  ISETP.NE.AND.EX P0, PT, R37, RZ, PT, P0 ;  /* 0x000000ff2500720c */ /* 0x000fe40003f05300 */
[----:B------:R-:W-:Y:S01]  /*1330*/  ISETP.NE.U32.AND P3, PT, R24, R19, PT ;  /* 0x000000131800720c */ /* 0x000fe20003f65070 */
[----:B------:R-:W-:Y:S02]  /*1340*/  IMAD.X R23, RZ, RZ, R39, P1 ;  /* 0x000000ffff177224 */ /* 0x000fe400008e0627 */
[----:B------:R-:W-:-:S03]  /*1350*/  IMAD.MOV.U32 R24, RZ, RZ, R28 ;  /* 0x000000ffff187224 */ /* 0x000fc600078e001c */
[----:B------:R-:W-:-:S05]  /*1360*/  ISETP.NE.AND.EX P3, PT, R23, R34, PT, P3 ;  /* 0x000000221700720c */ /* 0x000fca0003f65330 */
[C---:B-1----:R-:W-:Y:S02]  /*1370*/  @P0 R2UR UR4, R6.reuse ;  /* 0x00000000060402ca */ /* 0x042fe400000e0000 */
[C---:B------:R-:W-:Y:S02]  /*1380*/  @P0 R2UR UR5, R7.reuse ;  /* 0x00000000070502ca */ /* 0x040fe400000e0000 */
[C---:B------:R-:W-:Y:S02]  /*1390*/  @P0 R2UR UR6, R6.reuse ;  /* 0x00000000060602ca */ /* 0x040fe400000e0000 */
[C---:B------:R-:W-:Y:S02]  /*13a0*/  @P0 R2UR UR7, R7.reuse ;  /* 0x00000000070702ca */ /* 0x040fe400000e0000 */
[----:B------:R-:W-:Y:S02]  /*13b0*/  @P3 R2UR UR8, R6 ;  /* 0x00000000060832ca */ /* 0x000fe400000e0000 */
[----:B------:R-:W-:-:S02]  /*13c0*/  @P3 R2UR UR9, R7 ;  /* 0x00000000070932ca */ /* 0x000fc400000e0000 */
[----:B------:R-:W-:Y:S02]  /*13d0*/  @P3 R2UR UR10, R6 ;  /* 0x00000000060a32ca */ /* 0x000fe400000e0000 */
[----:B------:R-:W-:Y:S01]  /*13e0*/  @P3 R2UR UR11, R7 ;  /* 0x00000000070b32ca */ /* 0x000fe200000e0000 */
[----:B------:R-:W2:Y:S04]  /*13f0*/  @P0 LDG.E.64 R28, desc[UR4][R24.64+-0x20] ;  /* 0xffffe004181c0981 */ /* 0x000ea8000c1e1b00 */
[----:B------:R-:W2:Y:S04]  /*1400*/  @P0 LD.E.64 R22, desc[UR6][R26.64+-0x20] ;  /* 0xffffe0061a160980 */ /* 0x000ea8000c101b00 */
[----:B------:R-:W3:Y:S04]  /*1410*/  @P3 LDG.E.64 R32, desc[UR8][R24.64+-0x18] ;  /* 0xffffe80818203981 */ /* 0x000ee8000c1e1b00 */
[----:B------:R-:W3:Y:S01]  /*1420*/  @P3 LD.E.64 R30, desc[UR10][R26.64+-0x18] ;  /* 0xffffe80a1a1e3980 */ /* 0x000ee2000c101b00 */
[----:B------:R-:W-:-:S04]  /*1430*/  IADD3 R40, P2, PT, R36, 0x2, RZ ;  /* 0x0000000224287810 */ /* 0x000fc80007f5e0ff */
[----:B------:R-:W-:Y:S01]  /*1440*/  ISETP.NE.U32.AND P1, PT, R40, R19, PT ;  /* 0x000000132800720c */ /* 0x000fe20003f25070 */
[----:B------:R-:W-:Y:S01]  /*1450*/  IMAD.X R41, RZ, RZ, R39, P2 ;  /* 0x000000ffff297224 */ /* 0x000fe200010e0627 */
[----:B------:R-:W-:-:S04]  /*1460*/  IADD3 R40, P4, PT, R36, 0x3, RZ ;  /* 0x0000000324287810 */ /* 0x000fc80007f9e0ff */
[----:B------:R-:W-:Y:S01]  /*1470*/  ISETP.NE.AND.EX P1, PT, R41, R34, PT, P1 ;  /* 0x000000222900720c */ /* 0x000fe20003f25310 */
[----:B------:R-:W-:Y:S01]  /*1480*/  IMAD.X R41, RZ, RZ, R39, P4 ;  /* 0x000000ffff297224 */ /* 0x000fe200020e0627 */
[----:B------:R-:W-:-:S04]  /*1490*/  ISETP.NE.U32.AND P2, PT, R40, R19, PT ;  /* 0x000000132800720c */ /* 0x000fc80003f45070 */
[----:B------:R-:W-:-:S07]  /*14a0*/  ISETP.NE.AND.EX P2, PT, R41, R34, PT, P2 ;  /* 0x000000222900720c */ /* 0x000fce0003f45320 */
[C---:B------:R-:W-:Y:S02]  /*14b0*/  @P1 R2UR UR4, R6.reuse ;  /* 0x00000000060412ca */ /* 0x040fe400000e0000 */
[C---:B------:R-:W-:Y:S02]  /*14c0*/  @P1 R2UR UR5, R7.reuse ;  /* 0x00000000070512ca */ /* 0x040fe400000e0000 */
[C---:B------:R-:W-:Y:S02]  /*14d0*/  @P1 R2UR UR6, R6.reuse ;  /* 0x00000000060612ca */ /* 0x040fe400000e0000 */
[C---:B------:R-:W-:Y:S02]  /*14e0*/  @P1 R2UR UR7, R7.reuse ;  /* 0x00000000070712ca */ /* 0x040fe400000e0000 */
[----:B------:R-:W-:Y:S02]  /*14f0*/  @P2 R2UR UR8, R6 ;  /* 0x00000000060822ca */ /* 0x000fe400000e0000 */
[----:B------:R-:W-:-:S02]  /*1500*/  @P2 R2UR UR9, R7 ;  /* 0x00000000070922ca */ /* 0x000fc400000e0000 */
[----:B------:R-:W-:Y:S02]  /*1510*/  @P2 R2UR UR10, R6 ;  /* 0x00000000060a22ca */ /* 0x000fe400000e0000 */
[----:B------:R-:W-:Y:S01]  /*1520*/  @P2 R2UR UR11, R7 ;  /* 0x00000000070b22ca */ /* 0x000fe200000e0000 */
[----:B--2---:R-:W-:Y:S01]  /*1530*/  @P0 DFMA R12, R28, R22, R12 ;  /* 0x000000161c0c022b */ /* 0x004fe2000000000c */
[----:B------:R-:W2:Y:S04]  /*1540*/  @P1 LDG.E.64 R28, desc[UR4][R24.64+-0x10] ;  /* 0xfffff004181c1981 */ /* 0x000ea8000c1e1b00 */
[----:B------:R-:W2:Y:S03]  /*1550*/  @P1 LD.E.64 R22, desc[UR6][R26.64+-0x10] ;  /* 0xfffff0061a161980 */ /* 0x000ea6000c101b00 */
[----:B---3--:R-:W-:Y:S01]  /*1560*/  @P3 DFMA R12, R32, R30, R12 ;  /* 0x0000001e200c322b */ /* 0x008fe2000000000c */
        /* <DEDUP_REMOVED lines=46> */
[----:B------:R-:W-:-:S05]  /*1850*/  IADD3 R36, P0, PT, R36, 0x8, RZ ;  /* 0x0000000824247810 */ /* 0x000fca0007f1e0ff */
[----:B------:R-:W-:Y:S01]  /*1860*/  IMAD.X R39, RZ, RZ, R39, P0 ;  /* 0x000000ffff277224 */ /* 0x000fe200000e0627 */
[----:B------:R-:W-:-:S04]  /*1870*/  ISETP.NE.U32.AND P0, PT, R36, R5, PT ;  /* 0x000000052400720c */ /* 0x000fc80003f05070 */
[----:B------:R-:W-:Y:S01]  /*1880*/  ISETP.NE.AND.EX P0, PT, R39, R8, PT, P0 ;  /* 0x000000082700720c */ /* 0x000fe20003f05300 */
[----:B--2---:R-:W-:Y:S01]  /*1890*/  @P2 DFMA R12, R28, R22, R12 ;  /* 0x000000161c0c222b */ /* 0x004fe2000000000c */
[----:B------:R-:W-:Y:S02]  /*18a0*/  IADD3 R38, P2, PT, R38, -0x8, RZ ;  /* 0xfffffff826267810 */ /* 0x000fe40007f5e0ff */
[----:B------:R-:W-:Y:S02]  /*18b0*/  IADD3 R28, P3, PT, R24, 0x40, RZ ;  /* 0x00000040181c7810 */ /* 0x000fe40007f7e0ff */
[----:B------:R-:W-:Y:S02]  /*18c0*/  IADD3 R22, P4, PT, R26, 0x40, RZ ;  /* 0x000000401a167810 */ /* 0x000fe40007f9e0ff */
[----:B------:R-:W-:Y:S01]  /*18d0*/  IADD3.X R37, PT, PT, R37, -0x1, RZ, P2, !PT ;  /* 0xffffffff25257810 */ /* 0x000fe200017fe4ff */
[----:B---3--:R-:W-:Y:S01]  /*18e0*/  @P1 DFMA R12, R30, R32, R12 ;  /* 0x000000201e0c122b */ /* 0x008fe2000000000c */
[----:B------:R-:W-:-:S02]  /*18f0*/  IMAD.X R25, RZ, RZ, R25, P3 ;  /* 0x000000ffff197224 */ /* 0x000fc400018e0619 */
[----:B------:R-:W-:Y:S01]  /*1900*/  IMAD.X R27, RZ, RZ, R27, P4 ;  /* 0x000000ffff1b7224 */ /* 0x000fe200020e061b */
[----:B------:R-:W-:Y:S07]  /*1910*/  @P0 BRA `(.L_x_15) ;  /* 0xfffffff800740947 */ /* 0x000fee000383ffff */
[----:B------:R-:W-:Y:S05]  /*1920*/  BSYNC.RECONVERGENT B2 ;  /* 0x0000000000027941 */ /* 0x000fea0003800200 */
.L_x_14:
[----:B------:R-:W-:Y:S02]  /*1930*/  IMAD.MOV.U32 R41, RZ, RZ, R5 ;  /* 0x000000ffff297224 */ /* 0x000fe400078e0005 */
[----:B------:R-:W-:-:S07]  /*1940*/  IMAD.MOV.U32 R40, RZ, RZ, R8 ;  /* 0x000000ffff287224 */ /* 0x000fce00078e0008 */
.L_x_13:
[----:B------:R-:W-:Y:S01]  /*1950*/  ISETP.NE.U32.AND P0, PT, R0, RZ, PT ;  /* 0x000000ff0000720c */ /* 0x000fe20003f05070 */
[----:B------:R-:W-:Y:S03]  /*1960*/  BSSY.RECONVERGENT B2, `(.L_x_16) ;  /* 0x0000075000027945 */ /* 0x000fe60003800200 */
[----:B------:R-:W-:-:S13]  /*1970*/  ISETP.NE.AND.EX P0, PT, RZ, RZ, PT, P0 ;  /* 0x000000ffff00720c */ /* 0x000fda0003f05300 */
[----:B------:R-:W-:Y:S05]  /*1980*/  @!P0 BRA `(.L_x_17) ;  /* 0x0000000400c88947 */ /* 0x000fea0003800000 */
[----:B------:R-:W-:Y:S01]  /*1990*/  VIADD R22, R0, 0xffffffff ;  /* 0xffffffff00167836 */ /* 0x000fe20000000000 */
[----:B------:R-:W-:Y:S01]  /*19a0*/  ISETP.NE.U32.AND P2, PT, R4, RZ, PT ;  /* 0x000000ff0400720c */ /* 0x000fe20003f45070 */
[----:B------:R-:W-:Y:S03]  /*19b0*/  BSSY.RECONVERGENT B3, `(.L_x_18) ;  /* 0x0000038000037945 */ /* 0x000fe60003800200 */
[----:B------:R-:W-:-:S04]  /*19c0*/  ISETP.GE.U32.AND P0, PT, R22, 0x3, PT ;  /* 0x000000031600780c */ /* 0x000fc80003f06070 */
[----:B------:R-:W-:Y:S02]  /*19d0*/  ISETP.GE.U32.AND.EX P1, PT, R11, RZ, PT, P0 ;  /* 0x000000ff0b00720c */ /* 0x000fe40003f26100 */
[----:B------:R-:W-:-:S11]  /*19e0*/  ISETP.NE.AND.EX P0, PT, RZ, RZ, PT, P2 ;  /* 0x000000ffff00720c */ /* 0x000fd60003f05320 */
[----:B------:R-:W-:Y:S05]  /*19f0*/  @!P1 BRA `(.L_x_19) ;  /* 0x0000000000cc9947 */ /* 0x000fea0003800000 */
[C---:B------:R-:W-:Y:S01]  /*1a00*/  ISETP.NE.U32.AND P1, PT, R41.reuse, R19, PT ;  /* 0x000000132900720c */ /* 0x040fe20003f25070 */
[----:B------:R-:W0:Y:S01]  /*1a10*/  LDCU.64 UR4, c[0x0][0x390] ;  /* 0x00007200ff0477ac */ /* 0x000e220008000a00 */
[----:B------:R-:W-:Y:S02]  /*1a20*/  IADD3 R23, P2, PT, R41, R20, RZ ;  /* 0x0000001429177210 */ /* 0x000fe40007f5e0ff */
[C---:B------:R-:W-:Y:S02]  /*1a30*/  ISETP.NE.AND.EX P1, PT, R40.reuse, R34, PT, P1 ;  /* 0x000000222800720c */ /* 0x040fe40003f25310 */
[----:B------:R-:W-:Y:S01]  /*1a40*/  LEA R22, P3, R23, R2, 0x3 ;  /* 0x0000000217167211 */ /* 0x000fe200078618ff */
[----:B------:R-:W-:-:S05]  /*1a50*/  IMAD.X R25, R40, 0x1, R35, P2 ;  /* 0x0000000128197824 */ /* 0x000fca00010e0623 */
[----:B------:R-:W-:-:S05]  /*1a60*/  LEA.HI.X R23, R23, R16, R25, 0x3, P3 ;  /* 0x0000001017177211 */ /* 0x000fca00018f1c19 */
[C---:B-1----:R-:W-:Y:S02]  /*1a70*/  @P1 R2UR UR6, R6.reuse ;  /* 0x00000000060612ca */ /* 0x042fe400000e0000 */
[C---:B------:R-:W-:Y:S02]  /*1a80*/  @P1 R2UR UR7, R7.reuse ;  /* 0x00000000070712ca */ /* 0x040fe400000e0000 */
[----:B------:R-:W-:Y:S02]  /*1a90*/  @P1 R2UR UR8, R6 ;  /* 0x00000000060812ca */ /* 0x000fe400000e0000 */
[----:B------:R-:W-:Y:S02]  /*1aa0*/  @P1 R2UR UR9, R7 ;  /* 0x00000000070912ca */ /* 0x000fe400000e0000 */
[----:B0-----:R-:W-:-:S04]  /*1ab0*/  LEA R24, P2, R41, UR4, 0x3 ;  /* 0x0000000429187c11 */ /* 0x001fc8000f8418ff */
[----:B------:R-:W-:-:S05]  /*1ac0*/  LEA.HI.X R25, R41, UR5, R40, 0x3, P2 ;  /* 0x0000000529197c11 */ /* 0x000fca00090f1c28 */
[----:B------:R-:W2:Y:S04]  /*1ad0*/  @P1 LDG.E.64 R28, desc[UR6][R24.64] ;  /* 0x00000006181c1981 */ /* 0x000ea8000c1e1b00 */
[----:B------:R-:W2:Y:S01]  /*1ae0*/  @P1 LD.E.64 R26, desc[UR8][R22.64] ;  /* 0x00000008161a1980 */ /* 0x000ea2000c101b00 */
[----:B------:R-:W-:-:S04]  /*1af0*/  IADD3 R30, P3, PT, R41, 0x1, RZ ;  /* 0x00000001291e7810 */ /* 0x000fc80007f7e0ff */
[----:B------:R-:W-:Y:S01]  /*1b00*/  ISETP.NE.U32.AND P2, PT, R30, R19, PT ;  /* 0x000000131e00720c */ /* 0x000fe20003f45070 */
[----:B------:R-:W-:Y:S01]  /*1b10*/  IMAD.X R31, RZ, RZ, R40, P3 ;  /* 0x000000ffff1f7224 */ /* 0x000fe200018e0628 */
[----:B------:R-:W-:-:S04]  /*1b20*/  IADD3 R30, P4, PT, R41, 0x2, RZ ;  /* 0x00000002291e7810 */ /* 0x000fc80007f9e0ff */
[-C--:B------:R-:W-:Y:S01]  /*1b30*/  ISETP.NE.AND.EX P2, PT, R31, R34.reuse, PT, P2 ;  /* 0x000000221f00720c */ /* 0x080fe20003f45320 */
[--C-:B------:R-:W-:Y:S01]  /*1b40*/  IMAD.X R31, RZ, RZ, R40.reuse, P4 ;  /* 0x000000ffff1f7224 */ /* 0x100fe200020e0628 */
[-C--:B------:R-:W-:Y:S02]  /*1b50*/  ISETP.NE.U32.AND P3, PT, R30, R19.reuse, PT ;  /* 0x000000131e00720c */ /* 0x080fe40003f65070 */
[----:B------:R-:W-:Y:S02]  /*1b60*/  IADD3 R30, P4, PT, R41, 0x3, RZ ;  /* 0x00000003291e7810 */ /* 0x000fe40007f9e0ff */
[----:B------:R-:W-:Y:S02]  /*1b70*/  ISETP.NE.AND.EX P3, PT, R31, R34, PT, P3 ;  /* 0x000000221f00720c */ /* 0x000fe40003f65330 */
[----:B------:R-:W-:Y:S01]  /*1b80*/  ISETP.NE.U32.AND P5, PT, R30, R19, PT ;  /* 0x000000131e00720c */ /* 0x000fe20003fa5070 */
[----:B------:R-:W-:-:S04]  /*1b90*/  IMAD.X R31, RZ, RZ, R40, P4 ;  /* 0x000000ffff1f7224 */ /* 0x000fc800020e0628 */
[C---:B------:R-:W-:Y:S02]  /*1ba0*/  @P2 R2UR UR4, R6.reuse ;  /* 0x00000000060422ca */ /* 0x040fe400000e0000 */
[C---:B------:R-:W-:Y:S02]  /*1bb0*/  @P2 R2UR UR5, R7.reuse ;  /* 0x00000000070522ca */ /* 0x040fe400000e0000 */
[C---:B------:R-:W-:Y:S02]  /*1bc0*/  @P2 R2UR UR6, R6.reuse ;  /* 0x00000000060622ca */ /* 0x040fe400000e0000 */
[----:B------:R-:W-:Y:S02]  /*1bd0*/  @P2 R2UR UR7, R7 ;  /* 0x00000000070722ca */ /* 0x000fe400000e0000 */
[----:B------:R-:W-:Y:S02]  /*1be0*/  ISETP.NE.AND.EX P4, PT, R31, R34, PT, P5 ;  /* 0x000000221f00720c */ /* 0x000fe40003f85350 */
[----:B------:R-:W-:-:S02]  /*1bf0*/  @P3 R2UR UR8, R6 ;  /* 0x00000000060832ca */ /* 0x000fc400000e0000 */
[C---:B------:R-:W-:Y:S02]  /*1c00*/  @P3 R2UR UR9, R7.reuse ;  /* 0x00000000070932ca */ /* 0x040fe400000e0000 */
[----:B------:R-:W-:Y:S01]  /*1c10*/  @P3 R2UR UR10, R6 ;  /* 0x00000000060a32ca */ /* 0x000fe200000e0000 */
[----:B------:R-:W3:Y:S01]  /*1c20*/  @P2 LDG.E.64 R32, desc[UR4][R24.64+0x8] ;  /* 0x0000080418202981 */ /* 0x000ee2000c1e1b00 */
[----:B------:R-:W-:-:S03]  /*1c30*/  @P3 R2UR UR11, R7 ;  /* 0x00000000070b32ca */ /* 0x000fc600000e0000 */
[----:B------:R-:W3:Y:S02]  /*1c40*/  @P2 LD.E.64 R30, desc[UR6][R22.64+0x8] ;  /* 0x00000806161e2980 */ /* 0x000ee4000c101b00 */
[C---:B------:R-:W-:Y:S02]  /*1c50*/  @P4 R2UR UR4, R6.reuse ;  /* 0x00000000060442ca */ /* 0x040fe400000e0000 */
[C---:B------:R-:W-:Y:S02]  /*1c60*/  @P4 R2UR UR5, R7.reuse ;  /* 0x00000000070542ca */ /* 0x040fe400000e0000 */
[----:B------:R-:W-:Y:S02]  /*1c70*/  @P4 R2UR UR6, R6 ;  /* 0x00000000060642ca */ /* 0x000fe400000e0000 */
[----:B------:R-:W-:-:S09]  /*1c80*/  @P4 R2UR UR7, R7 ;  /* 0x00000000070742ca */ /* 0x000fd200000e0000 */
[----:B------:R-:W4:Y:S04]  /*1c90*/  @P4 LDG.E.64 R36, desc[UR4][R24.64+0x18] ;  /* 0x0000180418244981 */ /* 0x000f28000c1e1b00 */
[----:B------:R-:W4:Y:S01]  /*1ca0*/  @P4 LD.E.64 R38, desc[UR6][R22.64+0x18] ;  /* 0x0000180616264980 */ /* 0x000f22000c101b00 */
[----:B--2---:R-:W-:-:S03]  /*1cb0*/  @P1 DFMA R12, R28, R26, R12 ;  /* 0x0000001a1c0c122b */ /* 0x004fc6000000000c */
[----:B------:R-:W2:Y:S04]  /*1cc0*/  @P3 LDG.E.64 R28, desc[UR8][R24.64+0x10] ;  /* 0x00001008181c3981 */ /* 0x000ea8000c1e1b00 */
[----:B------:R-:W2:Y:S01]  /*1cd0*/  @P3 LD.E.64 R26, desc[UR10][R22.64+0x10] ;  /* 0x0000100a161a3980 */ /* 0x000ea2000c101b00 */
[----:B------:R-:W-:-:S05]  /*1ce0*/  IADD3 R41, P1, PT, R41, 0x4, RZ ;  /* 0x0000000429297810 */ /* 0x000fca0007f3e0ff */
[----:B------:R-:W-:Y:S01]  /*1cf0*/  IMAD.X R40, RZ, RZ, R40, P1 ;  /* 0x000000ffff287224 */ /* 0x000fe200008e0628 */
[----:B---3--:R-:W-:-:S08]  /*1d00*/  @P2 DFMA R12, R32, R30, R12 ;  /* 0x0000001e200c222b */ /* 0x008fd0000000000c */
[----:B--2---:R-:W-:-:S08]  /*1d10*/  @P3 DFMA R12, R28, R26, R12 ;  /* 0x0000001a1c0c322b */ /* 0x004fd0000000000c */
[----:B----4-:R-:W-:-:S11]  /*1d20*/  @P4 DFMA R12, R36, R38, R12 ;  /* 0x00000026240c422b */ /* 0x010fd6000000000c */
.L_x_19:
[----:B------:R-:W-:Y:S05]  /*1d30*/  BSYNC.RECONVERGENT B3 ;  /* 0x0000000000037941 */ /* 0x000fea0003800200 */
.L_x_18:
[----:B------:R-:W-:Y:S05]  /*1d40*/  @!P0 BRA `(.L_x_17) ;  /* 0x0000000000d88947 */ /* 0x000fea0003800000 */
[----:B------:R-:W-:Y:S01]  /*1d50*/  ISETP.NE.U32.AND P0, PT, R4, 0x1, PT ;  /* 0x000000010400780c */ /* 0x000fe20003f05070 */
[----:B------:R-:W-:Y:S03]  /*1d60*/  BSSY.RECONVERGENT B3, `(.L_x_20) ;  /* 0x0000020000037945 */ /* 0x000fe60003800200 */
[----:B------:R-:W-:-:S13]  /*1d70*/  ISETP.NE.AND.EX P0, PT, RZ, RZ, PT, P0 ;  /* 0x000000ffff00720c */ /* 0x000fda0003f05300 */
[----:B------:R-:W-:Y:S05]  /*1d80*/  @!P0 BRA `(.L_x_21) ;  /* 0x0000000000748947 */ /* 0x000fea0003800000 */
[CC--:B------:R-:W-:Y:S01]  /*1d90*/  ISETP.NE.U32.AND P0, PT, R41.reuse, R19.reuse, PT ;  /* 0x000000132900720c */ /* 0x0c0fe20003f05070 */
[----:B------:R-:W0:Y:S01]  /*1da0*/  LDCU.64 UR4, c[0x0][0x390] ;  /* 0x00007200ff0477ac */ /* 0x000e220008000a00 */
[----:B------:R-:W-:Y:S02]  /*1db0*/  IADD3 R22, P2, PT, R41, 0x1, RZ ;  /* 0x0000000129167810 */ /* 0x000fe40007f5e0ff */
[----:B------:R-:W-:Y:S02]  /*1dc0*/  ISETP.NE.AND.EX P0, PT, R40, R34, PT, P0 ;  /* 0x000000222800720c */ /* 0x000fe40003f05300 */
[----:B------:R-:W-:Y:S01]  /*1dd0*/  ISETP.NE.U32.AND P1, PT, R22, R19, PT ;  /* 0x000000131600720c */ /* 0x000fe20003f25070 */
[----:B------:R-:W-:-:S05]  /*1de0*/  IMAD.X R23, RZ, RZ, R40, P2 ;  /* 0x000000ffff177224 */ /* 0x000fca00010e0628 */
[----:B------:R-:W-:Y:S02]  /*1df0*/  ISETP.NE.AND.EX P1, PT, R23, R34, PT, P1 ;  /* 0x000000221700720c */ /* 0x000fe40003f25310 */
[----:B------:R-:W-:-:S03]  /*1e00*/  IADD3 R23, P2, PT, R41, R20, RZ ;  /* 0x0000001429177210 */ /* 0x000fc60007f5e0ff */
[----:B-1----:R-:W-:Y:S02]  /*1e10*/  @P0 R2UR UR6, R6 ;  /* 0x00000000060602ca */ /* 0x002fe400000e0000 */
[C---:B------:R-:W-:Y:S01]  /*1e20*/  @P0 R2UR UR7, R7.reuse ;  /* 0x00000000070702ca */ /* 0x040fe200000e0000 */
[----:B------:R-:W-:Y:S01]  /*1e30*/  IMAD.X R25, R40, 0x1, R35, P2 ;  /* 0x0000000128197824 */ /* 0x000fe200010e0623 */
[----:B------:R-:W-:Y:S02]  /*1e40*/  @P0 R2UR UR8, R6 ;  /* 0x00000000060802ca */ /* 0x000fe400000e0000 */
[----:B------:R-:W-:Y:S02]  /*1e50*/  @P0 R2UR UR9, R7 ;  /* 0x00000000070902ca */ /* 0x000fe400000e0000 */
[----:B------:R-:W-:Y:S02]  /*1e60*/  LEA R22, P3, R23, R2, 0x3 ;  /* 0x0000000217167211 */ /* 0x000fe400078618ff */
[----:B0-----:R-:W-:-:S02]  /*1e70*/  LEA R24, P2, R41, UR4, 0x3 ;  /* 0x0000000429187c11 */ /* 0x001fc4000f8418ff */
[----:B------:R-:W-:Y:S02]  /*1e80*/  LEA.HI.X R23, R23, R16, R25, 0x3, P3 ;  /* 0x0000001017177211 */ /* 0x000fe400018f1c19 */
[----:B------:R-:W-:Y:S02]  /*1e90*/  LEA.HI.X R25, R41, UR5, R40, 0x3, P2 ;  /* 0x0000000529197c11 */ /* 0x000fe400090f1c28 */
[C---:B------:R-:W-:Y:S02]  /*1ea0*/  @P1 R2UR UR4, R6.reuse ;  /* 0x00000000060412ca */ /* 0x040fe400000e0000 */
[C---:B------:R-:W-:Y:S01]  /*1eb0*/  @P1 R2UR UR5, R7.reuse ;  /* 0x00000000070512ca */ /* 0x040fe200000e0000 */
[----:B------:R-:W2:Y:S01]  /*1ec0*/  @P0 LDG.E.64 R28, desc[UR6][R24.64] ;  /* 0x00000006181c0981 */ /* 0x000ea2000c1e1b00 */
[----:B------:R-:W-:Y:S02]  /*1ed0*/  @P1 R2UR UR10, R6 ;  /* 0x00000000060a12ca */ /* 0x000fe400000e0000 */
[----:B------:R-:W-:Y:S01]  /*1ee0*/  @P1 R2UR UR11, R7 ;  /* 0x00000000070b12ca */ /* 0x000fe200000e0000 */
[----:B------:R-:W2:Y:S08]  /*1ef0*/  @P0 LD.E.64 R26, desc[UR8][R22.64] ;  /* 0x00000008161a0980 */ /* 0x000eb0000c101b00 */
[----:B------:R-:W3:Y:S04]  /*1f00*/  @P1 LDG.E.64 R30, desc[UR4][R24.64+0x8] ;  /* 0x00000804181e1981 */ /* 0x000ee8000c1e1b00 */
[----:B------:R-:W3:Y:S01]  /*1f10*/  @P1 LD.E.64 R32, desc[UR10][R22.64+0x8] ;  /* 0x0000080a16201980 */ /* 0x000ee2000c101b00 */
[----:B--2---:R-:W-:Y:S01]  /*1f20*/  @P0 DFMA R12, R28, R26, R12 ;  /* 0x0000001a1c0c022b */ /* 0x004fe2000000000c */
[----:B------:R-:W-:-:S05]  /*1f30*/  IADD3 R41, P0, PT, R41, 0x2, RZ ;  /* 0x0000000229297810 */ /* 0x000fca0007f1e0ff */
[----:B------:R-:W-:Y:S02]  /*1f40*/  IMAD.X R40, RZ, RZ, R40, P0 ;  /* 0x000000ffff287224 */ /* 0x000fe400000e0628 */
[----:B---3--:R-:W-:-:S11]  /*1f50*/  @P1 DFMA R12, R30, R32, R12 ;  /* 0x000000201e0c122b */ /* 0x008fd6000000000c */
.L_x_21:
[----:B------:R-:W-:Y:S05]  /*1f60*/  BSYNC.RECONVERGENT B3 ;  /* 0x0000000000037941 */ /* 0x000fea0003800200 */
.L_x_20:
[----:B------:R-:W0:Y:S01]  /*1f70*/  LDCU UR4, c[0x0][0x398] ;  /* 0x00007300ff0477ac */ /* 0x000e220008000800 */
[----:B------:R-:W-:-:S04]  /*1f80*/  ISETP.NE.U32.AND P0, PT, R41, R19, PT ;  /* 0x000000132900720c */ /* 0x000fc80003f05070 */
[----:B------:R-:W-:Y:S01]  /*1f90*/  ISETP.NE.AND.EX P0, PT, R40, R34, PT, P0 ;  /* 0x000000222800720c */ /* 0x000fe20003f05300 */
[----:B0-----:R-:W-:-:S06]  /*1fa0*/  ULOP3.LUT UP0, URZ, UR4, 0x1, URZ, 0xc0, !UPT ;  /* 0x0000000104ff7892 */ /* 0x001fcc000f80c0ff */
[----:B------:R-:W-:-:S13]  /*1fb0*/  PLOP3.LUT P0, PT, P0, PT, UP0, 0x5d, 0xd5 ;  /* 0x0000000000d5781c */ /* 0x000fda000070eb0d */
[----:B------:R-:W-:Y:S05]  /*1fc0*/  @P0 BRA `(.L_x_17) ;  /* 0x0000000000380947 */ /* 0x000fea0003800000 */
[----:B------:R-:W0:Y:S01]  /*1fd0*/  LDCU.64 UR4, c[0x0][0x390] ;  /* 0x00007200ff0477ac */ /* 0x000e220008000a00 */
[----:B------:R-:W-:Y:S02]  /*1fe0*/  IADD3 R23, P1, PT, R41, R20, RZ ;  /* 0x0000001429177210 */ /* 0x000fe40007f3e0ff */
[----:B-1----:R-:W-:Y:S02]  /*1ff0*/  R2UR UR6, R6 ;  /* 0x00000000060672ca */ /* 0x002fe400000e0000 */
[C---:B------:R-:W-:Y:S01]  /*2000*/  R2UR UR7, R7.reuse ;  /* 0x00000000070772ca */ /* 0x040fe200000e0000 */
[----:B------:R-:W-:Y:S01]  /*2010*/  IMAD.X R26, R40, 0x1, R35, P1 ;  /* 0x00000001281a7824 */ /* 0x000fe200008e0623 */
[----:B------:R-:W-:Y:S02]  /*2020*/  R2UR UR8, R6 ;  /* 0x00000000060872ca */ /* 0x000fe400000e0000 */
[----:B------:R-:W-:Y:S02]  /*2030*/  R2UR UR9, R7 ;  /* 0x00000000070972ca */ /* 0x000fe400000e0000 */
[----:B------:R-:W-:-:S04]  /*2040*/  LEA R22, P1, R23, R2, 0x3 ;  /* 0x0000000217167211 */ /* 0x000fc800078218ff */
[----:B------:R-:W-:Y:S02]  /*2050*/  LEA.HI.X R23, R23, R16, R26, 0x3, P1 ;  /* 0x0000001017177211 */ /* 0x000fe400008f1c1a */
[----:B0-----:R-:W-:-:S04]  /*2060*/  LEA R24, P0, R41, UR4, 0x3 ;  /* 0x0000000429187c11 */ /* 0x001fc8000f8018ff */
[----:B------:R-:W-:Y:S01]  /*2070*/  LEA.HI.X R25, R41, UR5, R40, 0x3, P0 ;  /* 0x0000000529197c11 */ /* 0x000fe200080f1c28 */
[----:B------:R-:W2:Y:S05]  /*2080*/  LD.E.64 R22, desc[UR8][R22.64] ;  /* 0x0000000816167980 */ /* 0x000eaa000c101b00 */
[----:B------:R-:W2:Y:S02]  /*2090*/  LDG.E.64 R24, desc[UR6][R24.64] ;  /* 0x0000000618187981 */ /* 0x000ea4000c1e1b00 */
[----:B--2---:R-:W-:-:S11]  /*20a0*/  DFMA R12, R24, R22, R12 ;  /* 0x00000016180c722b */ /* 0x004fd6000000000c */
.L_x_17:
[----:B------:R-:W-:Y:S05]  /*20b0*/  BSYNC.RECONVERGENT B2 ;  /* 0x0000000000027941 */ /* 0x000fea0003800200 */
.L_x_16:
[----:B------:R-:W-:Y:S02]  /*20c0*/  IADD3 R21, P0, PT, R19, R20, RZ ;  /* 0x0000001413157210 */ /* 0x000fe40007f1e0ff */
[----:B-1----:R-:W-:Y:S02]  /*20d0*/  R2UR UR4, R6 ;  /* 0x00000000060472ca */ /* 0x002fe400000e0000 */
[----:B------:R-:W-:Y:S01]  /*20e0*/  R2UR UR5, R7 ;  /* 0x00000000070572ca */ /* 0x000fe200000e0000 */
[----:B------:R-:W-:Y:S01]  /*20f0*/  IMAD.X R23, R34, 0x1, R35, P0 ;  /* 0x0000000122177824 */ /* 0x000fe200000e0623 */
[----:B------:R-:W-:-:S04]  /*2100*/  LEA R22, P0, R21, R2, 0x3 ;  /* 0x0000000215167211 */ /* 0x000fc800078018ff */
[----:B------:R-:W-:-:S07]  /*2110*/  LEA.HI.X R23, R21, R16, R23, 0x3, P0 ;  /* 0x0000001015177211 */ /* 0x000fce00000f1c17 */
[----:B------:R-:W2:Y:S01]  /*2120*/  LD.E.64 R22, desc[UR4][R22.64] ;  /* 0x0000000416167980 */ /* 0x000ea2000c101b00 */
[----:B------:R-:W0:Y:S01]  /*2130*/  LDCU.64 UR4, c[0x0][0x398] ;  /* 0x00007300ff0477ac */ /* 0x000e220008000a00 */
[----:B------:R-:W-:Y:S02]  /*2140*/  R2UR UR6, R6 ;  /* 0x00000000060672ca */ /* 0x000fe400000e0000 */
[----:B------:R-:W-:Y:S02]  /*2150*/  R2UR UR7, R7 ;  /* 0x00000000070772ca */ /* 0x000fe400000e0000 */
[----:B0-----:R-:W-:-:S04]  /*2160*/  IADD3 R21, P0, PT, R20, UR4, RZ ;  /* 0x0000000414157c10 */ /* 0x001fc8000ff1e0ff */
[----:B------:R-:W-:Y:S02]  /*2170*/  IADD3.X R35, PT, PT, R35, UR5, RZ, P0, !PT ;  /* 0x0000000523237c10 */ /* 0x000fe400087fe4ff */
[----:B------:R-:W-:-:S04]  /*2180*/  LEA R28, P0, R21, R2, 0x3 ;  /* 0x00000002151c7211 */ /* 0x000fc800078018ff */
[----:B------:R-:W-:-:S05]  /*2190*/  LEA.HI.X R29, R21, R16, R35, 0x3, P0 ;  /* 0x00000010151d7211 */ /* 0x000fca00000f1c23 */
[----:B------:R-:W3:Y:S01]  /*21a0*/  LD.E.64 R20, desc[UR6][R28.64] ;  /* 0x000000061c147980 */ /* 0x000ee2000c101b00 */
[----:B------:R-:W-:Y:S01]  /*21b0*/  IMAD.MOV.U32 R24, RZ, RZ, 0x1 ;  /* 0x00000001ff187424 */ /* 0x000fe200078e00ff */
[----:B------:R-:W-:Y:S01]  /*21c0*/  BSSY.RECONVERGENT B2, `(.L_x_22) ;  /* 0x0000017000027945 */ /* 0x000fe20003800200 */
[----:B--2---:R-:W0:Y:S04]  /*21d0*/  MUFU.RCP64H R25, R23 ;  /* 0x0000001700197308 */ /* 0x004e280000001800 */
[----:B0-----:R-:W-:-:S08]  /*21e0*/  DFMA R26, -R22, R24, 1 ;  /* 0x3ff00000161a742b */ /* 0x001fd00000000118 */
[----:B------:R-:W-:-:S08]  /*21f0*/  DFMA R26, R26, R26, R26 ;  /* 0x0000001a1a1a722b */ /* 0x000fd0000000001a */
[----:B------:R-:W-:Y:S02]  /*2200*/  DFMA R26, R24, R26, R24 ;  /* 0x0000001a181a722b */ /* 0x000fe40000000018 */
[----:B---3--:R-:W-:-:S06]  /*2210*/  DADD R20, R20, -R12 ;  /* 0x0000000014147229 */ /* 0x008fcc000000080c */
[----:B------:R-:W-:-:S04]  /*2220*/  DFMA R24, -R22, R26, 1 ;  /* 0x3ff000001618742b */ /* 0x000fc8000000011a */
[----:B------:R-:W-:-:S04]  /*2230*/  FSETP.GEU.AND P1, PT, |R21|, 6.5827683646048100446e-37, PT ;  /* 0x036000001500780b */ /* 0x000fc80003f2e200 */
[----:B------:R-:W-:-:S08]  /*2240*/  DFMA R24, R26, R24, R26 ;  /* 0x000000181a18722b */ /* 0x000fd0000000001a */
[----:B------:R-:W-:-:S08]  /*2250*/  DMUL R36, R20, R24 ;  /* 0x0000001814247228 */ /* 0x000fd00000000000 */
[----:B------:R-:W-:-:S08]  /*2260*/  DFMA R12, -R22, R36, R20 ;  /* 0x00000024160c722b */ /* 0x000fd00000000114 */
[----:B------:R-:W-:-:S10]  /*2270*/  DFMA R36, R24, R12, R36 ;  /* 0x0000000c1824722b */ /* 0x000fd40000000024 */
[----:B------:R-:W-:-:S05]  /*2280*/  FFMA R12, RZ, R23, R37 ;  /* 0x00000017ff0c7223 */ /* 0x000fca0000000025 */
[----:B------:R-:W-:-:S13]  /*2290*/  FSETP.GT.AND P0, PT, |R12|, 1.469367938527859385e-39, PT ;  /* 0x001000000c00780b */ /* 0x000fda0003f04200 */
[----:B------:R-:W-:Y:S05]  /*22a0*/  @P0 BRA P1, `(.L_x_23) ;  /* 0x0000000000200947 */ /* 0x000fea0000800000 */
[----:B------:R-:W-:Y:S01]  /*22b0*/  IMAD.MOV.U32 R12, RZ, RZ, R20 ;  /* 0x000000ffff0c7224 */ /* 0x000fe200078e0014 */
[----:B------:R-:W-:Y:S01]  /*22c0*/  MOV R38, 0x2310 ;  /* 0x0000231000267802 */ /* 0x000fe20000000f00 */
[----:B------:R-:W-:Y:S02]  /*22d0*/  IMAD.MOV.U32 R13, RZ, RZ, R21 ;  /* 0x000000ffff0d7224 */ /* 0x000fe400078e0015 */
[----:B------:R-:W-:Y:S02]  /*22e0*/  IMAD.MOV.U32 R20, RZ, RZ, R22 ;  /* 0x000000ffff147224 */ /* 0x000fe400078e0016 */
[----:B------:R-:W-:-:S07]  /*22f0*/  IMAD.MOV.U32 R21, RZ, RZ, R23 ;  /* 0x000000ffff157224 */ /* 0x000fce00078e0017 */
[----:B------:R-:W-:Y:S05]  /*2300*/  CALL.REL.NOINC `($__internal_0_$__cuda_sm20_div_rn_f64_full) ;  /* 0x00000004007c7944 */ /* 0x000fea0003c00000 */
[----:B------:R-:W-:Y:S02]  /*2310*/  IMAD.MOV.U32 R36, RZ, RZ, R12 ;  /* 0x000000ffff247224 */ /* 0x000fe400078e000c */
[----:B------:R-:W-:-:S07]  /*2320*/  IMAD.MOV.U32 R37, RZ, RZ, R13 ;  /* 0x000000ffff257224 */ /* 0x000fce00078e000d */
.L_x_23:
[----:B------:R-:W-:Y:S05]  /*2330*/  BSYNC.RECONVERGENT B2 ;  /* 0x0000000000027941 */ /* 0x000fea0003800200 */
.L_x_22:
[----:B------:R-:W0:Y:S01]  /*2340*/  LDCU.64 UR4, c[0x0][0x390] ;  /* 0x00007200ff0477ac */ /* 0x000e220008000a00 */
[C---:B------:R-:W-:Y:S01]  /*2350*/  IMAD.SHL.U32 R22, R19.reuse, 0x8, RZ ;  /* 0x0000000813167824 */ /* 0x040fe200078e00ff */
[----:B------:R-:W-:Y:S01]  /*2360*/  SHF.L.U64.HI R21, R19, 0x3, R34 ;  /* 0x0000000313157819 */ /* 0x000fe20000010222 */
[----:B------:R-:W-:Y:S01]  /*2370*/  BSSY.RECONVERGENT B2, `(.L_x_24) ;  /* 0x0000025000027945 */ /* 0x000fe20003800200 */
[----:B------:R-:W-:Y:S02]  /*2380*/  R2UR UR6, R6 ;  /* 0x00000000060672ca */ /* 0x000fe400000e0000 */
[----:B------:R-:W-:Y:S02]  /*2390*/  R2UR UR7, R7 ;  /* 0x00000000070772ca */ /* 0x000fe400000e0000 */
[C---:B0-----:R-:W-:Y:S02]  /*23a0*/  IADD3 R12, P0, PT, R22.reuse, UR4, RZ ;  /* 0x00000004160c7c10 */ /* 0x041fe4000ff1e0ff */
[----:B------:R-:W-:-:S02]  /*23b0*/  IADD3 R22, P1, PT, R22, R17, RZ ;  /* 0x0000001116167210 */ /* 0x000fc40007f3e0ff */
[----:B------:R-:W-:-:S03]  /*23c0*/  IADD3.X R13, PT, PT, R21, UR5, RZ, P0, !PT ;  /* 0x00000005150d7c10 */ /* 0x000fc600087fe4ff */
[----:B------:R-:W-:Y:S01]  /*23d0*/  DSETP.NEU.AND P0, PT, R36, RZ, PT ;  /* 0x000000ff2400722a */ /* 0x000fe20003f0d000 */
[----:B------:R-:W-:-:S03]  /*23e0*/  IMAD.X R23, R21, 0x1, R18, P1 ;  /* 0x0000000115177824 */ /* 0x000fc600008e0612 */
[----:B------:R0:W-:Y:S10]  /*23f0*/  STG.E.64 desc[UR6][R12.64], R36 ;  /* 0x000000240c007986 */ /* 0x0001f4000c101b06 */
[----:B------:R-:W-:Y:S05]  /*2400*/  @!P0 BRA `(.L_x_25) ;  /* 0x00000000006c8947 */ /* 0x000fea0003800000 */
[----:B------:R-:W-:Y:S02]  /*2410*/  R2UR UR4, R6 ;  /* 0x00000000060472ca */ /* 0x000fe400000e0000 */
[----:B------:R-:W-:-:S13]  /*2420*/  R2UR UR5, R7 ;  /* 0x00000000070572ca */ /* 0x000fda00000e0000 */
[----:B0-----:R-:W2:Y:S01]  /*2430*/  LD.E.64 R12, desc[UR4][R22.64] ;  /* 0x00000004160c7980 */ /* 0x001ea2000c101b00 */
[----:B------:R-:W0:Y:S01]  /*2440*/  MUFU.RCP64H R21, R37 ;  /* 0x0000002500157308 */ /* 0x000e220000001800 */
[----:B------:R-:W-:Y:S01]  /*2450*/  IMAD.MOV.U32 R20, RZ, RZ, 0x1 ;  /* 0x00000001ff147424 */ /* 0x000fe200078e00ff */
[----:B------:R-:W-:Y:S05]  /*2460*/  BSSY.RECONVERGENT B3, `(.L_x_26) ;  /* 0x0000014000037945 */ /* 0x000fea0003800200 */
[----:B0-----:R-:W-:-:S08]  /*2470*/  DFMA R24, R20, -R36, 1 ;  /* 0x3ff000001418742b */ /* 0x001fd00000000824 */
[----:B------:R-:W-:-:S08]  /*2480*/  DFMA R24, R24, R24, R24 ;  /* 0x000000181818722b */ /* 0x000fd00000000018 */
[----:B------:R-:W-:-:S08]  /*2490*/  DFMA R24, R20, R24, R20 ;  /* 0x000000181418722b */ /* 0x000fd00000000014 */
[----:B------:R-:W-:-:S08]  /*24a0*/  DFMA R26, R24, -R36, 1 ;  /* 0x3ff00000181a742b */ /* 0x000fd00000000824 */
[----:B------:R-:W-:Y:S02]  /*24b0*/  DFMA R26, R24, R26, R24 ;  /* 0x0000001a181a722b */ /* 0x000fe40000000018 */
[----:B--2---:R-:W-:-:S08]  /*24c0*/  DADD R20, -R12, R36 ;  /* 0x000000000c147229 */ /* 0x004fd00000000124 */
[----:B------:R-:W-:Y:S02]  /*24d0*/  DMUL R12, R20, R26 ;  /* 0x0000001a140c7228 */ /* 0x000fe40000000000 */
[----:B------:R-:W-:-:S06]  /*24e0*/  FSETP.GEU.AND P1, PT, |R21|, 6.5827683646048100446e-37, PT ;  /* 0x036000001500780b */ /* 0x000fcc0003f2e200 */
[----:B------:R-:W-:-:S08]  /*24f0*/  DFMA R24, R12, -R36, R20 ;  /* 0x800000240c18722b */ /* 0x000fd00000000014 */
        /* <DEDUP_REMOVED lines=10> */
.L_x_27:
[----:B------:R-:W-:Y:S05]  /*25a0*/  BSYNC.RECONVERGENT B3 ;  /* 0x0000000000037941 */ /* 0x000fea0003800200 */
.L_x_26:
[----:B------:R-:W-:-:S11]  /*25b0*/  DADD R14, R14, |R12| ;  /* 0x000000000e0e7229 */ /* 0x000fd6000000040c */
.L_x_25:
[----:B------:R-:W-:Y:S05]  /*25c0*/  BSYNC.RECONVERGENT B2 ;  /* 0x0000000000027941 */ /* 0x000fea0003800200 */
.L_x_24:
[----:B------:R-:W1:Y:S01]  /*25d0*/  LDCU.64 UR4, c[0x0][0x398] ;  /* 0x00007300ff0477ac */ /* 0x000e620008000a00 */
[----:B------:R-:W-:Y:S02]  /*25e0*/  IADD3 R19, P0, PT, R19, 0x1, RZ ;  /* 0x0000000113137810 */ /* 0x000fe40007f1e0ff */
[----:B------:R-:W-:Y:S02]  /*25f0*/  R2UR UR6, R6 ;  /* 0x00000000060672ca */ /* 0x000fe400000e0000 */
[----:B------:R-:W-:Y:S01]  /*2600*/  R2UR UR7, R7 ;  /* 0x00000000070772ca */ /* 0x000fe200000e0000 */
[----:B------:R-:W-:Y:S01]  /*2610*/  IMAD.X R34, RZ, RZ, R34, P0 ;  /* 0x000000ffff227224 */ /* 0x000fe200000e0622 */
[----:B-1----:R-:W-:-:S11]  /*2620*/  ISETP.NE.U32.AND P0, PT, R19, UR4, PT ;  /* 0x0000000413007c0c */ /* 0x002fd6000bf05070 */
[----:B------:R2:W-:Y:S01]  /*2630*/  ST.E.64 desc[UR6][R22.64], R36 ;  /* 0x0000002416007985 */ /* 0x0005e2000c101b06 */
[----:B------:R-:W-:-:S13]  /*2640*/  ISETP.NE.AND.EX P0, PT, R34, UR5, PT, P0 ;  /* 0x0000000522007c0c */ /* 0x000fda000bf05300 */
[----:B--2---:R-:W-:Y:S05]  /*2650*/  @P0 BRA `(.L_x_28) ;  /* 0xffffffe800b00947 */ /* 0x004fea000383ffff */
[----:B------:R-:W-:Y:S05]  /*2660*/  BSYNC.RECONVERGENT B0 ;  /* 0x0000000000007941 */ /* 0x000fea0003800200 */
.L_x_12:
[----:B------:R-:W1:Y:S01]  /*2670*/  LDCU.64 UR4, c[0x0][0x398] ;  /* 0x00007300ff0477ac */ /* 0x000e620008000a00 */
[----:B0-----:R-:W-:Y:S01]  /*2680*/  IMAD.MOV.U32 R12, RZ, RZ, 0x1 ;  /* 0x00000001ff0c7424 */ /* 0x001fe200078e00ff */
[----:B------:R-:W-:Y:S01]  /*2690*/  FSETP.GEU.AND P1, PT, |R15|, 6.5827683646048100446e-37, PT ;  /* 0x036000000f00780b */ /* 0x000fe20003f2e200 */
[----:B------:R-:W-:Y:S01]  /*26a0*/  BSSY.RECONVERGENT B0, `(.L_x_29) ;  /* 0x0000012000007945 */ /* 0x000fe20003800200 */
[----:B-1----:R-:W0:Y:S08]  /*26b0*/  I2F.F64.S64 R20, UR4 ;  /* 0x0000000400147d12 */ /* 0x002e300008301c00 */
[----:B0-----:R-:W0:Y:S02]  /*26c0*/  MUFU.RCP64H R13, R21 ;  /* 0x00000015000d7308 */ /* 0x001e240000001800 */
[----:B0-----:R-:W-:-:S08]  /*26d0*/  DFMA R22, -R20, R12, 1 ;  /* 0x3ff000001416742b */ /* 0x001fd0000000010c */
[----:B------:R-:W-:-:S08]  /*26e0*/  DFMA R22, R22, R22, R22 ;  /* 0x000000161616722b */ /* 0x000fd00000000016 */
[----:B------:R-:W-:-:S08]  /*26f0*/  DFMA R22, R12, R22, R12 ;  /* 0x000000160c16722b */ /* 0x000fd0000000000c */
[----:B------:R-:W-:-:S08]  /*2700*/  DFMA R12, -R20, R22, 1 ;  /* 0x3ff00000140c742b */ /* 0x000fd00000000116 */
        /* <DEDUP_REMOVED lines=9> */
[----:B------:R-:W-:-:S07]  /*27a0*/  IMAD.MOV.U32 R13, RZ, RZ, R15 ;  /* 0x000000ffff0d7224 */ /* 0x000fce00078e000f */
[----:B------:R-:W-:Y:S05]  /*27b0*/  CALL.REL.NOINC `($__internal_0_$__cuda_sm20_div_rn_f64_full) ;  /* 0x0000000000507944 */ /* 0x000fea0003c00000 */
.L_x_30:
[----:B------:R-:W-:Y:S05]  /*27c0*/  BSYNC.RECONVERGENT B0 ;  /* 0x0000000000007941 */ /* 0x000fea0003800200 */
.L_x_29:
[----:B------:R-:W-:Y:S01]  /*27d0*/  UMOV UR4, 0xeb1c432d ;  /* 0xeb1c432d00047882 */ /* 0x000fe20000000000 */
[----:B------:R-:W-:Y:S01]  /*27e0*/  UMOV UR5, 0x3f1a36e2 ;  /* 0x3f1a36e200057882 */ /* 0x000fe20000000000 */
[C---:B------:R-:W-:Y:S01]  /*27f0*/  ISETP.GE.U32.AND P0, PT, R9.reuse, 0x63, PT ;  /* 0x000000630900780c */ /* 0x040fe20003f06070 */
[----:B------:R-:W-:Y:S01]  /*2800*/  DSETP.GT.AND P1, PT, R12, UR4, PT ;  /* 0x000000040c007e2a */ /* 0x000fe2000bf24000 */
[----:B------:R-:W-:-:S13]  /*2810*/  VIADD R9, R9, 0x1 ;  /* 0x0000000109097836 */ /* 0x000fda0000000000 */
[----:B------:R-:W-:Y:S05]  /*2820*/  @!P0 BRA P1, `(.L_x_31) ;  /* 0xffffffe8002c8947 */ /* 0x000fea000083ffff */
.L_x_11:
[----:B------:R-:W-:Y:S05]  /*2830*/  BSYNC.RECONVERGENT B1 ;  /* 0x0000000000017941 */ /* 0x000fea0003800200 */
.L_x_10:
[----:B------:R-:W-:Y:S01]  /*2840*/  MOV R19, 0x8 ;  /* 0x0000000800137802 */ /* 0x000fe20000000f00 */
[----:B0-----:R-:W-:Y:S02]  /*2850*/  IMAD.MOV.U32 R4, RZ, RZ, R2 ;  /* 0x000000ffff047224 */ /* 0x001fe400078e0002 */
[----:B------:R-:W-:Y:S01]  /*2860*/  IMAD.MOV.U32 R5, RZ, RZ, R16 ;  /* 0x000000ffff057224 */ /* 0x000fe200078e0010 */
[----:B-1----:R0:W1:Y:S06]  /*2870*/  LDC.64 R6, c[0x4][R19] ;  /* 0x0100000013067b82 */ /* 0x00206c0000000a00 */
[----:B------:R-:W-:-:S07]  /*2880*/  LEPC R20, `(.L_x_32) ;  /* 0x000000001014794e */ /* 0x000fce0000000000 */
[----:B01----:R-:W-:Y:S05]  /*2890*/  CALL.ABS.NOINC R6 ;  /* 0x0000000006007343 */ /* 0x003fea0003c00000 */
.L_x_32:
[----:B------:R0:W1:Y:S01]  /*28a0*/  LDC.64 R2, c[0x4][R19] ;  /* 0x0100000013027b82 */ /* 0x0000620000000a00 */
[----:B------:R-:W-:Y:S02]  /*28b0*/  IMAD.MOV.U32 R4, RZ, RZ, R17 ;  /* 0x000000ffff047224 */ /* 0x000fe400078e0011 */
[----:B------:R-:W-:-:S07]  /*28c0*/  IMAD.MOV.U32 R5, RZ, RZ, R18 ;  /* 0x000000ffff057224 */ /* 0x000fce00078e0012 */
[----:B------:R-:W-:-:S07]  /*28d0*/  LEPC R20, `(.L_x_33) ;  /* 0x000000001014794e */ /* 0x000fce0000000000 */
[----:B01----:R-:W-:Y:S05]  /*28e0*/  CALL.ABS.NOINC R2 ;  /* 0x0000000002007343 */ /* 0x003fea0003c00000 */
.L_x_33:
[----:B------:R-:W-:Y:S05]  /*28f0*/  EXIT ;  /* 0x000000000000794d */ /* 0x000fea0003800000 */
        .weak           $__internal_0_$__cuda_sm20_div_rn_f64_full
        .type           $__internal_0_$__cuda_sm20_div_rn_f64_full,@function
        .size           $__internal_0_$__cuda_sm20_div_rn_f64_full,(.L_x_461 - $__internal_0_$__cuda_sm20_div_rn_f64_full)
$__internal_0_$__cuda_sm20_div_rn_f64_full:
[C---:B------:R-:W-:Y:S01]  /*2900*/  FSETP.GEU.AND P0, PT, |R21|.reuse, 1.469367938527859385e-39, PT ;  /* 0x001000001500780b */ /* 0x040fe20003f0e200 */
[----:B------:R-:W-:Y:S01]  /*2910*/  IMAD.MOV.U32 R24, RZ, RZ, 0x1 ;  /* 0x00000001ff187424 */ /* 0x000fe200078e00ff */
[----:B------:R-:W-:Y:S01]  /*2920*/  LOP3.LUT R32, R21, 0x800fffff, RZ, 0xc0, !PT ;  /* 0x800fffff15207812 */ /* 0x000fe200078ec0ff */
[----:B------:R-:W-:Y:S01]  /*2930*/  IMAD.MOV.U32 R35, RZ, RZ, 0x1ca00000 ;  /* 0x1ca00000ff237424 */ /* 0x000fe200078e00ff */
[C---:B------:R-:W-:Y:S01]  /*2940*/  FSETP.GEU.AND P2, PT, |R13|.reuse, 1.469367938527859385e-39, PT ;  /* 0x001000000d00780b */ /* 0x040fe20003f4e200 */
[----:B------:R-:W-:Y:S01]  /*2950*/  IMAD.MOV.U32 R30, RZ, RZ, R12 ;  /* 0x000000ffff1e7224 */ /* 0x000fe200078e000c */
[----:B------:R-:W-:Y:S01]  /*2960*/  LOP3.LUT R33, R32, 0x3ff00000, RZ, 0xfc, !PT ;  /* 0x3ff0000020217812 */ /* 0x000fe200078efcff */
[----:B------:R-:W-:Y:S01]  /*2970*/  IMAD.MOV.U32 R32, RZ, RZ, R20 ;  /* 0x000000ffff207224 */ /* 0x000fe200078e0014 */
[----:B------:R-:W-:Y:S01]  /*2980*/  LOP3.LUT R39, R13, 0x7ff00000, RZ, 0xc0, !PT ;  /* 0x7ff000000d277812 */ /* 0x000fe200078ec0ff */
[----:B------:R-:W-:Y:S01]  /*2990*/  BSSY.RECONVERGENT B4, `(.L_x_34) ;  /* 0x000004e000047945 */ /* 0x000fe20003800200 */
[----:B------:R-:W-:-:S03]  /*29a0*/  LOP3.LUT R40, R21, 0x7ff00000, RZ, 0xc0, !PT ;  /* 0x7ff0000015287812 */ /* 0x000fc600078ec0ff */
[----:B------:R-:W-:Y:S01]  /*29b0*/  @!P0 DMUL R32, R20, 8.98846567431157953865e+307 ;  /* 0x7fe0000014208828 */ /* 0x000fe20000000000 */
[----:B------:R-:W-:Y:S01]  /*29c0*/  ISETP.GE.U32.AND P1, PT, R39, R40, PT ;  /* 0x000000282700720c */ /* 0x000fe20003f26070 */
[----:B------:R-:W-:Y:S02]  /*29d0*/  IMAD.MOV.U32 R41, RZ, RZ, R39 ;  /* 0x000000ffff297224 */ /* 0x000fe400078e0027 */
[----:B------:R-:W-:Y:S02]  /*29e0*/  @!P2 LOP3.LUT R28, R21, 0x7ff00000, RZ, 0xc0, !PT ;  /* 0x7ff00000151ca812 */ /* 0x000fe400078ec0ff */
[----:B------:R-:W0:Y:S01]  /*29f0*/  MUFU.RCP64H R25, R33 ;  /* 0x0000002100197308 */ /* 0x000e220000001800 */
[----:B------:R-:W-:Y:S02]  /*2a00*/  SEL R31, R35, 0x63400000, !P1 ;  /* 0x63400000231f7807 */ /* 0x000fe40004800000 */
[----:B------:R-:W-:Y:S01]  /*2a10*/  @!P2 ISETP.GE.U32.AND P3, PT, R39, R28, PT ;  /* 0x0000001c2700a20c */ /* 0x000fe20003f66070 */
[----:B------:R-:W-:Y:S01]  /*2a20*/  @!P2 IMAD.MOV.U32 R28, RZ, RZ, RZ ;  /* 0x000000ffff1ca224 */ /* 0x000fe200078e00ff */
[----:B------:R-:W-:-:S02]  /*2a30*/  LOP3.LUT R31, R31, 0x800fffff, R13, 0xf8, !PT ;  /* 0x800fffff1f1f7812 */ /* 0x000fc400078ef80d */
[----:B------:R-:W-:Y:S02]  /*2a40*/  @!P2 SEL R29, R35, 0x63400000, !P3 ;  /* 0x63400000231da807 */ /* 0x000fe40005800000 */
[----:B------:R-:W-:Y:S02]  /*2a50*/  @!P0 LOP3.LUT R40, R33, 0x7ff00000, RZ, 0xc0, !PT ;  /* 0x7ff0000021288812 */ /* 0x000fe400078ec0ff */
[----:B------:R-:W-:-:S03]  /*2a60*/  @!P2 LOP3.LUT R29, R29, 0x80000000, R13, 0xf8, !PT ;  /* 0x800000001d1da812 */ /* 0x000fc600078ef80d */
[----:B------:R-:W-:Y:S01]  /*2a70*/  VIADD R42, R40, 0xffffffff ;  /* 0xffffffff282a7836 */ /* 0x000fe20000000000 */
[----:B------:R-:W-:Y:S01]  /*2a80*/  @!P2 LOP3.LUT R29, R29, 0x100000, RZ, 0xfc, !PT ;  /* 0x001000001d1da812 */ /* 0x000fe200078efcff */
[----:B0-----:R-:W-:-:S05]  /*2a90*/  DFMA R26, R24, -R32, 1 ;  /* 0x3ff00000181a742b */ /* 0x001fca0000000820 */
[----:B------:R-:W-:-:S03]  /*2aa0*/  @!P2 DFMA R30, R30, 2, -R28 ;  /* 0x400000001e1ea82b */ /* 0x000fc6000000081c */
[----:B------:R-:W-:-:S07]  /*2ab0*/  DFMA R26, R26, R26, R26 ;  /* 0x0000001a1a1a722b */ /* 0x000fce000000001a */
[----:B------:R-:W-:Y:S01]  /*2ac0*/  @!P2 LOP3.LUT R41, R31, 0x7ff00000, RZ, 0xc0, !PT ;  /* 0x7ff000001f29a812 */ /* 0x000fe200078ec0ff */
[----:B------:R-:W-:-:S04]  /*2ad0*/  DFMA R26, R24, R26, R24 ;  /* 0x0000001a181a722b */ /* 0x000fc80000000018 */
[----:B------:R-:W-:-:S04]  /*2ae0*/  VIADD R28, R41, 0xffffffff ;  /* 0xffffffff291c7836 */ /* 0x000fc80000000000 */
[----:B------:R-:W-:Y:S01]  /*2af0*/  DFMA R24, R26, -R32, 1 ;  /* 0x3ff000001a18742b */ /* 0x000fe20000000820 */
[----:B------:R-:W-:-:S04]  /*2b00*/  ISETP.GT.U32.AND P0, PT, R28, 0x7feffffe, PT ;  /* 0x7feffffe1c00780c */ /* 0x000fc80003f04070 */
[----:B------:R-:W-:-:S03]  /*2b10*/  ISETP.GT.U32.OR P0, PT, R42, 0x7feffffe, P0 ;  /* 0x7feffffe2a00780c */ /* 0x000fc60000704470 */
[----:B------:R-:W-:-:S08]  /*2b20*/  DFMA R24, R26, R24, R26 ;  /* 0x000000181a18722b */ /* 0x000fd0000000001a */
[----:B------:R-:W-:-:S08]  /*2b30*/  DMUL R26, R24, R30 ;  /* 0x0000001e181a7228 */ /* 0x000fd00000000000 */
[----:B------:R-:W-:-:S08]  /*2b40*/  DFMA R28, R26, -R32, R30 ;  /* 0x800000201a1c722b */ /* 0x000fd0000000001e */
[----:B------:R-:W-:Y:S01]  /*2b50*/  DFMA R28, R24, R28, R26 ;  /* 0x0000001c181c722b */ /* 0x000fe2000000001a */
[----:B------:R-:W-:Y:S10]  /*2b60*/  @P0 BRA `(.L_x_35) ;  /* 0x00000000006c0947 */ /* 0x000ff40003800000 */
[----:B------:R-:W-:-:S04]  /*2b70*/  LOP3.LUT R24, R21, 0x7ff00000, RZ, 0xc0, !PT ;  /* 0x7ff0000015187812 */ /* 0x000fc800078ec0ff */
[CC--:B------:R-:W-:Y:S02]  /*2b80*/  VIADDMNMX R12, R39.reuse, -R24.reuse, 0xb9600000, !PT ;  /* 0xb9600000270c7446 */ /* 0x0c0fe40007800918 */
[----:B------:R-:W-:Y:S02]  /*2b90*/  ISETP.GE.U32.AND P0, PT, R39, R24, PT ;  /* 0x000000182700720c */ /* 0x000fe40003f06070 */
[----:B------:R-:W-:Y:S02]  /*2ba0*/  VIMNMX R12, PT, PT, R12, 0x46a00000, PT ;  /* 0x46a000000c0c7848 */ /* 0x000fe40003fe0100 */
[----:B------:R-:W-:-:S05]  /*2bb0*/  SEL R35, R35, 0x63400000, !P0 ;  /* 0x6340000023237807 */ /* 0x000fca0004000000 */
[----:B------:R-:W-:Y:S02]  /*2bc0*/  IMAD.IADD R26, R12, 0x1, -R35 ;  /* 0x000000010c1a7824 */ /* 0x000fe400078e0a23 */
[----:B------:R-:W-:Y:S02]  /*2bd0*/  IMAD.MOV.U32 R12, RZ, RZ, RZ ;  /* 0x000000ffff0c7224 */ /* 0x000fe400078e00ff */
[----:B------:R-:W-:-:S06]  /*2be0*/  VIADD R13, R26, 0x7fe00000 ;  /* 0x7fe000001a0d7836 */ /* 0x000fcc0000000000 */
[----:B------:R-:W-:-:S10]  /*2bf0*/  DMUL R24, R28, R12 ;  /* 0x0000000c1c187228 */ /* 0x000fd40000000000 */
[----:B------:R-:W-:-:S13]  /*2c00*/  FSETP.GTU.AND P0, PT, |R25|, 1.469367938527859385e-39, PT ;  /* 0x001000001900780b */ /* 0x000fda0003f0c200 */
[----:B------:R-:W-:Y:S05]  /*2c10*/  @P0 BRA `(.L_x_36) ;  /* 0x0000000000940947 */ /* 0x000fea0003800000 */
[----:B------:R-:W-:Y:S01]  /*2c20*/  DFMA R30, R28, -R32, R30 ;  /* 0x800000201c1e722b */ /* 0x000fe2000000001e */
[----:B------:R-:W-:-:S09]  /*2c30*/  IMAD.MOV.U32 R20, RZ, RZ, RZ ;  /* 0x000000ffff147224 */ /* 0x000fd200078e00ff */
[C---:B------:R-:W-:Y:S02]  /*2c40*/  FSETP.NEU.AND P0, PT, R31.reuse, RZ, PT ;  /* 0x000000ff1f00720b */ /* 0x040fe40003f0d000 */
[----:B------:R-:W-:-:S04]  /*2c50*/  LOP3.LUT R27, R31, 0x80000000, R21, 0x48, !PT ;  /* 0x800000001f1b7812 */ /* 0x000fc800078e4815 */
[----:B------:R-:W-:-:S07]  /*2c60*/  LOP3.LUT R21, R27, R13, RZ, 0xfc, !PT ;  /* 0x0000000d1b157212 */ /* 0x000fce00078efcff */
[----:B------:R-:W-:Y:S05]  /*2c70*/  @!P0 BRA `(.L_x_36) ;  /* 0x00000000007c8947 */ /* 0x000fea0003800000 */
[----:B------:R-:W-:Y:S01]  /*2c80*/  IMAD.MOV R13, RZ, RZ, -R26 ;  /* 0x000000ffff0d7224 */ /* 0x000fe200078e0a1a */
[----:B------:R-:W-:Y:S01]  /*2c90*/  DMUL.RP R20, R28, R20 ;  /* 0x000000141c147228 */ /* 0x000fe20000008000 */
[----:B------:R-:W-:-:S06]  /*2ca0*/  IMAD.MOV.U32 R12, RZ, RZ, RZ ;  /* 0x000000ffff0c7224 */ /* 0x000fcc00078e00ff */
[----:B------:R-:W-:-:S03]  /*2cb0*/  DFMA R12, R24, -R12, R28 ;  /* 0x8000000c180c722b */ /* 0x000fc6000000001c */
[----:B------:R-:W-:-:S03]  /*2cc0*/  LOP3.LUT R27, R21, R27, RZ, 0x3c, !PT ;  /* 0x0000001b151b7212 */ /* 0x000fc600078e3cff */
[----:B------:R-:W-:-:S04]  /*2cd0*/  IADD3 R12, PT, PT, -R26, -0x43300000, RZ ;  /* 0xbcd000001a0c7810 */ /* 0x000fc80007ffe1ff */
[----:B------:R-:W-:-:S04]  /*2ce0*/  FSETP.NEU.AND P0, PT, |R13|, R12, PT ;  /* 0x0000000c0d00720b */ /* 0x000fc80003f0d200 */
[----:B------:R-:W-:Y:S02]  /*2cf0*/  FSEL R24, R20, R24, !P0 ;  /* 0x0000001814187208 */ /* 0x000fe40004000000 */
[----:B------:R-:W-:Y:S01]  /*2d00*/  FSEL R25, R27, R25, !P0 ;  /* 0x000000191b197208 */ /* 0x000fe20004000000 */
[----:B------:R-:W-:Y:S06]  /*2d10*/  BRA `(.L_x_36) ;  /* 0x0000000000547947 */ /* 0x000fec0003800000 */
.L_x_35:
[----:B------:R-:W-:-:S14]  /*2d20*/  DSETP.NAN.AND P0, PT, R12, R12, PT ;  /* 0x0000000c0c00722a */ /* 0x000fdc0003f08000 */
[----:B------:R-:W-:Y:S05]  /*2d30*/  @P0 BRA `(.L_x_37) ;  /* 0x0000000000440947 */ /* 0x000fea0003800000 */
[----:B------:R-:W-:-:S14]  /*2d40*/  DSETP.NAN.AND P0, PT, R20, R20, PT ;  /* 0x000000141400722a */ /* 0x000fdc0003f08000 */
[----:B------:R-:W-:Y:S05]  /*2d50*/  @P0 BRA `(.L_x_38) ;  /* 0x0000000000300947 */ /* 0x000fea0003800000 */
[----:B------:R-:W-:Y:S01]  /*2d60*/  ISETP.NE.AND P0, PT, R41, R40, PT ;  /* 0x000000282900720c */ /* 0x000fe20003f05270 */
[----:B------:R-:W-:Y:S02]  /*2d70*/  IMAD.MOV.U32 R24, RZ, RZ, 0x0 ;  /* 0x00000000ff187424 */ /* 0x000fe400078e00ff */
[----:B------:R-:W-:-:S10]  /*2d80*/  IMAD.MOV.U32 R25, RZ, RZ, -0x80000 ;  /* 0xfff80000ff197424 */ /* 0x000fd400078e00ff */
[----:B------:R-:W-:Y:S05]  /*2d90*/  @!P0 BRA `(.L_x_36) ;  /* 0x0000000000348947 */ /* 0x000fea0003800000 */
[----:B------:R-:W-:Y:S02]  /*2da0*/  ISETP.NE.AND P0, PT, R41, 0x7ff00000, PT ;  /* 0x7ff000002900780c */ /* 0x000fe40003f05270 */
[----:B------:R-:W-:Y:S02]  /*2db0*/  LOP3.LUT R25, R13, 0x80000000, R21, 0x48, !PT ;  /* 0x800000000d197812 */ /* 0x000fe400078e4815 */
[----:B------:R-:W-:-:S13]  /*2dc0*/  ISETP.EQ.OR P0, PT, R40, RZ, !P0 ;  /* 0x000000ff2800720c */ /* 0x000fda0004702670 */
[----:B------:R-:W-:Y:S01]  /*2dd0*/  @P0 LOP3.LUT R12, R25, 0x7ff00000, RZ, 0xfc, !PT ;  /* 0x7ff00000190c0812 */ /* 0x000fe200078efcff */
[----:B------:R-:W-:Y:S02]  /*2de0*/  @!P0 IMAD.MOV.U32 R24, RZ, RZ, RZ ;  /* 0x000000ffff188224 */ /* 0x000fe400078e00ff */
[----:B------:R-:W-:Y:S02]  /*2df0*/  @P0 IMAD.MOV.U32 R24, RZ, RZ, RZ ;  /* 0x000000ffff180224 */ /* 0x000fe400078e00ff */
[----:B------:R-:W-:Y:S01]  /*2e00*/  @P0 IMAD.MOV.U32 R25, RZ, RZ, R12 ;  /* 0x000000ffff190224 */ /* 0x000fe200078e000c */
[----:B------:R-:W-:Y:S06]  /*2e10*/  BRA `(.L_x_36) ;  /* 0x0000000000147947 */ /* 0x000fec0003800000 */
.L_x_38:
[----:B------:R-:W-:Y:S01]  /*2e20*/  LOP3.LUT R25, R21, 0x80000, RZ, 0xfc, !PT ;  /* 0x0008000015197812 */ /* 0x000fe200078efcff */
[----:B------:R-:W-:Y:S01]  /*2e30*/  IMAD.MOV.U32 R24, RZ, RZ, R20 ;  /* 0x000000ffff187224 */ /* 0x000fe200078e0014 */
[----:B------:R-:W-:Y:S06]  /*2e40*/  BRA `(.L_x_36) ;  /* 0x0000000000087947 */ /* 0x000fec0003800000 */
.L_x_37:
[----:B------:R-:W-:Y:S01]  /*2e50*/  LOP3.LUT R25, R13, 0x80000, RZ, 0xfc, !PT ;  /* 0x000800000d197812 */ /* 0x000fe200078efcff */
[----:B------:R-:W-:-:S07]  /*2e60*/  IMAD.MOV.U32 R24, RZ, RZ, R12 ;  /* 0x000000ffff187224 */ /* 0x000fce00078e000c */
.L_x_36:
[----:B------:R-:W-:Y:S05]  /*2e70*/  BSYNC.RECONVERGENT B4 ;  /* 0x0000000000047941 */ /* 0x000fea0003800200 */
.L_x_34:
[----:B------:R-:W-:Y:S02]  /*2e80*/  IMAD.MOV.U32 R39, RZ, RZ, 0x0 ;  /* 0x00000000ff277424 */ /* 0x000fe400078e00ff */
[----:B------:R-:W-:Y:S02]  /*2e90*/  IMAD.MOV.U32 R12, RZ, RZ, R24 ;  /* 0x000000ffff0c7224 */ /* 0x000fe400078e0018 */
[----:B------:R-:W-:Y:S01]  /*2ea0*/  IMAD.MOV.U32 R13, RZ, RZ, R25 ;  /* 0x000000ffff0d7224 */ /* 0x000fe200078e0019 */
[----:B------:R-:W-:Y:S06]  /*2eb0*/  RET.REL.NODEC R38 `(_Z6jacobiPdS_S_l) ;  /* 0xffffffd026507950 */ /* 0x000fec0003c3ffff */
.L_x_39:
[----:B------:R-:W-:-:S00]  /*2ec0*/  BRA `(.L_x_39) ;  /* 0xfffffffc00fc7947 */ /* 0x000fc0000383ffff */
[----:B------:R-:W-:-:S00]  /*2ed0*/  NOP ;  /* 0x0000000000007918 */ /* 0x000fc00000000000 */
        /* <DEDUP_REMOVED lines=10> */
.L_x_461:


//--------------------- .text._Z5croutPdS_S_l     --------------------------
	.section	.text._Z5croutPdS_S_l,"ax",@progbits
	.align	128
        .global         _Z5croutPdS_S_l
        .type           _Z5croutPdS_S_l,@function
        .size           _Z5croutPdS_S_l,(.L_x_462 - _Z5croutPdS_S_l)
        .other          _Z5croutPdS_S_l,@"STO_CUDA_ENTRY STV_DEFAULT"
_Z5croutPdS_S_l:
.text._Z5croutPdS_S_l:
[----:B------:R-:W0:Y:S01]  /*0000*/  LDC R1, c[0x0][0x37c] ;  /* 0x0000df00ff017b82 */ /* 0x000e220000000800 */
[----:B------:R-:W1:Y:S01]  /*0010*/  LDCU.64 UR6, c[0x0][0x398] ;  /* 0x00007300ff0677ac */ /* 0x000e620008000a00 */
[----:B------:R-:W-:-:S06]  /*0020*/  MOV R19, 0x0 ;  /* 0x0000000000137802 */ /* 0x000fcc0000000f00 */
[----:B------:R2:W3:Y:S01]  /*0030*/  LDC.64 R2, c[0x4][R19] ;  /* 0x0100000013027b82 */ /* 0x0004e20000000a00 */
[----:B-1----:R-:W-:Y:S02]  /*0040*/  USHF.L.U64.HI UR39, UR6, 0x3, UR7 ;  /* 0x0000000306277899 */ /* 0x002fe40008010207 */
[----:B------:R-:W-:Y:S02]  /*0050*/  USHF.L.U32 UR40, UR6, 0x3, URZ ;  /* 0x0000000306287899 */ /* 0x000fe400080006ff */
[----:B------:R-:W-:Y:S02]  /*0060*/  UIMAD UR4, UR39, UR6, URZ ;  /* 0x00000006270472a4 */ /* 0x000fe4000f8e02ff */
[----:B------:R-:W-:Y:S02]  /*0070*/  UIMAD.WIDE.U32 UR36, UR40, UR6, URZ ;  /* 0x00000006282472a5 */ /* 0x000fe4000f8e00ff */
[----:B------:R-:W-:-:S04]  /*0080*/  UIMAD UR4, UR40, UR7, UR4 ;  /* 0x00000007280472a4 */ /* 0x000fc8000f8e0204 */
[----:B------:R-:W-:Y:S02]  /*0090*/  UIADD3 UR38, UPT, UPT, UR37, UR4, URZ ;  /* 0x0000000425267290 */ /* 0x000fe4000fffe0ff */
[----:B------:R-:W-:Y:S02]  /*00a0*/  IMAD.U32 R5, RZ, RZ, UR37 ;  /* 0x00000025ff057e24 */ /* 0x000fe4000f8e00ff */
[----:B------:R-:W-:Y:S02]  /*00b0*/  IMAD.U32 R4, RZ, RZ, UR36 ;  /* 0x00000024ff047e24 */ /* 0x000fe4000f8e00ff */
[----:B--2---:R-:W-:-:S07]  /*00c0*/  IMAD.U32 R5, RZ, RZ, UR38 ;  /* 0x00000026ff057e24 */ /* 0x004fce000f8e00ff */
[----:B------:R-:W-:-:S07]  /*00d0*/  LEPC R20, `(.L_x_40) ;  /* 0x000000001014794e */ /* 0x000fce0000000000 */
[----:B0--3--:R-:W-:Y:S05]  /*00e0*/  CALL.ABS.NOINC R2 ;  /* 0x0000000002007343 */ /* 0x009fea0003c00000 */
.L_x_40:
[----:B------:R0:W1:Y:S01]  /*00f0*/  LDC.64 R6, c[0x4][R19] ;  /* 0x0100000013067b82 */ /* 0x0000620000000a00 */
[----:B------:R-:W-:Y:S01]  /*0100*/  UIADD3 UR4, UP0, UPT, UR40, UR36, URZ ;  /* 0x0000002428047290 */ /* 0x000fe2000ff1e0ff */
[----:B------:R-:W-:Y:S02]  /*0110*/  IMAD.MOV.U32 R2, RZ, RZ, R4 ;  /* 0x000000ffff027224 */ /* 0x000fe400078e0004 */
[----:B------:R-:W-:Y:S01]  /*0120*/  IMAD.MOV.U32 R16, RZ, RZ, R5 ;  /* 0x000000ffff107224 */ /* 0x000fe200078e0005 */
[----:B------:R-:W-:Y:S02]  /*0130*/  UIADD3.X UR5, UPT, UPT, UR38, UR39, URZ, UP0, !UPT ;  /* 0x0000002726057290 */ /* 0x000fe400087fe4ff */
[----:B------:R-:W-:-:S04]  /*0140*/  IMAD.U32 R4, RZ, RZ, UR4 ;  /* 0x00000004ff047e24 */ /* 0x000fc8000f8e00ff */
[----:B0-----:R-:W-:-:S07]  /*0150*/  IMAD.U32 R5, RZ, RZ, UR5 ;  /* 0x00000005ff057e24 */ /* 0x001fce000f8e00ff */
[----:B------:R-:W-:-:S07]  /*0160*/  LEPC R20, `(.L_x_41) ;  /* 0x000000001014794e */ /* 0x000fce0000000000 */
[----:B-1----:R-:W-:Y:S05]  /*0170*/  CALL.ABS.NOINC R6 ;  /* 0x0000000006007343 */ /* 0x002fea0003c00000 */
.L_x_41:
[----:B------:R0:W1:Y:S01]  /*0180*/  LDC.64 R6, c[0x4][R19] ;  /* 0x0100000013067b82 */ /* 0x0000620000000a00 */
[----:B------:R-:W-:Y:S02]  /*0190*/  IMAD.MOV.U32 R17, RZ, RZ, R4 ;  /* 0x000000ffff117224 */ /* 0x000fe400078e0004 */
[----:B------:R-:W-:Y:S02]  /*01a0*/  IMAD.MOV.U32 R18, RZ, RZ, R5 ;  /* 0x000000ffff127224 */ /* 0x000fe400078e0005 */
[----:B------:R-:W-:Y:S02]  /*01b0*/  IMAD.U32 R4, RZ, RZ, UR40 ;  /* 0x00000028ff047e24 */ /* 0x000fe4000f8e00ff */
[----:B------:R-:W-:-:S07]  /*01c0*/  IMAD.U32 R5, RZ, RZ, UR39 ;  /* 0x00000027ff057e24 */ /* 0x000fce000f8e00ff */
[----:B------:R-:W-:-:S07]  /*01d0*/  LEPC R20, `(.L_x_42) ;  /* 0x000000001014794e */ /* 0x000fce0000000000 */
[----:B01----:R-:W-:Y:S05]  /*01e0*/  CALL.ABS.NOINC R6 ;  /* 0x0000000006007343 */ /* 0x003fea0003c00000 */
.L_x_42:
[----:B------:R-:W0:Y:S01]  /*01f0*/  LDC.64 R6, c[0x0][0x398] ;  /* 0x0000e600ff067b82 */ /* 0x000e220000000a00 */
[----:B------:R-:W-:Y:S02]  /*0200*/  IMAD.MOV.U32 R19, RZ, RZ, R4 ;  /* 0x000000ffff137224 */ /* 0x000fe400078e0004 */
[----:B------:R-:W-:Y:S01]  /*0210*/  IMAD.MOV.U32 R22, RZ, RZ, R5 ;  /* 0x000000ffff167224 */ /* 0x000fe200078e0005 */
[----:B0-----:R-:W-:-:S04]  /*0220*/  ISETP.GE.U32.AND P0, PT, R6, 0x1, PT ;  /* 0x000000010600780c */ /* 0x001fc80003f06070 */
[----:B------:R-:W-:-:S13]  /*0230*/  ISETP.GE.AND.EX P0, PT, R7, RZ, PT, P0 ;  /* 0x000000ff0700720c */ /* 0x000fda0003f06300 */
[----:B------:R-:W-:Y:S05]  /*0240*/  @!P0 BRA `(.L_x_43) ;  /* 0x000000a000a48947 */ /* 0x000fea0003800000 */
[----:B------:R-:W0:Y:S01]  /*0250*/  LDC.64 R28, c[0x0][0x358] ;  /* 0x0000d600ff1c7b82 */ /* 0x000e220000000a00 */
[C---:B------:R-:W-:Y:S01]  /*0260*/  LOP3.LUT R23, R6.reuse, 0xf, RZ, 0xc0, !PT ;  /* 0x0000000f06177812 */ /* 0x040fe200078ec0ff */
[----:B------:R-:W-:Y:S01]  /*0270*/  BSSY.RECONVERGENT B0, `(.L_x_44) ;  /* 0x00000de000007945 */ /* 0x000fe20003800200 */
[----:B------:R-:W-:Y:S02]  /*0280*/  LOP3.LUT R25, R6, 0x7, RZ, 0xc0, !PT ;  /* 0x0000000706197812 */ /* 0x000fe400078ec0ff */
[----:B------:R-:W-:Y:S02]  /*0290*/  CS2R R8, SRZ ;  /* 0x0000000000087805 */ /* 0x000fe4000001ff00 */
[----:B------:R-:W-:Y:S02]  /*02a0*/  IADD3 R3, P2, PT, R23, -0x1, RZ ;  /* 0xffffffff17037810 */ /* 0x000fe40007f5e0ff */
[----:B------:R-:W-:Y:S02]  /*02b0*/  IADD3 R0, P3, PT, R25, -0x1, RZ ;  /* 0xffffffff19007810 */ /* 0x000fe40007f7e0ff */
[----:B------:R-:W-:Y:S01]  /*02c0*/  ISETP.GE.U32.AND P0, PT, R3, 0x7, PT ;  /* 0x000000070300780c */ /* 0x000fe20003f06070 */
[----:B------:R-:W-:Y:S01]  /*02d0*/  IMAD.X R3, RZ, RZ, -0x1, P2 ;  /* 0xffffffffff037424 */ /* 0x000fe200010e06ff */
[----:B------:R-:W-:Y:S01]  /*02e0*/  ISETP.GE.U32.AND P1, PT, R0, 0x3, PT ;  /* 0x000000030000780c */ /* 0x000fe20003f26070 */
[----:B------:R-:W-:Y:S01]  /*02f0*/  IMAD.X R0, RZ, RZ, -0x1, P3 ;  /* 0xffffffffff007424 */ /* 0x000fe200018e06ff */
[----:B------:R-:W-:-:S02]  /*0300*/  IADD3 R27, P3, PT, R6, 0x1, RZ ;  /* 0x00000001061b7810 */ /* 0x000fc40007f7e0ff */
[----:B------:R-:W-:Y:S02]  /*0310*/  IADD3 R26, P2, PT, R6, -0x1, RZ ;  /* 0xffffffff061a7810 */ /* 0x000fe40007f5e0ff */
[----:B------:R-:W-:Y:S01]  /*0320*/  ISETP.GE.U32.AND.EX P0, PT, R3, RZ, PT, P0 ;  /* 0x000000ff0300720c */ /* 0x000fe20003f06100 */
[----:B------:R-:W-:Y:S01]  /*0330*/  IMAD.X R32, RZ, RZ, R7, P3 ;  /* 0x000000ffff207224 */ /* 0x000fe200018e0607 */
[----:B------:R-:W-:Y:S02]  /*0340*/  ISETP.GE.U32.AND.EX P1, PT, R0, RZ, PT, P1 ;  /* 0x000000ff0000720c */ /* 0x000fe40003f26110 */
[C---:B------:R-:W-:Y:S02]  /*0350*/  LOP3.LUT R0, R6.reuse, 0xfffffff0, RZ, 0xc0, !PT ;  /* 0xfffffff006007812 */ /* 0x040fe400078ec0ff */
[----:B------:R-:W-:Y:S02]  /*0360*/  LOP3.LUT R30, R6, 0x3, RZ, 0xc0, !PT ;  /* 0x00000003061e7812 */ /* 0x000fe400078ec0ff */
[----:B------:R-:W-:-:S02]  /*0370*/  LOP3.LUT R3, R7, 0x7fffffff, RZ, 0xc0, !PT ;  /* 0x7fffffff07037812 */ /* 0x000fc400078ec0ff */
[----:B------:R-:W-:-:S07]  /*0380*/  IADD3.X R31, PT, PT, R7, -0x1, RZ, P2, !PT ;  /* 0xffffffff071f7810 */ /* 0x000fce00017fe4ff */
.L_x_51:
[----:B------:R-:W-:Y:S02]  /*0390*/  ISETP.GE.U32.AND P2, PT, R26, 0xf, PT ;  /* 0x0000000f1a00780c */ /* 0x000fe40003f46070 */
[----:B------:R-:W-:Y:S02]  /*03a0*/  CS2R R4, SRZ ;  /* 0x0000000000047805 */ /* 0x000fe4000001ff00 */
[----:B------:R-:W-:-:S13]  /*03b0*/  ISETP.GE.U32.AND.EX P2, PT, R31, RZ, PT, P2 ;  /* 0x000000ff1f00720c */ /* 0x000fda0003f46120 */
[----:B-1----:R-:W-:Y:S05]  /*03c0*/  @!P2 BRA `(.L_x_45) ;  /* 0x0000000000f0a947 */ /* 0x002fea0003800000 */
[----:B------:R-:W-:Y:S01]  /*03d0*/  BSSY.RECONVERGENT B1, `(.L_x_46) ;  /* 0x0000039000017945 */ /* 0x000fe20003800200 */
[----:B------:R-:W-:-:S07]  /*03e0*/  CS2R R10, SRZ ;  /* 0x00000000000a7805 */ /* 0x000fce000001ff00 */
.L_x_47:
[----:B------:R-:W1:Y:S01]  /*03f0*/  LDCU.64 UR6, c[0x0][0x398] ;  /* 0x00007300ff0677ac */ /* 0x000e620008000a00 */
[----:B----4-:R-:W-:Y:S02]  /*0400*/  IMAD.MOV.U32 R4, RZ, RZ, R11 ;  /* 0x000000ffff047224 */ /* 0x010fe400078e000b */
[----:B------:R-:W-:Y:S01]  /*0410*/  IMAD.MOV.U32 R5, RZ, RZ, R10 ;  /* 0x000000ffff057224 */ /* 0x000fe200078e000a */
[----:B------:R-:W2:Y:S01]  /*0420*/  LDCU.64 UR4, c[0x0][0x380] ;  /* 0x00007000ff0477ac */ /* 0x000ea20008000a00 */
[----:B-1----:R-:W-:Y:S02]  /*0430*/  IMAD R6, R8, UR6, RZ ;  /* 0x0000000608067c24 */ /* 0x002fe4000f8e02ff */
[----:B------:R-:W-:Y:S01]  /*0440*/  IMAD.WIDE.U32 R4, R9, UR6, R4 ;  /* 0x0000000609047c25 */ /* 0x000fe2000f8e0004 */
[----:B0-----:R-:W-:-:S03]  /*0450*/  R2UR UR6, R28 ;  /* 0x000000001c0672ca */ /* 0x001fc600000e0000 */
[----:B------:R-:W-:Y:S01]  /*0460*/  IMAD R7, R9, UR7, R6 ;  /* 0x0000000709077c24 */ /* 0x000fe2000f8e0206 */
[----:B------:R-:W-:Y:S01]  /*0470*/  R2UR UR7, R29 ;  /* 0x000000001d0772ca */ /* 0x000fe200000e0000 */
[----:B------:R-:W-:Y:S02]  /*0480*/  IMAD.SHL.U32 R14, R4, 0x8, RZ ;  /* 0x00000008040e7824 */ /* 0x000fe400078e00ff */
[----:B------:R-:W-:-:S03]  /*0490*/  IMAD.IADD R5, R5, 0x1, R7 ;  /* 0x0000000105057824 */ /* 0x000fc600078e0207 */
[----:B--2---:R-:W-:Y:S02]  /*04a0*/  IADD3 R6, P2, PT, R14, UR4, RZ ;  /* 0x000000040e067c10 */ /* 0x004fe4000ff5e0ff */
[----:B------:R-:W-:-:S04]  /*04b0*/  SHF.L.U64.HI R5, R4, 0x3, R5 ;  /* 0x0000000304057819 */ /* 0x000fc80000010205 */
        /* <DEDUP_REMOVED lines=31> */
[----:B-1----:R-:W5:Y:S04]  /*06b0*/  LDG.E.64 R14, desc[UR6][R6.64+0x68] ;  /* 0x00006806060e7981 */ /* 0x002f68000c1e1b00 */
[----:B-----5:R4:W-:Y:S04]  /*06c0*/  ST.E.64 desc[UR4][R4.64+0x68], R14 ;  /* 0x0000680e04007985 */ /* 0x0209e8000c101b04 */
        /* <DEDUP_REMOVED lines=10> */
.L_x_46:
[----:B----4-:R-:W-:Y:S02]  /*0770*/  IMAD.MOV.U32 R4, RZ, RZ, R0 ;  /* 0x000000ffff047224 */ /* 0x010fe400078e0000 */
[----:B------:R-:W-:-:S07]  /*0780*/  IMAD.MOV.U32 R5, RZ, RZ, R3 ;  /* 0x000000ffff057224 */ /* 0x000fce00078e0003 */
.L_x_45:
[----:B------:R-:W-:-:S04]  /*0790*/  ISETP.NE.U32.AND P2, PT, R23, RZ, PT ;  /* 0x000000ff1700720c */ /* 0x000fc80003f45070 */
[----:B------:R-:W-:-:S13]  /*07a0*/  ISETP.NE.AND.EX P2, PT, RZ, RZ, PT, P2 ;  /* 0x000000ffff00720c */ /* 0x000fda0003f45320 */
[----:B------:R-:W-:Y:S05]  /*07b0*/  @!P2 BRA `(.L_x_48) ;  /* 0x00000004008ca947 */ /* 0x000fea0003800000 */
[----:B------:R-:W-:-:S04]  /*07c0*/  ISETP.NE.U32.AND P2, PT, R25, RZ, PT ;  /* 0x000000ff1900720c */ /* 0x000fc80003f45070 */
[----:B------:R-:W-:Y:S01]  /*07d0*/  ISETP.NE.AND.EX P2, PT, RZ, RZ, PT, P2 ;  /* 0x000000ffff00720c */ /* 0x000fe20003f45320 */
[----:B------:R-:W-:-:S12]  /*07e0*/  @!P0 BRA `(.L_x_49) ;  /* 0x0000000000888947 */ /* 0x000fd80003800000 */
[----:B------:R-:W1:Y:S01]  /*07f0*/  LDCU.64 UR4, c[0x0][0x398] ;  /* 0x00007300ff0477ac */ /* 0x000e620008000a00 */
        /* <DEDUP_REMOVED lines=15> */
[----:B------:R-:W-:-:S05]  /*08f0*/  IMAD.X R11, R11, 0x1, R18, P3 ;  /* 0x000000010b0b7824 */ /* 0x000fca00018e0612 */
        /* <DEDUP_REMOVED lines=17> */
.L_x_49:
[----:B------:R-:W-:Y:S05]  /*0a10*/  @!P2 BRA `(.L_x_48) ;  /* 0x0000000000f4a947 */ /* 0x000fea0003800000 */
[----:B------:R-:W-:-:S04]  /*0a20*/  ISETP.NE.U32.AND P2, PT, R30, RZ, PT ;  /* 0x000000ff1e00720c */ /* 0x000fc80003f45070 */
[----:B------:R-:W-:Y:S01]  /*0a30*/  ISETP.NE.AND.EX P2, PT, RZ, RZ, PT, P2 ;  /* 0x000000ffff00720c */ /* 0x000fe20003f45320 */
[----:B------:R-:W-:-:S12]  /*0a40*/  @!P1 BRA `(.L_x_50) ;  /* 0x0000000000689947 */ /* 0x000fd80003800000 */
[----:B------:R-:W4:Y:S01]  /*0a50*/  LDCU.64 UR4, c[0x0][0x398] ;  /* 0x00007300ff0477ac */ /* 0x000f220008000a00 */
[----:B------:R-:W1:Y:S01]  /*0a60*/  LDCU.64 UR6, c[0x0][0x380] ;  /* 0x00007000ff0677ac */ /* 0x000e620008000a00 */
[----:B----4-:R-:W-:Y:S02]  /*0a70*/  IMAD R10, R8, UR4, RZ ;  /* 0x00000004080a7c24 */ /* 0x010fe4000f8e02ff */
[----:B------:R-:W-:Y:S01]  /*0a80*/  IMAD.WIDE.U32 R6, R9, UR4, R4 ;  /* 0x0000000409067c25 */ /* 0x000fe2000f8e0004 */
[----:B0-----:R-:W-:-:S03]  /*0a90*/  R2UR UR4, R28 ;  /* 0x000000001c0472ca */ /* 0x001fc600000e0000 */
[----:B------:R-:W-:Y:S01]  /*0aa0*/  IMAD R11, R9, UR5, R10 ;  /* 0x00000005090b7c24 */ /* 0x000fe2000f8e020a */
[----:B------:R-:W-:Y:S01]  /*0ab0*/  R2UR UR5, R29 ;  /* 0x000000001d0572ca */ /* 0x000fe200000e0000 */
[----:B------:R-:W-:Y:S02]  /*0ac0*/  IMAD.SHL.U32 R34, R6, 0x8, RZ ;  /* 0x0000000806227824 */ /* 0x000fe400078e00ff */
[----:B------:R-:W-:-:S03]  /*0ad0*/  IMAD.IADD R11, R11, 0x1, R7 ;  /* 0x000000010b0b7824 */ /* 0x000fc600078e0207 */
[----:B-1----:R-:W-:Y:S02]  /*0ae0*/  IADD3 R20, P3, PT, R34, UR6, RZ ;  /* 0x0000000622147c10 */ /* 0x002fe4000ff7e0ff */
        /* <DEDUP_REMOVED lines=12> */
[----:B------:R-:W2:Y:S01]  /*0bb0*/  LDG.E.64 R14, desc[UR6][R20.64+0x18] ;  /* 0x00001806140e7981 */ /* 0x000ea2000c1e1b00 */
[----:B------:R-:W-:-:S05]  /*0bc0*/  IADD3 R4, P3, PT, R4, 0x4, RZ ;  /* 0x0000000404047810 */ /* 0x000fca0007f7e0ff */
[----:B------:R-:W-:Y:S01]  /*0bd0*/  IMAD.X R5, RZ, RZ, R5, P3 ;  /* 0x000000ffff057224 */ /* 0x000fe200018e0605 */
[----:B--2---:R1:W-:Y:S07]  /*0be0*/  ST.E.64 desc[UR4][R34.64+0x18], R14 ;  /* 0x0000180e22007985 */ /* 0x0043ee000c101b04 */
.L_x_50:
[----:B------:R-:W-:Y:S05]  /*0bf0*/  @!P2 BRA `(.L_x_48) ;  /* 0x00000000007ca947 */ /* 0x000fea0003800000 */
[----:B------:R-:W1:Y:S01]  /*0c00*/  LDCU.64 UR4, c[0x0][0x398] ;  /* 0x00007300ff0477ac */ /* 0x000e620008000a00 */
[----:B------:R-:W2:Y:S01]  /*0c10*/  LDCU.64 UR6, c[0x0][0x380] ;  /* 0x00007000ff0677ac */ /* 0x000ea20008000a00 */
[----:B-1----:R-:W-:Y:S02]  /*0c20*/  IMAD R6, R8, UR4, RZ ;  /* 0x0000000408067c24 */ /* 0x002fe4000f8e02ff */
[----:B------:R-:W-:Y:S01]  /*0c30*/  IMAD.WIDE.U32 R4, R9, UR4, R4 ;  /* 0x0000000409047c25 */ /* 0x000fe2000f8e0004 */
[----:B0-----:R-:W-:-:S03]  /*0c40*/  R2UR UR4, R28 ;  /* 0x000000001c0472ca */ /* 0x001fc600000e0000 */
[----:B------:R-:W-:Y:S01]  /*0c50*/  IMAD R7, R9, UR5, R6 ;  /* 0x0000000509077c24 */ /* 0x000fe2000f8e0206 */
[----:B------:R-:W-:Y:S01]  /*0c60*/  R2UR UR5, R29 ;  /* 0x000000001d0572ca */ /* 0x000fe200000e0000 */
[----:B----4-:R-:W-:Y:S02]  /*0c70*/  IMAD.SHL.U32 R12, R4, 0x8, RZ ;  /* 0x00000008040c7824 */ /* 0x010fe400078e00ff */
[----:B------:R-:W-:-:S03]  /*0c80*/  IMAD.IADD R7, R7, 0x1, R5 ;  /* 0x0000000107077824 */ /* 0x000fc600078e0205 */
[----:B--2---:R-:W-:Y:S02]  /*0c90*/  IADD3 R10, P2, PT, R12, UR6, RZ ;  /* 0x000000060c0a7c10 */ /* 0x004fe4000ff5e0ff */
[----:B------:R-:W-:-:S04]  /*0ca0*/  SHF.L.U64.HI R7, R4, 0x3, R7 ;  /* 0x0000000304077819 */ /* 0x000fc80000010207 */
[----:B------:R-:W-:-:S05]  /*0cb0*/  IADD3.X R11, PT, PT, R7, UR7, RZ, P2, !PT ;  /* 0x00000007070b7c10 */ /* 0x000fca00097fe4ff */
[----:B------:R-:W2:Y:S01]  /*0cc0*/  LDG.E.64 R4, desc[UR4][R10.64] ;  /* 0x000000040a047981 */ /* 0x000ea2000c1e1b00 */
[----:B------:R-:W-:-:S05]  /*0cd0*/  IADD3 R12, P2, PT, R12, R17, RZ ;  /* 0x000000110c0c7210 */ /* 0x000fca0007f5e0ff */
[----:B------:R-:W-:Y:S01]  /*0ce0*/  IMAD.X R13, R7, 0x1, R18, P2 ;  /* 0x00000001070d7824 */ /* 0x000fe200010e0612 */
[----:B------:R-:W-:-:S04]  /*0cf0*/  ISETP.NE.U32.AND P2, PT, R30, 0x1, PT ;  /* 0x000000011e00780c */ /* 0x000fc80003f45070 */
[----:B------:R-:W-:Y:S01]  /*0d00*/  ISETP.NE.AND.EX P2, PT, RZ, RZ, PT, P2 ;  /* 0x000000ffff00720c */ /* 0x000fe20003f45320 */
[----:B--2---:R2:W-:-:S12]  /*0d10*/  ST.E.64 desc[UR4][R12.64], R4 ;  /* 0x000000040c007985 */ /* 0x0045d8000c101b04 */
[----:B------:R-:W-:Y:S05]  /*0d20*/  @!P2 BRA `(.L_x_48) ;  /* 0x000000000030a947 */ /* 0x000fea0003800000 */
[----:B------:R-:W-:Y:S02]  /*0d30*/  R2UR UR4, R28 ;  /* 0x000000001c0472ca */ /* 0x000fe400000e0000 */
[----:B------:R-:W-:-:S13]  /*0d40*/  R2UR UR5, R29 ;  /* 0x000000001d0572ca */ /* 0x000fda00000e0000 */
[----:B--2---:R-:W2:Y:S01]  /*0d50*/  LDG.E.64 R4, desc[UR4][R10.64+0x8] ;  /* 0x000008040a047981 */ /* 0x004ea2000c1e1b00 */
        /* <DEDUP_REMOVED lines=9> */
.L_x_48:
[----:B------:R-:W5:Y:S01]  /*0df0*/  LDCU.64 UR4, c[0x0][0x388] ;  /* 0x00007100ff0477ac */ /* 0x000f620008000a00 */
[----:B-1--4-:R-:W-:Y:S01]  /*0e00*/  IMAD.SHL.U32 R34, R9, 0x8, RZ ;  /* 0x0000000809227824 */ /* 0x012fe200078e00ff */
[----:B0-----:R-:W-:Y:S01]  /*0e10*/  R2UR UR6, R28 ;  /* 0x000000001c0672ca */ /* 0x001fe200000e0000 */
[----:B--23--:R-:W0:Y:S01]  /*0e20*/  LDC.64 R4, c[0x0][0x398] ;  /* 0x0000e600ff047b82 */ /* 0x00ce220000000a00 */
[----:B------:R-:W-:Y:S02]  /*0e30*/  R2UR UR7, R29 ;  /* 0x000000001d0772ca */ /* 0x000fe400000e0000 */
[----:B------:R-:W-:Y:S02]  /*0e40*/  SHF.L.U64.HI R21, R9, 0x3, R8 ;  /* 0x0000000309157819 */ /* 0x000fe40000010208 */
[----:B-----5:R-:W-:-:S04]  /*0e50*/  IADD3 R6, P2, PT, R34, UR4, RZ ;  /* 0x0000000422067c10 */ /* 0x020fc8000ff5e0ff */
[----:B------:R-:W-:Y:S01]  /*0e60*/  IADD3.X R7, PT, PT, R21, UR5, RZ, P2, !PT ;  /* 0x0000000515077c10 */ /* 0x000fe200097fe4ff */
[----:B------:R-:W1:Y:S05]  /*0e70*/  LDCU.64 UR4, c[0x0][0x398] ;  /* 0x00007300ff0477ac */ /* 0x000e6a0008000a00 */
[----:B------:R-:W2:Y:S01]  /*0e80*/  LDG.E.64 R6, desc[UR6][R6.64] ;  /* 0x0000000606067981 */ /* 0x000ea2000c1e1b00 */
[----:B0-----:R-:W-:Y:S01]  /*0e90*/  IMAD R12, R8, R4, RZ ;  /* 0x00000004080c7224 */ /* 0x001fe200078e02ff */
[----:B------:R-:W-:Y:S01]  /*0ea0*/  R2UR UR8, R28 ;  /* 0x000000001c0872ca */ /* 0x000fe200000e0000 */
[----:B------:R-:W-:Y:S01]  /*0eb0*/  IMAD.MOV.U32 R13, RZ, RZ, R8 ;  /* 0x000000ffff0d7224 */ /* 0x000fe200078e0008 */
[----:B------:R-:W-:Y:S01]  /*0ec0*/  R2UR UR9, R29 ;  /* 0x000000001d0972ca */ /* 0x000fe200000e0000 */
[----:B------:R-:W-:Y:S01]  /*0ed0*/  IMAD R33, R9, R5, R12 ;  /* 0x0000000509217224 */ /* 0x000fe200078e020c */
[----:B------:R-:W-:Y:S01]  /*0ee0*/  IADD3 R34, P4, PT, R34, R19, RZ ;  /* 0x0000001322227210 */ /* 0x000fe20007f9e0ff */
[----:B------:R-:W-:-:S04]  /*0ef0*/  IMAD.MOV.U32 R12, RZ, RZ, R9 ;  /* 0x000000ffff0c7224 */ /* 0x000fc800078e0009 */
[----:B------:R-:W-:-:S04]  /*0f00*/  IMAD.WIDE.U32 R14, R9, R4, R12 ;  /* 0x00000004090e7225 */ /* 0x000fc800078e000c */
[----:B-1----:R-:W-:Y:S01]  /*0f10*/  IMAD.WIDE.U32 R10, R9, R4, UR4 ;  /* 0x00000004090a7e25 */ /* 0x002fe2000f8e0004 */
[----:B------:R-:W-:Y:S02]  /*0f20*/  R2UR UR4, R28 ;  /* 0x000000001c0472ca */ /* 0x000fe400000e0000 */
[----:B------:R-:W-:Y:S01]  /*0f30*/  R2UR UR5, R29 ;  /* 0x000000001d0572ca */ /* 0x000fe200000e0000 */
[C---:B------:R-:W-:Y:S01]  /*0f40*/  IMAD.IADD R13, R33.reuse, 0x1, R11 ;  /* 0x00000001210d7824 */ /* 0x040fe200078e020b */
[----:B------:R-:W-:Y:S01]  /*0f50*/  LEA R12, P2, R10, R17, 0x3 ;  /* 0x000000110a0c7211 */ /* 0x000fe200078418ff */
[----:B------:R-:W-:Y:S01]  /*0f60*/  IMAD.IADD R11, R33, 0x1, R15 ;  /* 0x00000001210b7824 */ /* 0x000fe200078e020f */
[----:B------:R-:W-:Y:S01]  /*0f70*/  LEA R20, P3, R14, R2, 0x3 ;  /* 0x000000020e147211 */ /* 0x000fe200078618ff */
[----:B------:R-:W-:Y:S01]  /*0f80*/  IMAD.X R35, R21, 0x1, R22, P4 ;  /* 0x0000000115237824 */ /* 0x000fe200020e0616 */
[----:B------:R-:W-:Y:S01]  /*0f90*/  LEA.HI.X R13, R10, R18, R13, 0x3, P2 ;  /* 0x000000120a0d7211 */ /* 0x000fe200010f1c0d */
[----:B------:R-:W-:Y:S01]  /*0fa0*/  IMAD.MOV.U32 R10, RZ, RZ, 0x0 ;  /* 0x00000000ff0a7424 */ /* 0x000fe200078e00ff */
[----:B------:R-:W-:-:S02]  /*0fb0*/  IADD3 R9, P2, PT, R9, 0x1, RZ ;  /* 0x0000000109097810 */ /* 0x000fc40007f5e0ff */
[----:B------:R-:W-:Y:S01]  /*0fc0*/  LEA.HI.X R21, R14, R16, R11, 0x3, P3 ;  /* 0x000000100e157211 */ /* 0x000fe200018f1c0b */
[----:B------:R-:W-:Y:S02]  /*0fd0*/  IMAD.MOV.U32 R11, RZ, RZ, 0x3ff00000 ;  /* 0x3ff00000ff0b7424 */ /* 0x000fe400078e00ff */
[----:B------:R-:W-:Y:S01]  /*0fe0*/  IMAD.X R8, RZ, RZ, R8, P2 ;  /* 0x000000ffff087224 */ /* 0x000fe200010e0608 */
[----:B------:R-:W-:-:S04]  /*0ff0*/  ISETP.NE.U32.AND P2, PT, R9, R4, PT ;  /* 0x000000040900720c */ /* 0x000fc80003f45070 */
[----:B------:R-:W-:Y:S01]  /*1000*/  ISETP.NE.AND.EX P2, PT, R8, R5, PT, P2 ;  /* 0x000000050800720c */ /* 0x000fe20003f45320 */
[----:B--2---:R1:W-:Y:S04]  /*1010*/  ST.E.64 desc[UR6][R12.64], R6 ;  /* 0x000000060c007985 */ /* 0x0043e8000c101b06 */
[----:B------:R1:W-:Y:S04]  /*1020*/  ST.E.64 desc[UR8][R20.64], R10 ;  /* 0x0000000a14007985 */ /* 0x0003e8000c101b08 */
[----:B------:R1:W-:Y:S04]  /*1030*/  ST.E.64 desc[UR4][R34.64], RZ ;  /* 0x000000ff22007985 */ /* 0x0003e8000c101b04 */
[----:B------:R-:W-:Y:S05]  /*1040*/  @P2 BRA `(.L_x_51) ;  /* 0xfffffff000d02947 */ /* 0x000fea000383ffff */
[----:B------:R-:W-:Y:S05]  /*1050*/  BSYNC.RECONVERGENT B0 ;  /* 0x0000000000007941 */ /* 0x000fea0003800200 */
.L_x_44:
[----:B------:R-:W-:Y:S01]  /*1060*/  BSSY.RECONVERGENT B6, `(.L_x_52) ;  /* 0x0000700000067945 */ /* 0x000fe20003800200 */
[----:B------:R-:W-:Y:S01]  /*1070*/  LOP3.LUT R33, R5, 0x7fffffff, RZ, 0xc0, !PT ;  /* 0x7fffffff05217812 */ /* 0x000fe200078ec0ff */
[C---:B------:R-:W-:Y:S01]  /*1080*/  IMAD.SHL.U32 R24, R27.reuse, 0x8, RZ ;  /* 0x000000081b187824 */ /* 0x040fe200078e00ff */
[C---:B-1----:R-:W-:Y:S01]  /*1090*/  LOP3.LUT R34, R4.reuse, 0x1, RZ, 0xc0, !PT ;  /* 0x0000000104227812 */ /* 0x042fe200078ec0ff */
[----:B------:R-:W-:Y:S01]  /*10a0*/  IMAD.MOV.U32 R37, RZ, RZ, RZ ;  /* 0x000000ffff257224 */ /* 0x000fe200078e00ff */
[----:B------:R-:W-:Y:S01]  /*10b0*/  LOP3.LUT R35, R4, 0xfffffff8, RZ, 0xc0, !PT ;  /* 0xfffffff804237812 */ /* 0x000fe200078ec0ff */
[----:B------:R-:W-:Y:S01]  /*10c0*/  IMAD.MOV.U32 R38, RZ, RZ, RZ ;  /* 0x000000ffff267224 */ /* 0x000fe200078e00ff */
[C---:B------:R-:W-:Y:S02]  /*10d0*/  SHF.L.U64.HI R23, R27.reuse, 0x3, R32 ;  /* 0x000000031b177819 */ /* 0x040fe40000010220 */
[----:B------:R-:W-:Y:S02]  /*10e0*/  LOP3.LUT R36, R27, 0x7, RZ, 0xc0, !PT ;  /* 0x000000071b247812 */ /* 0x000fe400078ec0ff */
[----:B------:R-:W-:-:S02]  /*10f0*/  PRMT R39, RZ, 0x7610, R39 ;  /* 0x00007610ff277816 */ /* 0x000fc40000000027 */
[----:B------:R-:W-:Y:S02]  /*1100*/  PRMT R40, RZ, 0x7610, R40 ;  /* 0x00007610ff287816 */ /* 0x000fe40000000028 */
[----:B------:R-:W-:-:S07]  /*1110*/  PRMT R41, RZ, 0x7610, R41 ;  /* 0x00007610ff297816 */ /* 0x000fce0000000029 */
.L_x_151:
[----:B0-----:R-:W0:Y:S01]  /*1120*/  LDCU.64 UR4, c[0x0][0x398] ;  /* 0x00007300ff0477ac */ /* 0x001e220008000a00 */
[----:B-1234-:R-:W-:Y:S01]  /*1130*/  MOV R6, 0x0 ;  /* 0x0000000000067802 */ /* 0x01efe20000000f00 */
[----:B------:R-:W-:Y:S01]  /*1140*/  IMAD.MOV.U32 R4, RZ, RZ, R24 ;  /* 0x000000ffff047224 */ /* 0x000fe200078e0018 */
[----:B------:R-:W-:Y:S01]  /*1150*/  IADD3 R42, P1, PT, R37, 0x1, RZ ;  /* 0x00000001252a7810 */ /* 0x000fe20007f3e0ff */
[----:B------:R-:W-:Y:S01]  /*1160*/  IMAD.MOV.U32 R5, RZ, RZ, R23 ;  /* 0x000000ffff057224 */ /* 0x000fe200078e0017 */
[----:B------:R-:W-:Y:S02]  /*1170*/  LOP3.LUT R46, RZ, R37, RZ, 0x33, !PT ;  /* 0x00000025ff2e7212 */ /* 0x000fe400078e33ff */
[----:B------:R-:W1:Y:S01]  /*1180*/  LDC.64 R6, c[0x4][R6] ;  /* 0x0100000006067b82 */ /* 0x000e620000000a00 */
[----:B------:R-:W-:Y:S01]  /*1190*/  IMAD.X R43, RZ, RZ, R38, P1 ;  /* 0x000000ffff2b7224 */ /* 0x000fe200008e0626 */
[----:B------:R-:W-:Y:S02]  /*11a0*/  LOP3.LUT R47, RZ, R38, RZ, 0x33, !PT ;  /* 0x00000026ff2f7212 */ /* 0x000fe400078e33ff */
[----:B0-----:R-:W-:-:S02]  /*11b0*/  ISETP.GT.U32.AND P0, PT, R42, UR4, PT ;  /* 0x000000042a007c0c */ /* 0x001fc4000bf04070 */
[----:B------:R-:W-:Y:S02]  /*11c0*/  IADD3 R52, P1, PT, R46, UR4, RZ ;  /* 0x000000042e347c10 */ /* 0x000fe4000ff3e0ff */
[----:B------:R-:W-:Y:S02]  /*11d0*/  ISETP.GT.AND.EX P0, PT, R43, UR5, PT, P0 ;  /* 0x000000052b007c0c */ /* 0x000fe4000bf04300 */
[----:B------:R-:W-:Y:S02]  /*11e0*/  IADD3.X R48, PT, PT, R47, UR5, RZ, P1, !PT ;  /* 0x000000052f307c10 */ /* 0x000fe40008ffe4ff */
[----:B------:R-:W-:Y:S02]  /*11f0*/  SEL R44, R42, UR4, P0 ;  /* 0x000000042a2c7c07 */ /* 0x000fe40008000000 */
[----:B------:R-:W-:-:S07]  /*1200*/  SEL R45, R43, UR5, P0 ;  /* 0x000000052b2d7c07 */ /* 0x000fce0008000000 */
[----:B------:R-:W-:-:S07]  /*1210*/  LEPC R20, `(.L_x_53) ;  /* 0x000000001014794e */ /* 0x000fce0000000000 */
[----:B-1----:R-:W-:Y:S05]  /*1220*/  CALL.ABS.NOINC R6 ;  /* 0x0000000006007343 */ /* 0x002fea0003c00000 */
.L_x_53:
[-C--:B------:R-:W-:Y:S01]  /*1230*/  IMAD R0, R38, R27.reuse, RZ ;  /* 0x0000001b26007224 */ /* 0x080fe200078e02ff */
[----:B------:R-:W-:Y:S01]  /*1240*/  R2UR UR4, R28 ;  /* 0x000000001c0472ca */ /* 0x000fe200000e0000 */
[----:B------:R-:W-:Y:S01]  /*1250*/  IMAD.WIDE.U32 R6, R37, R27, RZ ;  /* 0x0000001b25067225 */ /* 0x000fe200078e00ff */
[----:B------:R-:W-:-:S03]  /*1260*/  R2UR UR5, R29 ;  /* 0x000000001d0572ca */ /* 0x000fc600000e0000 */
[----:B------:R-:W-:Y:S01]  /*1270*/  IMAD R3, R32, R37, R0 ;  /* 0x0000002520037224 */ /* 0x000fe200078e0200 */
[----:B------:R-:W-:-:S03]  /*1280*/  IADD3 R0, P0, PT, R37, R6, RZ ;  /* 0x0000000625007210 */ /* 0x000fc60007f1e0ff */
[----:B------:R-:W-:Y:S01]  /*1290*/  IMAD.IADD R20, R7, 0x1, R3 ;  /* 0x0000000107147824 */ /* 0x000fe200078e0203 */
[----:B------:R-:W-:-:S03]  /*12a0*/  LEA R8, P1, R0, R17, 0x3 ;  /* 0x0000001100087211 */ /* 0x000fc600078218ff */
[----:B------:R-:W-:-:S05]  /*12b0*/  IMAD.X R3, R38, 0x1, R20, P0 ;  /* 0x0000000126037824 */ /* 0x000fca00000e0614 */
[----:B------:R-:W-:-:S06]  /*12c0*/  LEA.HI.X R9, R0, R18, R3, 0x3, P1 ;  /* 0x0000001200097211 */ /* 0x000fcc00008f1c03 */
[----:B------:R-:W2:Y:S01]  /*12d0*/  LD.E.64 R8, desc[UR4][R8.64] ;  /* 0x0000000408087980 */ /* 0x000ea2000c101b00 */
[----:B------:R-:W-:Y:S01]  /*12e0*/  BSSY.RECONVERGENT B0, `(.L_x_54) ;  /* 0x0000221000007945 */ /* 0x000fe20003800200 */
[----:B------:R-:W-:Y:S02]  /*12f0*/  IMAD.MOV.U32 R0, RZ, RZ, R4 ;  /* 0x000000ffff007224 */ /* 0x000fe400078e0004 */
[----:B------:R-:W-:Y:S01]  /*1300*/  IMAD.MOV.U32 R3, RZ, RZ, R5 ;  /* 0x000000ffff037224 */ /* 0x000fe200078e0005 */
[----:B--2---:R-:W-:-:S14]  /*1310*/  DSETP.NEU.AND P0, PT, R8, RZ, PT ;  /* 0x000000ff0800722a */ /* 0x004fdc0003f0d000 */
[----:B------:R-:W-:Y:S05]  /*1320*/  @P0 BRA `(.L_x_55) ;  /* 0x0000002000700947 */ /* 0x000fea0003800000 */
[----:B------:R-:W0:Y:S01]  /*1330*/  LDC.64 R4, c[0x0][0x398] ;  /* 0x0000e600ff047b82 */ /* 0x000e220000000a00 */
[----:B------:R-:W-:Y:S01]  /*1340*/  BSSY.RECONVERGENT B1, `(.L_x_56) ;  /* 0x000015e000017945 */ /* 0x000fe20003800200 */
[----:B------:R-:W-:Y:S02]  /*1350*/  IMAD.MOV.U32 R13, RZ, RZ, R37 ;  /* 0x000000ffff0d7224 */ /* 0x000fe400078e0025 */
[----:B------:R-:W-:Y:S01]  /*1360*/  IMAD.MOV.U32 R12, RZ, RZ, R38 ;  /* 0x000000ffff0c7224 */ /* 0x000fe200078e0026 */
[----:B0-----:R-:W-:-:S04]  /*1370*/  ISETP.GE.U32.AND P0, PT, R42, R4, PT ;  /* 0x000000042a00720c */ /* 0x001fc80003f06070 */
[----:B------:R-:W-:-:S13]  /*1380*/  ISETP.GE.AND.EX P0, PT, R43, R5, PT, P0 ;  /* 0x000000052b00720c */ /* 0x000fda0003f06300 */
[----:B------:R-:W-:Y:S05]  /*1390*/  @P0 BRA `(.L_x_57) ;  /* 0x0000001400600947 */ /* 0x000fea0003800000 */
[----:B------:R-:W-:Y:S01]  /*13a0*/  IADD3 R4, P1, PT, -R37, R4, RZ ;  /* 0x0000000425047210 */ /* 0x000fe20007f3e1ff */
[----:B------:R-:W-:Y:S01]  /*13b0*/  BSSY.RECONVERGENT B2, `(.L_x_58) ;  /* 0x0000096000027945 */ /* 0x000fe20003800200 */
[----:B------:R-:W-:Y:S01]  /*13c0*/  LOP3.LUT P6, RZ, R52, 0x7, RZ, 0xc0, !PT ;  /* 0x0000000734ff7812 */ /* 0x000fe200078cc0ff */
[----:B------:R-:W-:Y:S01]  /*13d0*/  IMAD.MOV.U32 R55, RZ, RZ, R42 ;  /* 0x000000ffff377224 */ /* 0x000fe200078e002a */
[----:B------:R-:W-:Y:S01]  /*13e0*/  IADD3 R4, P2, PT, R4, -0x2, RZ ;  /* 0xfffffffe04047810 */ /* 0x000fe20007f5e0ff */
[----:B------:R-:W-:Y:S02]  /*13f0*/  IMAD.MOV.U32 R50, RZ, RZ, R43 ;  /* 0x000000ffff327224 */ /* 0x000fe400078e002b */
[----:B------:R-:W-:Y:S01]  /*1400*/  IMAD.MOV.U32 R13, RZ, RZ, R37 ;  /* 0x000000ffff0d7224 */ /* 0x000fe200078e0025 */
[----:B------:R-:W-:Y:S01]  /*1410*/  ISETP.GE.U32.AND P0, PT, R4, 0x7, PT ;  /* 0x000000070400780c */ /* 0x000fe20003f06070 */
[----:B------:R-:W-:Y:S01]  /*1420*/  IMAD.MOV.U32 R12, RZ, RZ, R38 ;  /* 0x000000ffff0c7224 */ /* 0x000fe200078e0026 */
[----:B------:R-:W-:-:S04]  /*1430*/  IADD3.X R5, PT, PT, ~R38, -0x1, R5, P2, P1 ;  /* 0xffffffff26057810 */ /* 0x000fc800017e2505 */
[----:B------:R-:W-:Y:S02]  /*1440*/  ISETP.GE.U32.AND.EX P0, PT, R5, RZ, PT, P0 ;  /* 0x000000ff0500720c */ /* 0x000fe40003f06100 */
[----:B------:R-:W-:-:S11]  /*1450*/  CS2R R4, SRZ ;  /* 0x0000000000047805 */ /* 0x000fd6000001ff00 */
[----:B------:R-:W-:Y:S05]  /*1460*/  @!P0 BRA `(.L_x_59) ;  /* 0x0000000800288947 */ /* 0x000fea0003800000 */
[----:B------:R-:W-:Y:S01]  /*1470*/  LOP3.LUT R52, R52, 0xfffffff8, RZ, 0xc0, !PT ;  /* 0xfffffff834347812 */ /* 0x000fe200078ec0ff */
[----:B------:R-:W-:Y:S01]  /*1480*/  IMAD.MOV.U32 R55, RZ, RZ, R42 ;  /* 0x000000ffff377224 */ /* 0x000fe200078e002a */
[----:B------:R-:W-:Y:S01]  /*1490*/  CS2R R4, SRZ ;  /* 0x0000000000047805 */ /* 0x000fe2000001ff00 */
[----:B------:R-:W-:Y:S02]  /*14a0*/  IMAD.MOV.U32 R50, RZ, RZ, R43 ;  /* 0x000000ffff327224 */ /* 0x000fe400078e002b */
[----:B------:R-:W-:Y:S02]  /*14b0*/  IMAD.MOV.U32 R13, RZ, RZ, R37 ;  /* 0x000000ffff0d7224 */ /* 0x000fe400078e0025 */
[----:B------:R-:W-:-:S07]  /*14c0*/  IMAD.MOV.U32 R12, RZ, RZ, R38 ;  /* 0x000000ffff0c7224 */ /* 0x000fce00078e0026 */
.L_x_60:
[----:B------:R-:W-:Y:S01]  /*14d0*/  IMAD R10, R50, R27, RZ ;  /* 0x0000001b320a7224 */ /* 0x000fe200078e02ff */
[----:B------:R-:W-:Y:S01]  /*14e0*/  IADD3 R11, P0, PT, R55, R6, RZ ;  /* 0x00000006370b7210 */ /* 0x000fe20007f1e0ff */
[----:B------:R-:W-:Y:S01]  /*14f0*/  IMAD.MOV.U32 R8, RZ, RZ, R37 ;  /* 0x000000ffff087224 */ /* 0x000fe200078e0025 */
[----:B------:R-:W-:Y:S01]  /*1500*/  R2UR UR4, R28 ;  /* 0x000000001c0472ca */ /* 0x000fe200000e0000 */
[----:B------:R-:W-:Y:S01]  /*1510*/  IMAD.MOV.U32 R9, RZ, RZ, R38 ;  /* 0x000000ffff097224 */ /* 0x000fe200078e0026 */
[----:B------:R-:W-:Y:S01]  /*1520*/  R2UR UR5, R29 ;  /* 0x000000001d0572ca */ /* 0x000fe200000e0000 */
[-C--:B------:R-:W-:Y:S01]  /*1530*/  IMAD R21, R32, R55.reuse, R10 ;  /* 0x0000003720157224 */ /* 0x080fe200078e020a */
[----:B------:R-:W-:Y:S01]  /*1540*/  R2UR UR6, R28 ;  /* 0x000000001c0672ca */ /* 0x000fe200000e0000 */
[----:B------:R-:W-:Y:S01]  /*1550*/  IMAD.WIDE.U32 R8, R27, R55, R8 ;  /* 0x000000371b087225 */ /* 0x000fe200078e0008 */
[----:B------:R-:W-:Y:S02]  /*1560*/  R2UR UR7, R29 ;  /* 0x000000001d0772ca */ /* 0x000fe400000e0000 */
[-C--:B------:R-:W-:Y:S01]  /*1570*/  LEA R10, P1, R11, R17.reuse, 0x3 ;  /* 0x000000110b0a7211 */ /* 0x080fe200078218ff */
[----:B------:R-:W-:Y:S01]  /*1580*/  IMAD.X R15, R50, 0x1, R20, P0 ;  /* 0x00000001320f7824 */ /* 0x000fe200000e0614 */
[----:B------:R-:W-:Y:S01]  /*1590*/  LEA R14, P0, R8, R17, 0x3 ;  /* 0x00000011080e7211 */ /* 0x000fe200078018ff */
[----:B------:R-:W-:-:S03]  /*15a0*/  IMAD.IADD R9, R9, 0x1, R21 ;  /* 0x0000000109097824 */ /* 0x000fc600078e0215 */
[-C--:B------:R-:W-:Y:S02]  /*15b0*/  LEA.HI.X R11, R11, R18.reuse, R15, 0x3, P1 ;  /* 0x000000120b0b7211 */ /* 0x080fe400008f1c0f */
[----:B------:R-:W-:-:S03]  /*15c0*/  LEA.HI.X R15, R8, R18, R9, 0x3, P0 ;  /* 0x00000012080f7211 */ /* 0x000fc600000f1c09 */
[----:B------:R-:W2:Y:S04]  /*15d0*/  LD.E.64 R8, desc[UR6][R10.64] ;  /* 0x000000060a087980 */ /* 0x000ea8000c101b00 */
[----:B------:R0:W2:Y:S04]  /*15e0*/  LD.E.64 R60, desc[UR4][R14.64] ;  /* 0x000000040e3c7980 */ /* 0x0000a8000c101b00 */
[----:B------:R-:W3:Y:S01]  /*15f0*/  LD.E.64 R56, desc[UR4][R10.64+0x8] ;  /* 0x000008040a387980 */ /* 0x000ee2000c101b00 */
[----:B0-----:R-:W-:-:S05]  /*1600*/  IADD3 R14, P0, PT, R14, R24, RZ ;  /* 0x000000180e0e7210 */ /* 0x001fca0007f1e0ff */
[----:B------:R-:W-:-:S05]  /*1610*/  IMAD.X R15, R15, 0x1, R23, P0 ;  /* 0x000000010f0f7824 */ /* 0x000fca00000e0617 */
[----:B------:R-:W3:Y:S01]  /*1620*/  LD.E.64 R58, desc[UR4][R14.64] ;  /* 0x000000040e3a7980 */ /* 0x000ee2000c101b00 */
[----:B------:R-:W-:-:S05]  /*1630*/  IADD3 R62, P1, PT, R14, R24, RZ ;  /* 0x000000180e3e7210 */ /* 0x000fca0007f3e0ff */
[----:B------:R-:W-:Y:S02]  /*1640*/  IMAD.X R63, R15, 0x1, R23, P1 ;  /* 0x000000010f3f7824 */ /* 0x000fe400008e0617 */
[----:B------:R-:W4:Y:S01]  /*1650*/  LD.E.64 R14, desc[UR6][R10.64+0x10] ;  /* 0x000010060a0e7980 */ /* 0x000f22000c101b00 */
[C---:B--2---:R-:W-:Y:S02]  /*1660*/  DMUL R8, |R60|.reuse, R8 ;  /* 0x000000083c087228 */ /* 0x044fe40000000200 */
[----:B------:R-:W-:-:S06]  /*1670*/  DSETP.GE.AND P0, PT, |R60|, R4, PT ;  /* 0x000000043c00722a */ /* 0x000fcc0003f06200 */
[----:B------:R-:W-:Y:S02]  /*1680*/  DSETP.NEU.AND P0, PT, R8, RZ, P0 ;  /* 0x000000ff0800722a */ /* 0x000fe4000070d000 */
[----:B------:R-:W-:-:S10]  /*1690*/  DADD R8, -RZ, |R60| ;  /* 0x00000000ff087229 */ /* 0x000fd4000000053c */
[----:B------:R-:W-:Y:S02]  /*16a0*/  FSEL R60, R8, R4, P0 ;  /* 0x00000004083c7208 */ /* 0x000fe40000000000 */
[----:B------:R-:W-:Y:S02]  /*16b0*/  FSEL R61, R9, R5, P0 ;  /* 0x00000005093d7208 */ /* 0x000fe40000000000 */
[----:B------:R-:W4:Y:S01]  /*16c0*/  LD.E.64 R8, desc[UR4][R62.64] ;  /* 0x000000043e087980 */ /* 0x000f22000c101b00 */
[----:B------:R-:W-:Y:S01]  /*16d0*/  IADD3 R4, P1, PT, R62, R24, RZ ;  /* 0x000000183e047210 */ /* 0x000fe20007f3e0ff */
[----:B---3--:R-:W-:-:S04]  /*16e0*/  DMUL R56, |R58|, R56 ;  /* 0x000000383a387228 */ /* 0x008fc80000000200 */
[----:B------:R-:W-:Y:S02]  /*16f0*/  IMAD.X R5, R63, 0x1, R23, P1 ;  /* 0x000000013f057824 */ /* 0x000fe400008e0617 */
[----:B------:R-:W-:Y:S02]  /*1700*/  DSETP.GE.AND P1, PT, |R58|, R60, PT ;  /* 0x0000003c3a00722a */ /* 0x000fe40003f26200 */
[----:B------:R-:W-:Y:S01]  /*1710*/  DADD R58, -RZ, |R58| ;  /* 0x00000000ff3a7229 */ /* 0x000fe2000000053a */
[----:B------:R0:W2:Y:S03]  /*1720*/  LD.E.64 R62, desc[UR4][R4.64] ;  /* 0x00000004043e7980 */ /* 0x0000a6000c101b00 */
[----:B------:R-:W-:-:S06]  /*1730*/  DSETP.NEU.AND P1, PT, R56, RZ, P1 ;  /* 0x000000ff3800722a */ /* 0x000fcc0000f2d000 */
[----:B------:R-:W-:Y:S02]  /*1740*/  FSEL R60, R58, R60, P1 ;  /* 0x0000003c3a3c7208 */ /* 0x000fe40000800000 */
[----:B------:R-:W-:Y:S02]  /*1750*/  FSEL R61, R59, R61, P1 ;  /* 0x0000003d3b3d7208 */ /* 0x000fe40000800000 */
[----:B------:R-:W2:Y:S01]  /*1760*/  LD.E.64 R58, desc[UR4][R10.64+0x18] ;  /* 0x000018040a3a7980 */ /* 0x000ea2000c101b00 */
[----:B0-----:R-:W-:-:S05]  /*1770*/  IADD3 R4, P2, PT, R4, R24, RZ ;  /* 0x0000001804047210 */ /* 0x001fca0007f5e0ff */
[----:B------:R-:W-:-:S05]  /*1780*/  IMAD.X R5, R5, 0x1, R23, P2 ;  /* 0x0000000105057824 */ /* 0x000fca00010e0617 */
[----:B------:R0:W3:Y:S01]  /*1790*/  LD.E.64 R56, desc[UR4][R4.64] ;  /* 0x0000000404387980 */ /* 0x0000e2000c101b00 */
[C---:B----4-:R-:W-:Y:S02]  /*17a0*/  DMUL R14, |R8|.reuse, R14 ;  /* 0x0000000e080e7228 */ /* 0x050fe40000000200 */
[----:B------:R-:W-:-:S06]  /*17b0*/  DSETP.GE.AND P4, PT, |R8|, R60, PT ;  /* 0x0000003c0800722a */ /* 0x000fcc0003f86200 */
[----:B------:R-:W-:Y:S02]  /*17c0*/  DSETP.NEU.AND P4, PT, R14, RZ, P4 ;  /* 0x000000ff0e00722a */ /* 0x000fe4000278d000 */
[----:B------:R-:W4:Y:S01]  /*17d0*/  LD.E.64 R14, desc[UR6][R10.64+0x20] ;  /* 0x000020060a0e7980 */ /* 0x000f22000c101b00 */
[----:B------:R-:W-:-:S10]  /*17e0*/  DADD R8, -RZ, |R8| ;  /* 0x00000000ff087229 */ /* 0x000fd40000000508 */
[----:B------:R-:W-:Y:S02]  /*17f0*/  FSEL R8, R8, R60, P4 ;  /* 0x0000003c08087208 */ /* 0x000fe40002000000 */
[----:B------:R-:W-:Y:S01]  /*1800*/  FSEL R9, R9, R61, P4 ;  /* 0x0000003d09097208 */ /* 0x000fe20002000000 */
[----:B--2---:R-:W-:-:S05]  /*1810*/  DMUL R58, |R62|, R58 ;  /* 0x0000003a3e3a7228 */ /* 0x004fca0000000200 */
[----:B------:R-:W-:Y:S02]  /*1820*/  DSETP.GE.AND P5, PT, |R62|, R8, PT ;  /* 0x000000083e00722a */ /* 0x000fe40003fa6200 */
[----:B------:R-:W-:-:S04]  /*1830*/  DADD R62, -RZ, |R62| ;  /* 0x00000000ff3e7229 */ /* 0x000fc8000000053e */
[----:B------:R-:W-:Y:S01]  /*1840*/  DSETP.NEU.AND P5, PT, R58, RZ, P5 ;  /* 0x000000ff3a00722a */ /* 0x000fe20002fad000 */
[----:B0-----:R-:W-:-:S05]  /*1850*/  IADD3 R4, P2, PT, R4, R24, RZ ;  /* 0x0000001804047210 */ /* 0x001fca0007f5e0ff */
[----:B------:R-:W-:Y:S02]  /*1860*/  FSEL R8, R62, R8, P5 ;  /* 0x000000083e087208 */ /* 0x000fe40002800000 */
[----:B------:R-:W-:Y:S01]  /*1870*/  FSEL R9, R63, R9, P5 ;  /* 0x000000093f097208 */ /* 0x000fe20002800000 */
[----:B------:R-:W-:-:S05]  /*1880*/  IMAD.X R5, R5, 0x1, R23, P2 ;  /* 0x0000000105057824 */ /* 0x000fca00010e0617 */
[C---:B---3--:R-:W-:Y:S01]  /*1890*/  DSETP.GE.AND P2, PT, |R56|.reuse, R8, PT ;  /* 0x000000083800722a */ /* 0x048fe20003f46200 */
[----:B------:R0:W2:Y:S01]  /*18a0*/  LD.E.64 R60, desc[UR4][R4.64] ;  /* 0x00000004043c7980 */ /* 0x0000a2000c101b00 */
[----:B------:R-:W-:Y:S02]  /*18b0*/  R2UR UR8, R28 ;  /* 0x000000001c0872ca */ /* 0x000fe400000e0000 */
[----:B------:R-:W-:Y:S01]  /*18c0*/  R2UR UR9, R29 ;  /* 0x000000001d0972ca */ /* 0x000fe200000e0000 */
[----:B----4-:R-:W-:-:S08]  /*18d0*/  DMUL R58, |R56|, R14 ;  /* 0x0000000e383a7228 */ /* 0x010fd00000000200 */
[----:B------:R-:W-:Y:S01]  /*18e0*/  DSETP.NEU.AND P2, PT, R58, RZ, P2 ;  /* 0x000000ff3a00722a */ /* 0x000fe2000174d000 */
[C---:B------:R-:W-:Y:S01]  /*18f0*/  IADD3 R58, P3, PT, R55.reuse, 0x1, RZ ;  /* 0x00000001373a7810 */ /* 0x040fe20007f7e0ff */
[----:B------:R-:W-:Y:S01]  /*1900*/  DADD R14, -RZ, |R56| ;  /* 0x00000000ff0e7229 */ /* 0x000fe20000000538 */
[----:B------:R-:W3:Y:S03]  /*1910*/  LD.E.64 R56, desc[UR4][R10.64+0x28] ;  /* 0x000028040a387980 */ /* 0x000ee6000c101b00 */
[----:B------:R-:W-:Y:S01]  /*1920*/  IMAD.X R51, RZ, RZ, R50, P3 ;  /* 0x000000ffff337224 */ /* 0x000fe200018e0632 */
[----:B------:R-:W-:-:S05]  /*1930*/  IADD3 R54, P3, PT, R55, 0x7, RZ ;  /* 0x0000000737367810 */ /* 0x000fca0007f7e0ff */
[----:B------:R-:W-:Y:S01]  /*1940*/  IMAD.X R53, RZ, RZ, R50, P3 ;  /* 0x000000ffff357224 */ /* 0x000fe200018e0632 */
[----:B------:R-:W-:Y:S02]  /*1950*/  ISETP.NE.U32.AND P3, PT, R37, R54, PT ;  /* 0x000000362500720c */ /* 0x000fe40003f65070 */
[----:B------:R-:W-:Y:S02]  /*1960*/  @!P1 SEL R58, R55, R13, P0 ;  /* 0x0000000d373a9207 */ /* 0x000fe40000000000 */
[----:B------:R-:W-:Y:S02]  /*1970*/  ISETP.NE.AND.EX P3, PT, R38, R53, PT, P3 ;  /* 0x000000352600720c */ /* 0x000fe40003f65330 */
[----:B------:R-:W-:Y:S02]  /*1980*/  @!P1 SEL R51, R50, R12, P0 ;  /* 0x0000000c32339207 */ /* 0x000fe40000000000 */
[----:B0-----:R-:W-:Y:S01]  /*1990*/  IADD3 R4, P0, PT, R4, R24, RZ ;  /* 0x0000001804047210 */ /* 0x001fe20007f1e0ff */
[----:B------:R-:W4:Y:S04]  /*19a0*/  LD.E.64 R12, desc[UR6][R10.64+0x30] ;  /* 0x000030060a0c7980 */ /* 0x000f28000c101b00 */
[----:B------:R-:W-:Y:S01]  /*19b0*/  IMAD.X R5, R5, 0x1, R23, P0 ;  /* 0x0000000105057824 */ /* 0x000fe200000e0617 */
[----:B------:R-:W-:-:S02]  /*19c0*/  FSEL R8, R14, R8, P2 ;  /* 0x000000080e087208 */ /* 0x000fc40001000000 */
[----:B------:R-:W-:Y:S02]  /*19d0*/  FSEL R9, R15, R9, P2 ;  /* 0x000000090f097208 */ /* 0x000fe40001000000 */
[----:B------:R0:W4:Y:S01]  /*19e0*/  LD.E.64 R14, desc[UR4][R4.64] ;  /* 0x00000004040e7980 */ /* 0x000122000c101b00 */
[----:B------:R-:W-:Y:S02]  /*19f0*/  @P3 R2UR UR10, R28 ;  /* 0x000000001c0a32ca */ /* 0x000fe400000e0000 */
[----:B------:R-:W-:Y:S02]  /*1a00*/  @P3 R2UR UR11, R29 ;  /* 0x000000001d0b32ca */ /* 0x000fe400000e0000 */
[----:B0-----:R-:W-:-:S05]  /*1a10*/  IADD3 R4, P0, PT, R4, R24, RZ ;  /* 0x0000001804047210 */ /* 0x001fca0007f1e0ff */
[----:B------:R-:W-:-:S06]  /*1a20*/  IMAD.X R5, R5, 0x1, R23, P0 ;  /* 0x0000000105057824 */ /* 0x000fcc00000e0617 */
[----:B------:R-:W5:Y:S04]  /*1a30*/  @P3 LD.E.64 R10, desc[UR10][R10.64+0x38] ;  /* 0x0000380a0a0a3980 */ /* 0x000f68000c101b00 */
[----:B------:R-:W5:Y:S01]  /*1a40*/  LD.E.64 R4, desc[UR8][R4.64] ;  /* 0x0000000804047980 */ /* 0x000f62000c101b00 */
[C---:B--2---:R-:W-:Y:S02]  /*1a50*/  DSETP.GE.AND P1, PT, |R60|.reuse, R8, PT ;  /* 0x000000083c00722a */ /* 0x044fe40003f26200 */
[----:B---3--:R-:W-:Y:S02]  /*1a60*/  DMUL R56, |R60|, R56 ;  /* 0x000000383c387228 */ /* 0x008fe40000000200 */
[----:B------:R-:W-:-:S06]  /*1a70*/  DADD R60, -RZ, |R60| ;  /* 0x00000000ff3c7229 */ /* 0x000fcc000000053c */
[----:B------:R-:W-:Y:S01]  /*1a80*/  DSETP.NEU.AND P1, PT, R56, RZ, P1 ;  /* 0x000000ff3800722a */ /* 0x000fe20000f2d000 */
[----:B------:R-:W-:-:S05]  /*1a90*/  IADD3 R57, P0, PT, R55, 0x2, RZ ;  /* 0x0000000237397810 */ /* 0x000fca0007f1e0ff */
[--C-:B------:R-:W-:Y:S01]  /*1aa0*/  IMAD.X R56, RZ, RZ, R50.reuse, P0 ;  /* 0x000000ffff387224 */ /* 0x100fe200000e0632 */
[----:B------:R-:W-:Y:S02]  /*1ab0*/  IADD3 R49, P0, PT, R55, 0x3, RZ ;  /* 0x0000000337317810 */ /* 0x000fe40007f1e0ff */
[----:B------:R-:W-:Y:S02]  /*1ac0*/  FSEL R8, R60, R8, P1 ;  /* 0x000000083c087208 */ /* 0x000fe40000800000 */
[----:B------:R-:W-:Y:S01]  /*1ad0*/  FSEL R9, R61, R9, P1 ;  /* 0x000000093d097208 */ /* 0x000fe20000800000 */
[----:B------:R-:W-:Y:S01]  /*1ae0*/  IMAD.X R21, RZ, RZ, R50, P0 ;  /* 0x000000ffff157224 */ /* 0x000fe200000e0632 */
[----:B----4-:R-:W-:-:S04]  /*1af0*/  DMUL R12, |R14|, R12 ;  /* 0x0000000c0e0c7228 */ /* 0x010fc80000000200 */
[----:B------:R-:W-:Y:S02]  /*1b00*/  DSETP.GE.AND P0, PT, |R14|, R8, PT ;  /* 0x000000080e00722a */ /* 0x000fe40003f06200 */
[----:B------:R-:W-:Y:S01]  /*1b10*/  DADD R14, -RZ, |R14| ;  /* 0x00000000ff0e7229 */ /* 0x000fe2000000050e */
[----:B------:R-:W-:Y:S02]  /*1b20*/  @!P5 SEL R49, R57, R58, P4 ;  /* 0x0000003a3931d207 */ /* 0x000fe40002000000 */
[----:B------:R-:W-:Y:S01]  /*1b30*/  @!P5 SEL R21, R56, R51, P4 ;  /* 0x000000333815d207 */ /* 0x000fe20002000000 */
[----:B------:R-:W-:Y:S01]  /*1b40*/  DSETP.NEU.AND P0, PT, R12, RZ, P0 ;  /* 0x000000ff0c00722a */ /* 0x000fe2000070d000 */
[----:B------:R-:W-:-:S05]  /*1b50*/  IADD3 R12, P4, PT, R55, 0x4, RZ ;  /* 0x00000004370c7810 */ /* 0x000fca0007f9e0ff */
[----:B------:R-:W-:Y:S01]  /*1b60*/  IMAD.X R56, RZ, RZ, R50, P4 ;  /* 0x000000ffff387224 */ /* 0x000fe200020e0632 */
[----:B------:R-:W-:Y:S02]  /*1b70*/  PLOP3.LUT P4, PT, PT, PT, PT, 0x8, 0x80 ;  /* 0x000000000080781c */ /* 0x000fe40003f8e170 */
[----:B------:R-:W-:Y:S01]  /*1b80*/  FSEL R9, R15, R9, P0 ;  /* 0x000000090f097208 */ /* 0x000fe20000000000 */
[----:B-----5:R-:W-:Y:S01]  /*1b90*/  @P3 DMUL R10, |R4|, R10 ;  /* 0x0000000a040a3228 */ /* 0x020fe20000000200 */
[----:B------:R-:W-:Y:S02]  /*1ba0*/  IADD3 R15, P5, PT, R55, 0x5, RZ ;  /* 0x00000005370f7810 */ /* 0x000fe40007fbe0ff */
[----:B------:R-:W-:-:S03]  /*1bb0*/  FSEL R8, R14, R8, P0 ;  /* 0x000000080e087208 */ /* 0x000fc60000000000 */
[----:B------:R-:W-:Y:S02]  /*1bc0*/  IMAD.X R14, RZ, RZ, R50, P5 ;  /* 0x000000ffff0e7224 */ /* 0x000fe400028e0632 */
[----:B------:R-:W-:Y:S01]  /*1bd0*/  @P3 DSETP.NEU.AND P4, PT, R10, RZ, PT ;  /* 0x000000ff0a00322a */ /* 0x000fe20003f8d000 */
[C---:B------:R-:W-:Y:S02]  /*1be0*/  IADD3 R10, P5, PT, R55.reuse, 0x6, RZ ;  /* 0x00000006370a7810 */ /* 0x040fe40007fbe0ff */
[----:B------:R-:W-:-:S03]  /*1bf0*/  IADD3 R55, P3, PT, R55, 0x8, RZ ;  /* 0x0000000837377810 */ /* 0x000fc60007f7e0ff */
[--C-:B------:R-:W-:Y:S01]  /*1c00*/  IMAD.X R13, RZ, RZ, R50.reuse, P5 ;  /* 0x000000ffff0d7224 */ /* 0x100fe200028e0632 */
[----:B------:R-:W-:Y:S01]  /*1c10*/  IADD3 R11, P5, PT, R55, R46, RZ ;  /* 0x0000002e370b7210 */ /* 0x000fe20007fbe0ff */
[----:B------:R-:W-:-:S03]  /*1c20*/  IMAD.X R50, RZ, RZ, R50, P3 ;  /* 0x000000ffff327224 */ /* 0x000fc600018e0632 */
[----:B------:R-:W-:Y:S01]  /*1c30*/  ISETP.NE.U32.AND P3, PT, R11, R52, PT ;  /* 0x000000340b00720c */ /* 0x000fe20003f65070 */
[----:B------:R-:W-:Y:S01]  /*1c40*/  IMAD.X R11, R50, 0x1, R47, P5 ;  /* 0x00000001320b7824 */ /* 0x000fe200028e062f */
[----:B------:R-:W-:Y:S02]  /*1c50*/  @!P1 SEL R15, R12, R49, P2 ;  /* 0x000000310c0f9207 */ /* 0x000fe40001000000 */
[----:B------:R-:W-:Y:S02]  /*1c60*/  @!P1 SEL R14, R56, R21, P2 ;  /* 0x00000015380e9207 */ /* 0x000fe40001000000 */
[----:B------:R-:W-:Y:S01]  /*1c70*/  ISETP.NE.AND.EX P1, PT, R11, R48, PT, P3 ;  /* 0x000000300b00720c */ /* 0x000fe20003f25330 */
[----:B------:R-:W-:Y:S02]  /*1c80*/  DSETP.GE.AND P4, PT, |R4|, R8, P4 ;  /* 0x000000080400722a */ /* 0x000fe40002786200 */
[----:B------:R-:W-:Y:S01]  /*1c90*/  DADD R4, -RZ, |R4| ;  /* 0x00000000ff047229 */ /* 0x000fe20000000504 */
[----:B------:R-:W-:-:S02]  /*1ca0*/  SEL R15, R10, R15, P0 ;  /* 0x0000000f0a0f7207 */ /* 0x000fc40000000000 */
[----:B------:R-:W-:Y:S02]  /*1cb0*/  SEL R14, R13, R14, P0 ;  /* 0x0000000e0d0e7207 */ /* 0x000fe40000000000 */
[----:B------:R-:W-:Y:S02]  /*1cc0*/  SEL R13, R54, R15, P4 ;  /* 0x0000000f360d7207 */ /* 0x000fe40002000000 */
[----:B------:R-:W-:-:S03]  /*1cd0*/  SEL R12, R53, R14, P4 ;  /* 0x0000000e350c7207 */ /* 0x000fc60002000000 */
[----:B------:R-:W-:Y:S02]  /*1ce0*/  FSEL R4, R4, R8, P4 ;  /* 0x0000000804047208 */ /* 0x000fe40002000000 */
[----:B------:R-:W-:Y:S01]  /*1cf0*/  FSEL R5, R5, R9, P4 ;  /* 0x0000000905057208 */ /* 0x000fe20002000000 */
[----:B------:R-:W-:Y:S06]  /*1d00*/  @P1 BRA `(.L_x_60) ;  /* 0xfffffff400f01947 */ /* 0x000fec000383ffff */
.L_x_59:
[----:B------:R-:W-:Y:S05]  /*1d10*/  BSYNC.RECONVERGENT B2 ;  /* 0x0000000000027941 */ /* 0x000fea0003800200 */
.L_x_58:
[----:B------:R-:W-:Y:S05]  /*1d20*/  @!P6 BRA `(.L_x_57) ;  /* 0x0000000800fce947 */ /* 0x000fea0003800000 */
[----:B------:R-:W0:Y:S01]  /*1d30*/  LDC R21, c[0x0][0x398] ;  /* 0x0000e600ff157b82 */ /* 0x000e220000000800 */
[----:B------:R-:W-:Y:S01]  /*1d40*/  LOP3.LUT R8, RZ, R41, RZ, 0x33, !PT ;  /* 0x00000029ff087212 */ /* 0x000fe200078e33ff */
[----:B------:R-:W-:Y:S04]  /*1d50*/  BSSY.RECONVERGENT B2, `(.L_x_61) ;  /* 0x0000063000027945 */ /* 0x000fe80003800200 */
[----:B0-----:R-:W-:-:S05]  /*1d60*/  IMAD.IADD R8, R8, 0x1, R21 ;  /* 0x0000000108087824 */ /* 0x001fca00078e0215 */
[----:B------:R-:W-:-:S04]  /*1d70*/  LOP3.LUT R8, R8, 0x7, RZ, 0xc0, !PT ;  /* 0x0000000708087812 */ /* 0x000fc800078ec0ff */
[C---:B------:R-:W-:Y:S02]  /*1d80*/  IADD3 R9, P1, PT, R8.reuse, -0x1, RZ ;  /* 0xffffffff08097810 */ /* 0x040fe40007f3e0ff */
[----:B------:R-:W-:Y:S02]  /*1d90*/  LOP3.LUT P4, RZ, R8, 0x3, RZ, 0xc0, !PT ;  /* 0x0000000308ff7812 */ /* 0x000fe4000788c0ff */
[----:B------:R-:W-:Y:S01]  /*1da0*/  ISETP.GE.U32.AND P0, PT, R9, 0x3, PT ;  /* 0x000000030900780c */ /* 0x000fe20003f06070 */
[----:B------:R-:W-:-:S05]  /*1db0*/  IMAD.X R9, RZ, RZ, -0x1, P1 ;  /* 0xffffffffff097424 */ /* 0x000fca00008e06ff */
[----:B------:R-:W-:-:S13]  /*1dc0*/  ISETP.GE.U32.AND.EX P0, PT, R9, RZ, PT, P0 ;  /* 0x000000ff0900720c */ /* 0x000fda0003f06100 */
[----:B------:R-:W-:Y:S05]  /*1dd0*/  @!P0 BRA `(.L_x_62) ;  /* 0x0000000400688947 */ /* 0x000fea0003800000 */
[----:B------:R-:W-:Y:S01]  /*1de0*/  ISETP.NE.U32.AND P0, PT, R37, R55, PT ;  /* 0x000000372500720c */ /* 0x000fe20003f05070 */
[----:B------:R-:W-:Y:S01]  /*1df0*/  IMAD R15, R50, R27, RZ ;  /* 0x0000001b320f7224 */ /* 0x000fe200078e02ff */
[----:B------:R-:W-:Y:S01]  /*1e00*/  IADD3 R14, P1, PT, R55, R6, RZ ;  /* 0x00000006370e7210 */ /* 0x000fe20007f3e0ff */
[----:B------:R-:W-:Y:S01]  /*1e10*/  IMAD.MOV.U32 R8, RZ, RZ, R37 ;  /* 0x000000ffff087224 */ /* 0x000fe200078e0025 */
[----:B------:R-:W-:Y:S01]  /*1e20*/  ISETP.NE.AND.EX P0, PT, R38, R50, PT, P0 ;  /* 0x000000322600720c */ /* 0x000fe20003f05300 */
[----:B------:R-:W-:Y:S01]  /*1e30*/  IMAD.MOV.U32 R9, RZ, RZ, R38 ;  /* 0x000000ffff097224 */ /* 0x000fe200078e0026 */
[----:B------:R-:W-:Y:S01]  /*1e40*/  R2UR UR4, R28 ;  /* 0x000000001c0472ca */ /* 0x000fe200000e0000 */
[-C--:B------:R-:W-:Y:S01]  /*1e50*/  IMAD R15, R32, R55.reuse, R15 ;  /* 0x00000037200f7224 */ /* 0x080fe200078e020f */
[----:B------:R-:W-:Y:S01]  /*1e60*/  R2UR UR5, R29 ;  /* 0x000000001d0572ca */ /* 0x000fe200000e0000 */
[----:B------:R-:W-:Y:S01]  /*1e70*/  IMAD.WIDE.U32 R10, R27, R55, R8 ;  /* 0x000000371b0a7225 */ /* 0x000fe200078e0008 */
[----:B------:R-:W-:-:S02]  /*1e80*/  LEA R46, P2, R14, R17, 0x3 ;  /* 0x000000110e2e7211 */ /* 0x000fc400078418ff */
[----:B------:R-:W-:Y:S01]  /*1e90*/  IADD3 R57, P3, PT, R55, 0x1, RZ ;  /* 0x0000000137397810 */ /* 0x000fe20007f7e0ff */
[----:B------:R-:W-:Y:S01]  /*1ea0*/  IMAD.X R9, R50, 0x1, R20, P1 ;  /* 0x0000000132097824 */ /* 0x000fe200008e0614 */
[----:B------:R-:W-:Y:S01]  /*1eb0*/  LEA R8, P1, R10, R17, 0x3 ;  /* 0x000000110a087211 */ /* 0x000fe200078218ff */
[----:B------:R-:W-:Y:S02]  /*1ec0*/  IMAD.IADD R11, R11, 0x1, R15 ;  /* 0x000000010b0b7824 */ /* 0x000fe400078e020f */
[----:B------:R-:W-:Y:S01]  /*1ed0*/  @P0 R2UR UR6, R28 ;  /* 0x000000001c0602ca */ /* 0x000fe200000e0000 */
[----:B------:R-:W-:Y:S01]  /*1ee0*/  IMAD.X R56, RZ, RZ, R50, P3 ;  /* 0x000000ffff387224 */ /* 0x000fe200018e0632 */
[----:B------:R-:W-:Y:S02]  /*1ef0*/  @P0 R2UR UR7, R29 ;  /* 0x000000001d0702ca */ /* 0x000fe400000e0000 */
[-C--:B------:R-:W-:Y:S02]  /*1f00*/  LEA.HI.X R47, R14, R18.reuse, R9, 0x3, P2 ;  /* 0x000000120e2f7211 */ /* 0x080fe400010f1c09 */
[----:B------:R-:W-:-:S02]  /*1f10*/  LEA.HI.X R9, R10, R18, R11, 0x3, P1 ;  /* 0x000000120a097211 */ /* 0x000fc400008f1c0b */
[----:B------:R-:W-:-:S03]  /*1f20*/  ISETP.NE.U32.AND P1, PT, R37, R57, PT ;  /* 0x000000392500720c */ /* 0x000fc60003f25070 */
[----:B------:R0:W2:Y:S01]  /*1f30*/  LD.E.64 R52, desc[UR4][R8.64] ;  /* 0x0000000408347980 */ /* 0x0000a2000c101b00 */
[----:B------:R-:W-:-:S03]  /*1f40*/  ISETP.NE.AND.EX P1, PT, R38, R56, PT, P1 ;  /* 0x000000382600720c */ /* 0x000fc60003f25310 */
[----:B------:R-:W2:Y:S01]  /*1f50*/  @P0 LD.E.64 R14, desc[UR6][R46.64] ;  /* 0x000000062e0e0980 */ /* 0x000ea2000c101b00 */
[----:B0-----:R-:W-:-:S09]  /*1f60*/  IADD3 R8, P2, PT, R8, R24, RZ ;  /* 0x0000001808087210 */ /* 0x001fd20007f5e0ff */
[----:B------:R-:W-:Y:S02]  /*1f70*/  @P1 R2UR UR6, R28 ;  /* 0x000000001c0612ca */ /* 0x000fe400000e0000 */
[----:B------:R-:W-:Y:S01]  /*1f80*/  @P1 R2UR UR7, R29 ;  /* 0x000000001d0712ca */ /* 0x000fe200000e0000 */
[----:B------:R-:W-:-:S05]  /*1f90*/  IMAD.X R9, R9, 0x1, R23, P2 ;  /* 0x0000000109097824 */ /* 0x000fca00010e0617 */
[----:B------:R-:W3:Y:S07]  /*1fa0*/  LD.E.64 R10, desc[UR4][R8.64] ;  /* 0x00000004080a7980 */ /* 0x000eee000c101b00 */
[----:B------:R-:W3:Y:S01]  /*1fb0*/  @P1 LD.E.64 R48, desc[UR6][R46.64+0x8] ;  /* 0x000008062e301980 */ /* 0x000ee2000c101b00 */
[----:B------:R-:W-:Y:S02]  /*1fc0*/  PLOP3.LUT P2, PT, PT, PT, PT, 0x8, 0x80 ;  /* 0x000000000080781c */ /* 0x000fe40003f4e170 */
[----:B------:R-:W-:-:S02]  /*1fd0*/  IADD3 R54, P3, PT, R55, 0x2, RZ ;  /* 0x0000000237367810 */ /* 0x000fc40007f7e0ff */
[----:B------:R-:W-:Y:S02]  /*1fe0*/  R2UR UR8, R28 ;  /* 0x000000001c0872ca */ /* 0x000fe400000e0000 */
[----:B------:R-:W-:Y:S01]  /*1ff0*/  R2UR UR9, R29 ;  /* 0x000000001d0972ca */ /* 0x000fe200000e0000 */
[----:B--2---:R-:W-:-:S08]  /*2000*/  @P0 DMUL R14, |R52|, R14 ;  /* 0x0000000e340e0228 */ /* 0x004fd00000000200 */
[----:B------:R-:W-:Y:S02]  /*2010*/  @P0 DSETP.NEU.AND P2, PT, R14, RZ, PT ;  /* 0x000000ff0e00022a */ /* 0x000fe40003f4d000 */
[----:B------:R-:W-:-:S04]  /*2020*/  DADD R14, -RZ, |R52| ;  /* 0x00000000ff0e7229 */ /* 0x000fc80000000534 */
[----:B------:R-:W-:Y:S01]  /*2030*/  DSETP.GE.AND P0, PT, |R52|, R4, P2 ;  /* 0x000000043400722a */ /* 0x000fe20001706200 */
[----:B------:R-:W-:Y:S01]  /*2040*/  ISETP.NE.U32.AND P2, PT, R37, R54, PT ;  /* 0x000000362500720c */ /* 0x000fe20003f45070 */
[----:B------:R-:W-:Y:S01]  /*2050*/  IMAD.X R53, RZ, RZ, R50, P3 ;  /* 0x000000ffff357224 */ /* 0x000fe200018e0632 */
[----:B------:R-:W-:-:S04]  /*2060*/  IADD3 R52, P3, PT, R55, 0x3, RZ ;  /* 0x0000000337347810 */ /* 0x000fc80007f7e0ff */
[----:B------:R-:W-:Y:S01]  /*2070*/  ISETP.NE.AND.EX P2, PT, R38, R53, PT, P2 ;  /* 0x000000352600720c */ /* 0x000fe20003f45320 */
[----:B------:R-:W-:Y:S01]  /*2080*/  IMAD.X R51, RZ, RZ, R50, P3 ;  /* 0x000000ffff337224 */ /* 0x000fe200018e0632 */
[----:B------:R-:W-:Y:S02]  /*2090*/  FSEL R14, R14, R4, P0 ;  /* 0x000000040e0e7208 */ /* 0x000fe40000000000 */
[----:B------:R-:W-:Y:S01]  /*20a0*/  FSEL R15, R15, R5, P0 ;  /* 0x000000050f0f7208 */ /* 0x000fe20000000000 */
[----:B---3--:R-:W-:Y:S01]  /*20b0*/  @P1 DMUL R4, |R10|, R48 ;  /* 0x000000300a041228 */ /* 0x008fe20000000200 */
[----:B------:R-:W-:Y:S02]  /*20c0*/  PLOP3.LUT P3, PT, PT, PT, PT, 0x8, 0x80 ;  /* 0x000000000080781c */ /* 0x000fe40003f6e170 */
[----:B------:R-:W-:-:S05]  /*20d0*/  ISETP.NE.U32.AND P5, PT, R37, R52, PT ;  /* 0x000000342500720c */ /* 0x000fca0003fa5070 */
[----:B------:R-:W-:Y:S01]  /*20e0*/  @P2 R2UR UR6, R28 ;  /* 0x000000001c0622ca */ /* 0x000fe200000e0000 */
[----:B------:R-:W-:Y:S01]  /*20f0*/  @P1 DSETP.NEU.AND P3, PT, R4, RZ, PT ;  /* 0x000000ff0400122a */ /* 0x000fe20003f6d000 */
[----:B------:R-:W-:Y:S02]  /*2100*/  @P2 R2UR UR7, R29 ;  /* 0x000000001d0722ca */ /* 0x000fe400000e0000 */
[----:B------:R-:W-:Y:S02]  /*2110*/  ISETP.NE.AND.EX P1, PT, R38, R51, PT, P5 ;  /* 0x000000332600720c */ /* 0x000fe40003f25350 */
[----:B------:R-:W-:-:S05]  /*2120*/  IADD3 R4, P5, PT, R8, R24, RZ ;  /* 0x0000001808047210 */ /* 0x000fca0007fbe0ff */
[----:B------:R-:W-:-:S04]  /*2130*/  IMAD.X R5, R9, 0x1, R23, P5 ;  /* 0x0000000109057824 */ /* 0x000fc800028e0617 */
[----:B------:R-:W2:Y:S04]  /*2140*/  @P2 LD.E.64 R48, desc[UR6][R46.64+0x10] ;  /* 0x000010062e302980 */ /* 0x000ea8000c101b00 */
[----:B------:R0:W2:Y:S01]  /*2150*/  LD.E.64 R8, desc[UR4][R4.64] ;  /* 0x0000000404087980 */ /* 0x0000a2000c101b00 */
[----:B------:R-:W-:Y:S02]  /*2160*/  @P1 R2UR UR10, R28 ;  /* 0x000000001c0a12ca */ /* 0x000fe400000e0000 */
[----:B------:R-:W-:Y:S02]  /*2170*/  @P1 R2UR UR11, R29 ;  /* 0x000000001d0b12ca */ /* 0x000fe400000e0000 */
[----:B0-----:R-:W-:-:S05]  /*2180*/  IADD3 R4, P5, PT, R4, R24, RZ ;  /* 0x0000001804047210 */ /* 0x001fca0007fbe0ff */
[----:B------:R-:W-:-:S06]  /*2190*/  IMAD.X R5, R5, 0x1, R23, P5 ;  /* 0x0000000105057824 */ /* 0x000fcc00028e0617 */
[----:B------:R-:W3:Y:S04]  /*21a0*/  @P1 LD.E.64 R46, desc[UR10][R46.64+0x18] ;  /* 0x0000180a2e2e1980 */ /* 0x000ee8000c101b00 */
[----:B------:R-:W3:Y:S01]  /*21b0*/  LD.E.64 R4, desc[UR8][R4.64] ;  /* 0x0000000804047980 */ /* 0x000ee2000c101b00 */
[----:B------:R-:W-:Y:S02]  /*21c0*/  DSETP.GE.AND P3, PT, |R10|, R14, P3 ;  /* 0x0000000e0a00722a */ /* 0x000fe40001f66200 */
[----:B------:R-:W-:Y:S01]  /*21d0*/  DADD R10, -RZ, |R10| ;  /* 0x00000000ff0a7229 */ /* 0x000fe2000000050a */
[----:B------:R-:W-:-:S09]  /*21e0*/  PLOP3.LUT P5, PT, PT, PT, PT, 0x8, 0x80 ;  /* 0x000000000080781c */ /* 0x000fd20003fae170 */
[----:B------:R-:W-:Y:S02]  /*21f0*/  FSEL R10, R10, R14, P3 ;  /* 0x0000000e0a0a7208 */ /* 0x000fe40001800000 */
[----:B------:R-:W-:Y:S02]  /*2200*/  FSEL R11, R11, R15, P3 ;  /* 0x0000000f0b0b7208 */ /* 0x000fe40001800000 */
[----:B------:R-:W-:Y:S02]  /*2210*/  SEL R14, R55, R13, P0 ;  /* 0x0000000d370e7207 */ /* 0x000fe40000000000 */
[----:B------:R-:W-:Y:S02]  /*2220*/  SEL R13, R50, R12, P0 ;  /* 0x0000000c320d7207 */ /* 0x000fe40000000000 */
[----:B------:R-:W-:Y:S02]  /*2230*/  SEL R57, R57, R14, P3 ;  /* 0x0000000e39397207 */ /* 0x000fe40001800000 */
[----:B------:R-:W-:-:S02]  /*2240*/  SEL R56, R56, R13, P3 ;  /* 0x0000000d38387207 */ /* 0x000fc40001800000 */
[----:B------:R-:W-:-:S05]  /*2250*/  IADD3 R55, P0, PT, R55, 0x4, RZ ;  /* 0x0000000437377810 */ /* 0x000fca0007f1e0ff */
[----:B------:R-:W-:Y:S01]  /*2260*/  IMAD.X R50, RZ, RZ, R50, P0 ;  /* 0x000000ffff327224 */ /* 0x000fe200000e0632 */
[----:B--2---:R-:W-:-:S08]  /*2270*/  @P2 DMUL R48, |R8|, R48 ;  /* 0x0000003008302228 */ /* 0x004fd00000000200 */
[----:B------:R-:W-:-:S06]  /*2280*/  @P2 DSETP.NEU.AND P5, PT, R48, RZ, PT ;  /* 0x000000ff3000222a */ /* 0x000fcc0003fad000 */
[----:B------:R-:W-:Y:S02]  /*2290*/  DSETP.GE.AND P2, PT, |R8|, R10, P5 ;  /* 0x0000000a0800722a */ /* 0x000fe40002f46200 */
[----:B------:R-:W-:Y:S01]  /*22a0*/  DADD R8, -RZ, |R8| ;  /* 0x00000000ff087229 */ /* 0x000fe20000000508 */
[----:B------:R-:W-:Y:S01]  /*22b0*/  PLOP3.LUT P5, PT, PT, PT, PT, 0x8, 0x80 ;  /* 0x000000000080781c */ /* 0x000fe20003fae170 */
[----:B---3--:R-:W-:-:S08]  /*22c0*/  @P1 DMUL R46, |R4|, R46 ;  /* 0x0000002e042e1228 */ /* 0x008fd00000000200 */
[----:B------:R-:W-:Y:S02]  /*22d0*/  FSEL R8, R8, R10, P2 ;  /* 0x0000000a08087208 */ /* 0x000fe40001000000 */
[----:B------:R-:W-:Y:S01]  /*22e0*/  FSEL R9, R9, R11, P2 ;  /* 0x0000000b09097208 */ /* 0x000fe20001000000 */
[----:B------:R-:W-:Y:S02]  /*22f0*/  @P1 DSETP.NEU.AND P5, PT, R46, RZ, PT ;  /* 0x000000ff2e00122a */ /* 0x000fe40003fad000 */
[----:B------:R-:W-:Y:S01]  /*2300*/  DADD R10, -RZ, |R4| ;  /* 0x00000000ff0a7229 */ /* 0x000fe20000000504 */
[----:B------:R-:W-:-:S03]  /*2310*/  SEL R57, R54, R57, P2 ;  /* 0x0000003936397207 */ /* 0x000fc60001000000 */
[----:B------:R-:W-:Y:S01]  /*2320*/  DSETP.GE.AND P5, PT, |R4|, R8, P5 ;  /* 0x000000080400722a */ /* 0x000fe20002fa6200 */
[----:B------:R-:W-:-:S05]  /*2330*/  SEL R56, R53, R56, P2 ;  /* 0x0000003835387207 */ /* 0x000fca0001000000 */
[----:B------:R-:W-:Y:S02]  /*2340*/  FSEL R4, R10, R8, P5 ;  /* 0x000000080a047208 */ /* 0x000fe40002800000 */
[----:B------:R-:W-:Y:S02]  /*2350*/  FSEL R5, R11, R9, P5 ;  /* 0x000000090b057208 */ /* 0x000fe40002800000 */
[----:B------:R-:W-:Y:S02]  /*2360*/  SEL R13, R52, R57, P5 ;  /* 0x00000039340d7207 */ /* 0x000fe40002800000 */
[----:B------:R-:W-:-:S07]  /*2370*/  SEL R12, R51, R56, P5 ;  /* 0x00000038330c7207 */ /* 0x000fce0002800000 */
.L_x_62:
[----:B------:R-:W-:Y:S05]  /*2380*/  BSYNC.RECONVERGENT B2 ;  /* 0x0000000000027941 */ /* 0x000fea0003800200 */
.L_x_61:
[----:B------:R-:W-:Y:S05]  /*2390*/  @!P4 BRA `(.L_x_57) ;  /* 0x000000040060c947 */ /* 0x000fea0003800000 */
[----:B------:R-:W-:Y:S01]  /*23a0*/  LOP3.LUT R8, R40, 0x3, RZ, 0x3c, !PT ;  /* 0x0000000328087812 */ /* 0x000fe200078e3cff */
[----:B------:R-:W-:Y:S04]  /*23b0*/  BSSY.RECONVERGENT B2, `(.L_x_63) ;  /* 0x000003b000027945 */ /* 0x000fe80003800200 */
[----:B------:R-:W-:-:S05]  /*23c0*/  IMAD.IADD R8, R8, 0x1, R21 ;  /* 0x0000000108087824 */ /* 0x000fca00078e0215 */
[C---:B------:R-:W-:Y:S02]  /*23d0*/  LOP3.LUT R9, R8.reuse, 0x3, RZ, 0xc0, !PT ;  /* 0x0000000308097812 */ /* 0x040fe400078ec0ff */
[----:B------:R-:W-:Y:S02]  /*23e0*/  LOP3.LUT R8, R8, 0x1, RZ, 0xc0, !PT ;  /* 0x0000000108087812 */ /* 0x000fe400078ec0ff */
[----:B------:R-:W-:Y:S02]  /*23f0*/  ISETP.NE.AND P0, PT, R9, 0x1, PT ;  /* 0x000000010900780c */ /* 0x000fe40003f05270 */
[----:B------:R-:W-:-:S11]  /*2400*/  ISETP.NE.U32.AND P3, PT, R8, 0x1, PT ;  /* 0x000000010800780c */ /* 0x000fd60003f65070 */
[----:B------:R-:W-:Y:S05]  /*2410*/  @!P0 BRA `(.L_x_64) ;  /* 0x0000000000d08947 */ /* 0x000fea0003800000 */
[----:B------:R-:W-:Y:S01]  /*2420*/  ISETP.NE.U32.AND P1, PT, R37, R55, PT ;  /* 0x000000372500720c */ /* 0x000fe20003f25070 */
[----:B------:R-:W-:Y:S01]  /*2430*/  IMAD.MOV.U32 R8, RZ, RZ, R37 ;  /* 0x000000ffff087224 */ /* 0x000fe200078e0025 */
[----:B------:R-:W-:Y:S01]  /*2440*/  IADD3 R48, P4, PT, R55, 0x1, RZ ;  /* 0x0000000137307810 */ /* 0x000fe20007f9e0ff */
[----:B------:R-:W-:Y:S01]  /*2450*/  IMAD.MOV.U32 R9, RZ, RZ, R38 ;  /* 0x000000ffff097224 */ /* 0x000fe200078e0026 */
[----:B------:R-:W-:Y:S01]  /*2460*/  ISETP.NE.AND.EX P1, PT, R38, R50, PT, P1 ;  /* 0x000000322600720c */ /* 0x000fe20003f25310 */
[----:B------:R-:W-:Y:S01]  /*2470*/  IMAD R14, R50, R27, RZ ;  /* 0x0000001b320e7224 */ /* 0x000fe200078e02ff */
[----:B------:R-:W-:Y:S01]  /*2480*/  ISETP.NE.U32.AND P0, PT, R37, R48, PT ;  /* 0x000000302500720c */ /* 0x000fe20003f05070 */
[----:B------:R-:W-:Y:S01]  /*2490*/  IMAD.X R21, RZ, RZ, R50, P4 ;  /* 0x000000ffff157224 */ /* 0x000fe200020e0632 */
[----:B------:R-:W-:Y:S01]  /*24a0*/  IADD3 R15, P2, PT, R55, R6, RZ ;  /* 0x00000006370f7210 */ /* 0x000fe20007f5e0ff */
[----:B------:R-:W-:Y:S01]  /*24b0*/  IMAD.WIDE.U32 R10, R27, R55, R8 ;  /* 0x000000371b0a7225 */ /* 0x000fe200078e0008 */
[----:B------:R-:W-:-:S02]  /*24c0*/  R2UR UR4, R28 ;  /* 0x000000001c0472ca */ /* 0x000fc400000e0000 */
[----:B------:R-:W-:Y:S01]  /*24d0*/  ISETP.NE.AND.EX P0, PT, R38, R21, PT, P0 ;  /* 0x000000152600720c */ /* 0x000fe20003f05300 */
[----:B------:R-:W-:Y:S01]  /*24e0*/  IMAD R9, R32, R55, R14 ;  /* 0x0000003720097224 */ /* 0x000fe200078e020e */
[----:B------:R-:W-:Y:S01]  /*24f0*/  R2UR UR5, R29 ;  /* 0x000000001d0572ca */ /* 0x000fe200000e0000 */
[----:B------:R-:W-:Y:S01]  /*2500*/  IMAD.X R46, R50, 0x1, R20, P2 ;  /* 0x00000001322e7824 */ /* 0x000fe200010e0614 */
[-C--:B------:R-:W-:Y:S01]  /*2510*/  LEA R8, P4, R15, R17.reuse, 0x3 ;  /* 0x000000110f087211 */ /* 0x080fe200078818ff */
[----:B------:R-:W-:Y:S01]  /*2520*/  IMAD.IADD R11, R11, 0x1, R9 ;  /* 0x000000010b0b7824 */ /* 0x000fe200078e0209 */
[----:B------:R-:W-:Y:S02]  /*2530*/  @P1 R2UR UR6, R28 ;  /* 0x000000001c0612ca */ /* 0x000fe400000e0000 */
[----:B------:R-:W-:Y:S02]  /*2540*/  @P1 R2UR UR7, R29 ;  /* 0x000000001d0712ca */ /* 0x000fe400000e0000 */
[----:B------:R-:W-:-:S02]  /*2550*/  LEA R14, P2, R10, R17, 0x3 ;  /* 0x000000110a0e7211 */ /* 0x000fc400078418ff */
[-C--:B------:R-:W-:Y:S02]  /*2560*/  LEA.HI.X R9, R15, R18.reuse, R46, 0x3, P4 ;  /* 0x000000120f097211 */ /* 0x080fe400020f1c2e */
[----:B------:R-:W-:Y:S02]  /*2570*/  LEA.HI.X R15, R10, R18, R11, 0x3, P2 ;  /* 0x000000120a0f7211 */ /* 0x000fe400010f1c0b */
[C---:B------:R-:W-:Y:S02]  /*2580*/  R2UR UR8, R28.reuse ;  /* 0x000000001c0872ca */ /* 0x040fe400000e0000 */
[C---:B------:R-:W-:Y:S01]  /*2590*/  R2UR UR9, R29.reuse ;  /* 0x000000001d0972ca */ /* 0x040fe200000e0000 */
[----:B------:R0:W2:Y:S01]  /*25a0*/  LD.E.64 R10, desc[UR4][R14.64] ;  /* 0x000000040e0a7980 */ /* 0x0000a2000c101b00 */
[----:B------:R-:W-:Y:S02]  /*25b0*/  @P0 R2UR UR10, R28 ;  /* 0x000000001c0a02ca */ /* 0x000fe400000e0000 */
[----:B------:R-:W-:Y:S01]  /*25c0*/  @P0 R2UR UR11, R29 ;  /* 0x000000001d0b02ca */ /* 0x000fe200000e0000 */
[----:B------:R-:W2:Y:S01]  /*25d0*/  @P1 LD.E.64 R46, desc[UR6][R8.64] ;  /* 0x00000006082e1980 */ /* 0x000ea2000c101b00 */
[----:B0-----:R-:W-:-:S05]  /*25e0*/  IADD3 R14, P2, PT, R14, R24, RZ ;  /* 0x000000180e0e7210 */ /* 0x001fca0007f5e0ff */
[----:B------:R-:W-:-:S06]  /*25f0*/  IMAD.X R15, R15, 0x1, R23, P2 ;  /* 0x000000010f0f7824 */ /* 0x000fcc00010e0617 */
[----:B------:R-:W3:Y:S04]  /*2600*/  @P0 LD.E.64 R8, desc[UR10][R8.64+0x8] ;  /* 0x0000080a08080980 */ /* 0x000ee8000c101b00 */
[----:B------:R-:W3:Y:S01]  /*2610*/  LD.E.64 R14, desc[UR8][R14.64] ;  /* 0x000000080e0e7980 */ /* 0x000ee2000c101b00 */
[----:B------:R-:W-:Y:S01]  /*2620*/  PLOP3.LUT P2, PT, PT, PT, PT, 0x8, 0x80 ;  /* 0x000000000080781c */ /* 0x000fe20003f4e170 */
[----:B--2---:R-:W-:-:S08]  /*2630*/  @P1 DMUL R46, |R10|, R46 ;  /* 0x0000002e0a2e1228 */ /* 0x004fd00000000200 */
[----:B------:R-:W-:Y:S02]  /*2640*/  @P1 DSETP.NEU.AND P2, PT, R46, RZ, PT ;  /* 0x000000ff2e00122a */ /* 0x000fe40003f4d000 */
[----:B------:R-:W-:Y:S01]  /*2650*/  DADD R46, -RZ, |R10| ;  /* 0x00000000ff2e7229 */ /* 0x000fe2000000050a */
[----:B------:R-:W-:-:S03]  /*2660*/  PLOP3.LUT P1, PT, PT, PT, PT, 0x8, 0x80 ;  /* 0x000000000080781c */ /* 0x000fc60003f2e170 */
[----:B------:R-:W-:Y:S02]  /*2670*/  DSETP.GE.AND P2, PT, |R10|, R4, P2 ;  /* 0x000000040a00722a */ /* 0x000fe40001746200 */
[----:B---3--:R-:W-:-:S08]  /*2680*/  @P0 DMUL R8, |R14|, R8 ;  /* 0x000000080e080228 */ /* 0x008fd00000000200 */
[----:B------:R-:W-:Y:S01]  /*2690*/  @P0 DSETP.NEU.AND P1, PT, R8, RZ, PT ;  /* 0x000000ff0800022a */ /* 0x000fe20003f2d000 */
[----:B------:R-:W-:Y:S02]  /*26a0*/  FSEL R8, R46, R4, P2 ;  /* 0x000000042e087208 */ /* 0x000fe40001000000 */
[----:B------:R-:W-:Y:S01]  /*26b0*/  FSEL R9, R47, R5, P2 ;  /* 0x000000052f097208 */ /* 0x000fe20001000000 */
[----:B------:R-:W-:Y:S01]  /*26c0*/  DADD R4, -RZ, |R14| ;  /* 0x00000000ff047229 */ /* 0x000fe2000000050e */
[C---:B------:R-:W-:Y:S02]  /*26d0*/  SEL R13, R55.reuse, R13, P2 ;  /* 0x0000000d370d7207 */ /* 0x040fe40001000000 */
[----:B------:R-:W-:Y:S02]  /*26e0*/  IADD3 R55, P0, PT, R55, 0x2, RZ ;  /* 0x0000000237377810 */ /* 0x000fe40007f1e0ff */
[----:B------:R-:W-:Y:S01]  /*26f0*/  DSETP.GE.AND P1, PT, |R14|, R8, P1 ;  /* 0x000000080e00722a */ /* 0x000fe20000f26200 */
[----:B------:R-:W-:-:S02]  /*2700*/  SEL R12, R50, R12, P2 ;  /* 0x0000000c320c7207 */ /* 0x000fc40001000000 */
[----:B------:R-:W-:-:S03]  /*2710*/  IMAD.X R50, RZ, RZ, R50, P0 ;  /* 0x000000ffff327224 */ /* 0x000fc600000e0632 */
[----:B------:R-:W-:Y:S02]  /*2720*/  FSEL R4, R4, R8, P1 ;  /* 0x0000000804047208 */ /* 0x000fe40000800000 */
[----:B------:R-:W-:Y:S02]  /*2730*/  FSEL R5, R5, R9, P1 ;  /* 0x0000000905057208 */ /* 0x000fe40000800000 */
[----:B------:R-:W-:Y:S02]  /*2740*/  SEL R13, R48, R13, P1 ;  /* 0x0000000d300d7207 */ /* 0x000fe40000800000 */
[----:B------:R-:W-:-:S07]  /*2750*/  SEL R12, R21, R12, P1 ;  /* 0x0000000c150c7207 */ /* 0x000fce0000800000 */
.L_x_64:
[----:B------:R-:W-:Y:S05]  /*2760*/  BSYNC.RECONVERGENT B2 ;  /* 0x0000000000027941 */ /* 0x000fea0003800200 */
.L_x_63:
[----:B------:R-:W-:Y:S05]  /*2770*/  @P3 BRA `(.L_x_57) ;  /* 0x0000000000683947 */ /* 0x000fea0003800000 */
[----:B------:R-:W-:Y:S01]  /*2780*/  ISETP.NE.U32.AND P0, PT, R37, R55, PT ;  /* 0x000000372500720c */ /* 0x000fe20003f05070 */
[----:B------:R-:W-:Y:S01]  /*2790*/  IMAD.MOV.U32 R8, RZ, RZ, R37 ;  /* 0x000000ffff087224 */ /* 0x000fe200078e0025 */
[----:B------:R-:W-:Y:S01]  /*27a0*/  R2UR UR4, R28 ;  /* 0x000000001c0472ca */ /* 0x000fe200000e0000 */
[----:B------:R-:W-:Y:S01]  /*27b0*/  IMAD.MOV.U32 R9, RZ, RZ, R38 ;  /* 0x000000ffff097224 */ /* 0x000fe200078e0026 */
[----:B------:R-:W-:Y:S01]  /*27c0*/  ISETP.NE.AND.EX P0, PT, R38, R50, PT, P0 ;  /* 0x000000322600720c */ /* 0x000fe20003f05300 */
[----:B------:R-:W-:Y:S01]  /*27d0*/  IMAD R10, R50, R27, RZ ;  /* 0x0000001b320a7224 */ /* 0x000fe200078e02ff */
[----:B------:R-:W-:Y:S01]  /*27e0*/  R2UR UR5, R29 ;  /* 0x000000001d0572ca */ /* 0x000fe200000e0000 */
[----:B------:R-:W-:-:S04]  /*27f0*/  IMAD.WIDE.U32 R14, R27, R55, R8 ;  /* 0x000000371b0e7225 */ /* 0x000fc800078e0008 */
[----:B------:R-:W-:Y:S01]  /*2800*/  IMAD R11, R32, R55, R10 ;  /* 0x00000037200b7224 */ /* 0x000fe200078e020a */
[----:B------:R-:W-:-:S03]  /*2810*/  LEA R10, P1, R14, R17, 0x3 ;  /* 0x000000110e0a7211 */ /* 0x000fc600078218ff */
[----:B------:R-:W-:Y:S02]  /*2820*/  IMAD.IADD R11, R15, 0x1, R11 ;  /* 0x000000010f0b7824 */ /* 0x000fe400078e020b */
[----:B------:R-:W-:Y:S02]  /*2830*/  @P0 IADD3 R9, P2, PT, R55, R6, RZ ;  /* 0x0000000637090210 */ /* 0x000fe40007f5e0ff */
[----:B------:R-:W-:Y:S02]  /*2840*/  @P0 R2UR UR6, R28 ;  /* 0x000000001c0602ca */ /* 0x000fe400000e0000 */
[----:B------:R-:W-:Y:S01]  /*2850*/  @P0 R2UR UR7, R29 ;  /* 0x000000001d0702ca */ /* 0x000fe200000e0000 */
[----:B------:R-:W-:Y:S01]  /*2860*/  @P0 IMAD.X R15, R50, 0x1, R20, P2 ;  /* 0x00000001320f0824 */ /* 0x000fe200010e0614 */
[----:B------:R-:W-:Y:S02]  /*2870*/  @P0 LEA R8, P2, R9, R17, 0x3 ;  /* 0x0000001109080211 */ /* 0x000fe400078418ff */
[----:B------:R-:W-:-:S02]  /*2880*/  LEA.HI.X R11, R14, R18, R11, 0x3, P1 ;  /* 0x000000120e0b7211 */ /* 0x000fc400008f1c0b */
[----:B------:R-:W-:-:S04]  /*2890*/  @P0 LEA.HI.X R9, R9, R18, R15, 0x3, P2 ;  /* 0x0000001209090211 */ /* 0x000fc800010f1c0f */
[----:B------:R-:W2:Y:S04]  /*28a0*/  LD.E.64 R10, desc[UR4][R10.64] ;  /* 0x000000040a0a7980 */ /* 0x000ea8000c101b00 */
[----:B------:R-:W2:Y:S01]  /*28b0*/  @P0 LD.E.64 R8, desc[UR6][R8.64] ;  /* 0x0000000608080980 */ /* 0x000ea2000c101b00 */
[----:B------:R-:W-:Y:S01]  /*28c0*/  PLOP3.LUT P1, PT, PT, PT, PT, 0x8, 0x80 ;  /* 0x000000000080781c */ /* 0x000fe20003f2e170 */
[----:B--2---:R-:W-:-:S08]  /*28d0*/  @P0 DMUL R8, |R10|, R8 ;  /* 0x000000080a080228 */ /* 0x004fd00000000200 */
[----:B------:R-:W-:Y:S02]  /*28e0*/  @P0 DSETP.NEU.AND P1, PT, R8, RZ, PT ;  /* 0x000000ff0800022a */ /* 0x000fe40003f2d000 */
[----:B------:R-:W-:-:S12]  /*28f0*/  DSETP.GE.AND P0, PT, |R10|, R4, PT ;  /* 0x000000040a00722a */ /* 0x000fd80003f06200 */
[----:B------:R-:W-:Y:S02]  /*2900*/  @P1 SEL R13, R55, R13, P0 ;  /* 0x0000000d370d1207 */ /* 0x000fe40000000000 */
[----:B------:R-:W-:-:S07]  /*2910*/  @P1 SEL R12, R50, R12, P0 ;  /* 0x0000000c320c1207 */ /* 0x000fce0000000000 */
.L_x_57:
[----:B------:R-:W-:Y:S05]  /*2920*/  BSYNC.RECONVERGENT B1 ;  /* 0x0000000000017941 */ /* 0x000fea0003800200 */
.L_x_56:
[----:B------:R-:W0:Y:S01]  /*2930*/  LDCU.64 UR4, c[0x0][0x398] ;  /* 0x00007300ff0477ac */ /* 0x000e220008000a00 */
[-C--:B------:R-:W-:Y:S02]  /*2940*/  IMAD R8, R12, R27.reuse, RZ ;  /* 0x0000001b0c087224 */ /* 0x080fe400078e02ff */
[----:B------:R-:W-:-:S04]  /*2950*/  IMAD.WIDE.U32 R4, R13, R27, RZ ;  /* 0x0000001b0d047225 */ /* 0x000fc800078e00ff */
[----:B------:R-:W-:Y:S02]  /*2960*/  IMAD R9, R32, R13, R8 ;  /* 0x0000000d20097224 */ /* 0x000fe400078e0208 */
[----:B------:R-:W-:Y:S02]  /*2970*/  IMAD.MOV.U32 R47, RZ, RZ, RZ ;  /* 0x000000ffff2f7224 */ /* 0x000fe400078e00ff */
[----:B------:R-:W-:Y:S02]  /*2980*/  IMAD.MOV.U32 R21, RZ, RZ, RZ ;  /* 0x000000ffff157224 */ /* 0x000fe400078e00ff */
[----:B------:R-:W-:Y:S01]  /*2990*/  IMAD.IADD R46, R5, 0x1, R9 ;  /* 0x00000001052e7824 */ /* 0x000fe200078e0209 */
[----:B0-----:R-:W-:-:S04]  /*29a0*/  UISETP.GE.U32.AND UP0, UPT, UR4, 0x7, UPT ;  /* 0x000000070400788c */ /* 0x001fc8000bf06070 */
[----:B------:R-:W-:-:S09]  /*29b0*/  UISETP.GE.U32.AND.EX UP0, UPT, UR5, URZ, UPT, UP0 ;  /* 0x000000ff0500728c */ /* 0x000fd2000bf06100 */
[----:B------:R-:W-:Y:S05]  /*29c0*/  BRA.U !UP0, `(.L_x_65) ;  /* 0x0000000508287547 */ /* 0x000fea000b800000 */
[----:B------:R-:W-:Y:S01]  /*29d0*/  BSSY.RECONVERGENT B1, `(.L_x_66) ;  /* 0x0000047000017945 */ /* 0x000fe20003800200 */
[----:B------:R-:W-:Y:S02]  /*29e0*/  IMAD.MOV.U32 R47, RZ, RZ, RZ ;  /* 0x000000ffff2f7224 */ /* 0x000fe400078e00ff */
[----:B------:R-:W-:-:S07]  /*29f0*/  IMAD.MOV.U32 R21, RZ, RZ, RZ ;  /* 0x000000ffff157224 */ /* 0x000fce00078e00ff */
.L_x_67:
[----:B0-----:R-:W-:Y:S02]  /*2a00*/  IADD3 R8, P0, PT, R47, R4, RZ ;  /* 0x000000042f087210 */ /* 0x001fe40007f1e0ff */
[----:B------:R-:W-:Y:S02]  /*2a10*/  R2UR UR4, R28 ;  /* 0x000000001c0472ca */ /* 0x000fe400000e0000 */
[----:B------:R-:W-:Y:S01]  /*2a20*/  R2UR UR5, R29 ;  /* 0x000000001d0572ca */ /* 0x000fe200000e0000 */
[----:B------:R-:W-:Y:S01]  /*2a30*/  IMAD.X R9, R21, 0x1, R46, P0 ;  /* 0x0000000115097824 */ /* 0x000fe200000e062e */
[----:B------:R-:W-:-:S04]  /*2a40*/  LEA R14, P0, R8, R17, 0x3 ;  /* 0x00000011080e7211 */ /* 0x000fc800078018ff */
[----:B------:R-:W-:-:S07]  /*2a50*/  LEA.HI.X R15, R8, R18, R9, 0x3, P0 ;  /* 0x00000012080f7211 */ /* 0x000fce00000f1c09 */
[----:B------:R-:W2:Y:S01]  /*2a60*/  LD.E.64 R8, desc[UR4][R14.64] ;  /* 0x000000040e087980 */ /* 0x000ea2000c101b00 */
[----:B------:R-:W-:Y:S02]  /*2a70*/  IADD3 R11, P1, PT, R47, R6, RZ ;  /* 0x000000062f0b7210 */ /* 0x000fe40007f3e0ff */
[----:B------:R-:W-:Y:S02]  /*2a80*/  R2UR UR6, R28 ;  /* 0x000000001c0672ca */ /* 0x000fe400000e0000 */
[----:B------:R-:W-:Y:S01]  /*2a90*/  R2UR UR7, R29 ;  /* 0x000000001d0772ca */ /* 0x000fe200000e0000 */
[----:B------:R-:W-:Y:S01]  /*2aa0*/  IMAD.X R48, R21, 0x1, R20, P1 ;  /* 0x0000000115307824 */ /* 0x000fe200008e0614 */
[----:B------:R-:W-:Y:S02]  /*2ab0*/  LEA R12, P0, R47, R0, 0x3 ;  /* 0x000000002f0c7211 */ /* 0x000fe400078018ff */
[----:B------:R-:W-:Y:S02]  /*2ac0*/  LEA R10, P1, R11, R17, 0x3 ;  /* 0x000000110b0a7211 */ /* 0x000fe400078218ff */
[----:B------:R-:W-:-:S02]  /*2ad0*/  LEA.HI.X R13, R47, R3, R21, 0x3, P0 ;  /* 0x000000032f0d7211 */ /* 0x000fc400000f1c15 */
[----:B------:R-:W-:-:S03]  /*2ae0*/  LEA.HI.X R11, R11, R18, R48, 0x3, P1 ;  /* 0x000000120b0b7211 */ /* 0x000fc600008f1c30 */
[----:B--2---:R0:W-:Y:S04]  /*2af0*/  ST.E.64 desc[UR4][R12.64], R8 ;  /* 0x000000080c007985 */ /* 0x0041e8000c101b04 */
[----:B0-----:R-:W2:Y:S04]  /*2b00*/  LD.E.64 R8, desc[UR6][R10.64] ;  /* 0x000000060a087980 */ /* 0x001ea8000c101b00 */
        /* <DEDUP_REMOVED lines=41> */
[----:B0-----:R-:W2:Y:S01]  /*2da0*/  LD.E.64 R8, desc[UR6][R10.64+0x38] ;  /* 0x000038060a087980 */ /* 0x001ea2000c101b00 */
[----:B------:R-:W-:-:S02]  /*2db0*/  IADD3 R47, P0, PT, R47, 0x8, RZ ;  /* 0x000000082f2f7810 */ /* 0x000fc40007f1e0ff */
[----:B------:R-:W-:-:S03]  /*2dc0*/  LOP3.LUT R48, R27, 0xfffffff8, RZ, 0xc0, !PT ;  /* 0xfffffff81b307812 */ /* 0x000fc600078ec0ff */
[----:B------:R-:W-:Y:S01]  /*2dd0*/  IMAD.X R21, RZ, RZ, R21, P0 ;  /* 0x000000ffff157224 */ /* 0x000fe200000e0615 */
[----:B------:R-:W-:-:S04]  /*2de0*/  ISETP.NE.U32.AND P0, PT, R47, R48, PT ;  /* 0x000000302f00720c */ /* 0x000fc80003f05070 */
[----:B------:R-:W-:Y:S01]  /*2df0*/  ISETP.NE.AND.EX P0, PT, R21, R32, PT, P0 ;  /* 0x000000201500720c */ /* 0x000fe20003f05300 */
[----:B--2---:R0:W-:Y:S04]  /*2e00*/  ST.E.64 desc[UR4][R14.64+0x38], R8 ;  /* 0x000038080e007985 */ /* 0x0041e8000c101b04 */
[----:B------:R-:W2:Y:S04]  /*2e10*/  LD.E.64 R12, desc[UR6][R12.64+0x38] ;  /* 0x000038060c0c7980 */ /* 0x000ea8000c101b00 */
[----:B--2---:R0:W-:Y:S04]  /*2e20*/  ST.E.64 desc[UR4][R10.64+0x38], R12 ;  /* 0x0000380c0a007985 */ /* 0x0041e8000c101b04 */
[----:B------:R-:W-:Y:S05]  /*2e30*/  @P0 BRA `(.L_x_67) ;  /* 0xfffffff800f00947 */ /* 0x000fea000383ffff */
[----:B------:R-:W-:Y:S05]  /*2e40*/  BSYNC.RECONVERGENT B1 ;  /* 0x0000000000017941 */ /* 0x000fea0003800200 */
.L_x_66:
[----:B------:R-:W-:Y:S02]  /*2e50*/  IMAD.MOV.U32 R47, RZ, RZ, R48 ;  /* 0x000000ffff2f7224 */ /* 0x000fe400078e0030 */
[----:B------:R-:W-:-:S07]  /*2e60*/  IMAD.MOV.U32 R21, RZ, RZ, R32 ;  /* 0x000000ffff157224 */ /* 0x000fce00078e0020 */
.L_x_65:
[----:B------:R-:W-:-:S04]  /*2e70*/  ISETP.NE.U32.AND P0, PT, R36, RZ, PT ;  /* 0x000000ff2400720c */ /* 0x000fc80003f05070 */
[----:B------:R-:W-:-:S13]  /*2e80*/  ISETP.NE.AND.EX P0, PT, RZ, RZ, PT, P0 ;  /* 0x000000ffff00720c */ /* 0x000fda0003f05300 */
[----:B------:R-:W-:Y:S05]  /*2e90*/  @!P0 BRA `(.L_x_55) ;  /* 0x0000000400948947 */ /* 0x000fea0003800000 */
[----:B0-----:R-:W-:-:S04]  /*2ea0*/  IADD3 R8, P1, PT, R36, -0x1, RZ ;  /* 0xffffffff24087810 */ /* 0x001fc80007f3e0ff */
[----:B------:R-:W-:Y:S01]  /*2eb0*/  ISETP.GE.U32.AND P0, PT, R8, 0x3, PT ;  /* 0x000000030800780c */ /* 0x000fe20003f06070 */
[----:B------:R-:W-:Y:S01]  /*2ec0*/  IMAD.X R8, RZ, RZ, -0x1, P1 ;  /* 0xffffffffff087424 */ /* 0x000fe200008e06ff */
[----:B------:R-:W-:-:S04]  /*2ed0*/  LOP3.LUT P1, RZ, R27, 0x3, RZ, 0xc0, !PT ;  /* 0x000000031bff7812 */ /* 0x000fc8000782c0ff */
[----:B------:R-:W-:-:S13]  /*2ee0*/  ISETP.GE.U32.AND.EX P0, PT, R8, RZ, PT, P0 ;  /* 0x000000ff0800720c */ /* 0x000fda0003f06100 */
[----:B------:R-:W-:Y:S05]  /*2ef0*/  @!P0 BRA `(.L_x_68) ;  /* 0x0000000000a08947 */ /* 0x000fea0003800000 */
[----:B------:R-:W-:Y:S02]  /*2f00*/  IADD3 R8, P0, PT, R47, R4, RZ ;  /* 0x000000042f087210 */ /* 0x000fe40007f1e0ff */
        /* <DEDUP_REMOVED lines=35> */
[----:B------:R-:W2:Y:S01]  /*3140*/  LD.E.64 R12, desc[UR6][R12.64+0x18] ;  /* 0x000018060c0c7980 */ /* 0x000ea2000c101b00 */
[----:B------:R-:W-:-:S05]  /*3150*/  IADD3 R47, P0, PT, R47, 0x4, RZ ;  /* 0x000000042f2f7810 */ /* 0x000fca0007f1e0ff */
[----:B------:R-:W-:Y:S01]  /*3160*/  IMAD.X R21, RZ, RZ, R21, P0 ;  /* 0x000000ffff157224 */ /* 0x000fe200000e0615 */
[----:B--2---:R0:W-:Y:S07]  /*3170*/  ST.E.64 desc[UR4][R10.64+0x18], R12 ;  /* 0x0000180c0a007985 */ /* 0x0041ee000c101b04 */
.L_x_68:
[----:B------:R-:W-:Y:S05]  /*3180*/  @!P1 BRA `(.L_x_55) ;  /* 0x0000000000d89947 */ /* 0x000fea0003800000 */
[----:B------:R-:W-:Y:S02]  /*3190*/  ISETP.NE.U32.AND P1, PT, R30, RZ, PT ;  /* 0x000000ff1e00720c */ /* 0x000fe40003f25070 */
[----:B------:R-:W-:Y:S02]  /*31a0*/  ISETP.NE.U32.AND P0, PT, R34, RZ, PT ;  /* 0x000000ff2200720c */ /* 0x000fe40003f05070 */
[----:B------:R-:W-:Y:S02]  /*31b0*/  ISETP.NE.AND.EX P1, PT, RZ, RZ, PT, P1 ;  /* 0x000000ffff00720c */ /* 0x000fe40003f25310 */
[----:B------:R-:W-:-:S11]  /*31c0*/  ISETP.NE.AND.EX P0, PT, RZ, RZ, PT, P0 ;  /* 0x000000ffff00720c */ /* 0x000fd60003f05300 */
[----:B------:R-:W-:Y:S05]  /*31d0*/  @!P1 BRA `(.L_x_69) ;  /* 0x0000000000709947 */ /* 0x000fea0003800000 */
        /* <DEDUP_REMOVED lines=28> */
.L_x_69:
[----:B------:R-:W-:Y:S05]  /*33a0*/  @P0 BRA `(.L_x_55) ;  /* 0x0000000000500947 */ /* 0x000fea0003800000 */
[----:B------:R-:W-:Y:S02]  /*33b0*/  IADD3 R4, P0, PT, R47, R4, RZ ;  /* 0x000000042f047210 */ /* 0x000fe40007f1e0ff */
[----:B------:R-:W-:Y:S02]  /*33c0*/  R2UR UR4, R28 ;  /* 0x000000001c0472ca */ /* 0x000fe400000e0000 */
[----:B------:R-:W-:Y:S01]  /*33d0*/  R2UR UR5, R29 ;  /* 0x000000001d0572ca */ /* 0x000fe200000e0000 */
[----:B------:R-:W-:Y:S01]  /*33e0*/  IMAD.X R5, R21, 0x1, R46, P0 ;  /* 0x0000000115057824 */ /* 0x000fe200000e062e */
[----:B01----:R-:W-:-:S04]  /*33f0*/  LEA R8, P0, R4, R17, 0x3 ;  /* 0x0000001104087211 */ /* 0x003fc800078018ff */
        /* <DEDUP_REMOVED lines=13> */
[----:B------:R-:W3:Y:S04]  /*34d0*/  LD.E.64 R6, desc[UR6][R6.64] ;  /* 0x0000000606067980 */ /* 0x000ee8000c101b00 */
[----:B---3--:R2:W-:Y:S02]  /*34e0*/  ST.E.64 desc[UR4][R10.64], R6 ;  /* 0x000000060a007985 */ /* 0x0085e4000c101b04 */
.L_x_55:
[----:B------:R-:W-:Y:S05]  /*34f0*/  BSYNC.RECONVERGENT B0 ;  /* 0x0000000000007941 */ /* 0x000fea0003800200 */
.L_x_54:
[----:B--2---:R-:W-:Y:S01]  /*3500*/  MOV R6, 0x8 ;  /* 0x0000000800067802 */ /* 0x004fe20000000f00 */
[----:B------:R-:W-:Y:S02]  /*3510*/  IMAD.MOV.U32 R4, RZ, RZ, R0 ;  /* 0x000000ffff047224 */ /* 0x000fe400078e0000 */
[----:B------:R-:W-:-:S03]  /*3520*/  IMAD.MOV.U32 R5, RZ, RZ, R3 ;  /* 0x000000ffff057224 */ /* 0x000fc600078e0003 */
[----:B------:R-:W2:Y:S04]  /*3530*/  LDC.64 R6, c[0x4][R6] ;  /* 0x0100000006067b82 */ /* 0x000ea80000000a00 */
[----:B------:R-:W-:-:S07]  /*3540*/  LEPC R20, `(.L_x_70) ;  /* 0x000000001014794e */ /* 0x000fce0000000000 */
[----:B012---:R-:W-:Y:S05]  /*3550*/  CALL.ABS.NOINC R6 ;  /* 0x0000000006007343 */ /* 0x007fea0003c00000 */
.L_x_70:
[----:B------:R-:W0:Y:S01]  /*3560*/  LDCU.64 UR4, c[0x0][0x398] ;  /* 0x00007300ff0477ac */ /* 0x000e220008000a00 */
[----:B------:R-:W-:Y:S02]  /*3570*/  IMAD.MOV.U32 R4, RZ, RZ, R37 ;  /* 0x000000ffff047224 */ /* 0x000fe400078e0025 */
[----:B------:R-:W-:Y:S02]  /*3580*/  IMAD.MOV.U32 R5, RZ, RZ, R38 ;  /* 0x000000ffff057224 */ /* 0x000fe400078e0026 */
[----:B0-----:R-:W-:Y:S02]  /*3590*/  IMAD R0, R38, UR4, RZ ;  /* 0x0000000426007c24 */ /* 0x001fe4000f8e02ff */
[----:B------:R-:W-:Y:S01]  /*35a0*/  IMAD.WIDE.U32 R4, R37, UR4, R4 ;  /* 0x0000000425047c25 */ /* 0x000fe2000f8e0004 */
[----:B------:R-:W-:-:S03]  /*35b0*/  R2UR UR4, R28 ;  /* 0x000000001c0472ca */ /* 0x000fc600000e0000 */
[----:B------:R-:W-:Y:S01]  /*35c0*/  IMAD R3, R37, UR5, R0 ;  /* 0x0000000525037c24 */ /* 0x000fe2000f8e0200 */
[----:B------:R-:W-:Y:S01]  /*35d0*/  R2UR UR5, R29 ;  /* 0x000000001d0572ca */ /* 0x000fe200000e0000 */
[----:B------:R-:W-:Y:S02]  /*35e0*/  IMAD.SHL.U32 R8, R4, 0x8, RZ ;  /* 0x0000000804087824 */ /* 0x000fe400078e00ff */
[----:B------:R-:W-:-:S03]  /*35f0*/  IMAD.IADD R3, R5, 0x1, R3 ;  /* 0x0000000105037824 */ /* 0x000fc600078e0203 */
[----:B------:R-:W-:Y:S02]  /*3600*/  IADD3 R6, P0, PT, R8, R17, RZ ;  /* 0x0000001108067210 */ /* 0x000fe40007f1e0ff */
[----:B------:R-:W-:-:S05]  /*3610*/  SHF.L.U64.HI R3, R4, 0x3, R3 ;  /* 0x0000000304037819 */ /* 0x000fca0000010203 */
[----:B------:R-:W-:-:S05]  /*3620*/  IMAD.X R7, R3, 0x1, R18, P0 ;  /* 0x0000000103077824 */ /* 0x000fca00000e0612 */
[----:B------:R-:W2:Y:S01]  /*3630*/  LD.E.64 R4, desc[UR4][R6.64] ;  /* 0x0000000406047980 */ /* 0x000ea2000c101b00 */
[----:B------:R-:W-:Y:S01]  /*3640*/  IADD3 R8, P0, PT, R8, R2, RZ ;  /* 0x0000000208087210 */ /* 0x000fe20007f1e0ff */
[----:B------:R-:W-:Y:S01]  /*3650*/  BSSY.RECONVERGENT B1, `(.L_x_71) ;  /* 0x00001dc000017945 */ /* 0x000fe20003800200 */
[----:B------:R-:W-:Y:S01]  /*3660*/  IADD3 R0, P1, PT, R37, -R44, RZ ;  /* 0x8000002c25007210 */ /* 0x000fe20007f3e0ff */
[----:B------:R-:W-:Y:S02]  /*3670*/  IMAD.MOV.U32 R51, RZ, RZ, R37 ;  /* 0x000000ffff337224 */ /* 0x000fe400078e0025 */
[----:B------:R-:W-:Y:S01]  /*3680*/  IMAD.X R9, R3, 0x1, R16, P0 ;  /* 0x0000000103097824 */ /* 0x000fe200000e0610 */
[----:B------:R-:W-:Y:S01]  /*3690*/  ISETP.GT.U32.AND P0, PT, R0, -0x10, PT ;  /* 0xfffffff00000780c */ /* 0x000fe20003f04070 */
[----:B------:R-:W-:Y:S02]  /*36a0*/  IMAD.X R0, R38, 0x1, ~R45, P1 ;  /* 0x0000000126007824 */ /* 0x000fe400008e0e2d */
[----:B------:R-:W-:-:S03]  /*36b0*/  IMAD.MOV.U32 R50, RZ, RZ, R38 ;  /* 0x000000ffff327224 */ /* 0x000fc600078e0026 */
[----:B------:R-:W-:Y:S01]  /*36c0*/  ISETP.GT.U32.AND.EX P0, PT, R0, -0x1, PT, P0 ;  /* 0xffffffff0000780c */ /* 0x000fe20003f04100 */
[----:B--2---:R0:W-:-:S12]  /*36d0*/  ST.E.64 desc[UR4][R8.64], R4 ;  /* 0x0000000408007985 */ /* 0x0041d8000c101b04 */
[----:B------:R-:W-:Y:S05]  /*36e0*/  @P0 BRA `(.L_x_72) ;  /* 0x0000001c00480947 */ /* 0x000fea0003800000 */
[----:B------:R-:W-:Y:S02]  /*36f0*/  IMAD.MOV.U32 R55, RZ, RZ, RZ ;  /* 0x000000ffff377224 */ /* 0x000fe400078e00ff */
[----:B------:R-:W-:Y:S02]  /*3700*/  IMAD.MOV.U32 R56, RZ, RZ, RZ ;  /* 0x000000ffff387224 */ /* 0x000fe400078e00ff */
[----:B------:R-:W-:Y:S02]  /*3710*/  IMAD.MOV.U32 R51, RZ, RZ, R37 ;  /* 0x000000ffff337224 */ /* 0x000fe400078e0025 */
[----:B------:R-:W-:-:S07]  /*3720*/  IMAD.MOV.U32 R50, RZ, RZ, R38 ;  /* 0x000000ffff327224 */ /* 0x000fce00078e0026 */
.L_x_105:
[----:B-1----:R-:W1:Y:S01]  /*3730*/  LDCU.64 UR4, c[0x0][0x398] ;  /* 0x00007300ff0477ac */ /* 0x002e620008000a00 */
[----:B------:R-:W-:Y:S02]  /*3740*/  IMAD.MOV.U32 R6, RZ, RZ, R51 ;  /* 0x000000ffff067224 */ /* 0x000fe400078e0033 */
[----:B------:R-:W-:Y:S02]  /*3750*/  IMAD.MOV.U32 R7, RZ, RZ, R50 ;  /* 0x000000ffff077224 */ /* 0x000fe400078e0032 */
[----:B-1----:R-:W-:Y:S02]  /*3760*/  IMAD R0, R38, UR4, RZ ;  /* 0x0000000426007c24 */ /* 0x002fe4000f8e02ff */
[----:B0-----:R-:W-:Y:S01]  /*3770*/  IMAD.WIDE.U32 R8, R37, UR4, R6 ;  /* 0x0000000425087c25 */ /* 0x001fe2000f8e0006 */
[----:B------:R-:W-:-:S03]  /*3780*/  R2UR UR4, R28 ;  /* 0x000000001c0472ca */ /* 0x000fc600000e0000 */
[----:B------:R-:W-:Y:S01]  /*3790*/  IMAD R3, R37, UR5, R0 ;  /* 0x0000000525037c24 */ /* 0x000fe2000f8e0200 */
[----:B------:R-:W-:Y:S02]  /*37a0*/  R2UR UR5, R29 ;  /* 0x000000001d0572ca */ /* 0x000fe400000e0000 */
[----:B------:R-:W-:Y:S01]  /*37b0*/  LEA R6, P0, R8, R17, 0x3 ;  /* 0x0000001108067211 */ /* 0x000fe200078018ff */
[----:B------:R-:W-:-:S05]  /*37c0*/  IMAD.IADD R3, R3, 0x1, R9 ;  /* 0x0000000103037824 */ /* 0x000fca00078e0209 */
[----:B------:R-:W-:-:S05]  /*37d0*/  LEA.HI.X R7, R8, R18, R3, 0x3, P0 ;  /* 0x0000001208077211 */ /* 0x000fca00000f1c03 */
[----:B------:R-:W2:Y:S01]  /*37e0*/  LD.E.64 R8, desc[UR4][R6.64] ;  /* 0x0000000406087980 */ /* 0x000ea2000c101b00 */
[----:B------:R-:W0:Y:S01]  /*37f0*/  MUFU.RCP64H R13, R5 ;  /* 0x00000005000d7308 */ /* 0x000e220000001800 */
[----:B------:R-:W-:Y:S01]  /*3800*/  IMAD.MOV.U32 R12, RZ, RZ, 0x1 ;  /* 0x00000001ff0c7424 */ /* 0x000fe200078e00ff */
[----:B------:R-:W-:Y:S05]  /*3810*/  BSSY.RECONVERGENT B2, `(.L_x_73) ;  /* 0x0000014000027945 */ /* 0x000fea0003800200 */
[----:B0-----:R-:W-:-:S08]  /*3820*/  DFMA R10, -R4, R12, 1 ;  /* 0x3ff00000040a742b */ /* 0x001fd0000000010c */
[----:B------:R-:W-:-:S08]  /*3830*/  DFMA R10, R10, R10, R10 ;  /* 0x0000000a0a0a722b */ /* 0x000fd0000000000a */
[----:B------:R-:W-:-:S08]  /*3840*/  DFMA R10, R12, R10, R12 ;  /* 0x0000000a0c0a722b */ /* 0x000fd0000000000c */
[----:B------:R-:W-:-:S08]  /*3850*/  DFMA R14, -R4, R10, 1 ;  /* 0x3ff00000040e742b */ /* 0x000fd0000000010a */
[----:B------:R-:W-:-:S08]  /*3860*/  DFMA R14, R10, R14, R10 ;  /* 0x0000000e0a0e722b */ /* 0x000fd0000000000a */
[----:B--2---:R-:W-:Y:S01]  /*3870*/  DMUL R10, R8, R14 ;  /* 0x0000000e080a7228 */ /* 0x004fe20000000000 */
[----:B------:R-:W-:-:S07]  /*3880*/  FSETP.GEU.AND P1, PT, |R9|, 6.5827683646048100446e-37, PT ;  /* 0x036000000900780b */ /* 0x000fce0003f2e200 */
        /* <DEDUP_REMOVED lines=10> */
[----:B------:R-:W-:Y:S05]  /*3930*/  CALL.REL.NOINC `($__internal_1_$__cuda_sm20_div_rn_f64_full) ;  /* 0x0000006c002c7944 */ /* 0x000fea0003c00000 */
[----:B------:R-:W-:-:S07]  /*3940*/  IMAD.MOV.U32 R12, RZ, RZ, R0 ;  /* 0x000000ffff0c7224 */ /* 0x000fce00078e0000 */
.L_x_74:
[----:B------:R-:W-:Y:S05]  /*3950*/  BSYNC.RECONVERGENT B2 ;  /* 0x0000000000027941 */ /* 0x000fea0003800200 */
.L_x_73:
[----:B------:R-:W-:Y:S02]  /*3960*/  R2UR UR4, R28 ;  /* 0x000000001c0472ca */ /* 0x000fe400000e0000 */
[----:B------:R-:W-:-:S13]  /*3970*/  R2UR UR5, R29 ;  /* 0x000000001d0572ca */ /* 0x000fda00000e0000 */
[----:B------:R-:W2:Y:S01]  /*3980*/  LD.E.64 R8, desc[UR4][R6.64+0x8] ;  /* 0x0000080406087980 */ /* 0x000ea2000c101b00 */
[----:B------:R-:W0:Y:S01]  /*3990*/  MUFU.RCP64H R11, R5 ;  /* 0x00000005000b7308 */ /* 0x000e220000001800 */
[----:B------:R-:W-:Y:S01]  /*39a0*/  IMAD.MOV.U32 R10, RZ, RZ, 0x1 ;  /* 0x00000001ff0a7424 */ /* 0x000fe200078e00ff */
[----:B------:R-:W-:Y:S01]  /*39b0*/  BSSY.RECONVERGENT B2, `(.L_x_75) ;  /* 0x0000016000027945 */ /* 0x000fe20003800200 */
[----:B------:R1:W-:Y:S04]  /*39c0*/  ST.E.64 desc[UR4][R6.64], R12 ;  /* 0x0000000c06007985 */ /* 0x0003e8000c101b04 */
        /* <DEDUP_REMOVED lines=11> */
[----:B-1----:R-:W-:Y:S05]  /*3a80*/  @P0 BRA P1, `(.L_x_76) ;  /* 0x0000000000200947 */ /* 0x002fea0000800000 */
[----:B------:R-:W-:Y:S01]  /*3a90*/  IMAD.MOV.U32 R11, RZ, RZ, R8 ;  /* 0x000000ffff0b7224 */ /* 0x000fe200078e0008 */
[----:B------:R-:W-:Y:S01]  /*3aa0*/  MOV R52, 0x3af0 ;  /* 0x00003af000347802 */ /* 0x000fe20000000f00 */
[----:B------:R-:W-:Y:S02]  /*3ab0*/  IMAD.MOV.U32 R10, RZ, RZ, R9 ;  /* 0x000000ffff0a7224 */ /* 0x000fe400078e0009 */
[----:B------:R-:W-:Y:S02]  /*3ac0*/  IMAD.MOV.U32 R8, RZ, RZ, R4 ;  /* 0x000000ffff087224 */ /* 0x000fe400078e0004 */
[----:B------:R-:W-:-:S07]  /*3ad0*/  IMAD.MOV.U32 R9, RZ, RZ, R5 ;  /* 0x000000ffff097224 */ /* 0x000fce00078e0005 */
[----:B------:R-:W-:Y:S05]  /*3ae0*/  CALL.REL.NOINC `($__internal_1_$__cuda_sm20_div_rn_f64_full) ;  /* 0x0000006800c07944 */ /* 0x000fea0003c00000 */
[----:B------:R-:W-:Y:S02]  /*3af0*/  IMAD.MOV.U32 R10, RZ, RZ, R0 ;  /* 0x000000ffff0a7224 */ /* 0x000fe400078e0000 */
[----:B------:R-:W-:-:S07]  /*3b00*/  IMAD.MOV.U32 R11, RZ, RZ, R13 ;  /* 0x000000ffff0b7224 */ /* 0x000fce00078e000d */
.L_x_76:
[----:B------:R-:W-:Y:S05]  /*3b10*/  BSYNC.RECONVERGENT B2 ;  /* 0x0000000000027941 */ /* 0x000fea0003800200 */
.L_x_75:
        /* <DEDUP_REMOVED lines=25> */
[----:B------:R-:W-:-:S07]  /*3cb0*/  IMAD.MOV.U32 R12, RZ, RZ, R0 ;  /* 0x000000ffff0c7224 */ /* 0x000fce00078e0000 */
.L_x_78:
[----:B------:R-:W-:Y:S05]  /*3cc0*/  BSYNC.RECONVERGENT B2 ;  /* 0x0000000000027941 */ /* 0x000fea0003800200 */
.L_x_77:
        /* <DEDUP_REMOVED lines=27> */
.L_x_80:
[----:B------:R-:W-:Y:S05]  /*3e80*/  BSYNC.RECONVERGENT B2 ;  /* 0x0000000000027941 */ /* 0x000fea0003800200 */
.L_x_79:
        /* <DEDUP_REMOVED lines=26> */
.L_x_82:
[----:B------:R-:W-:Y:S05]  /*4030*/  BSYNC.RECONVERGENT B2 ;  /* 0x0000000000027941 */ /* 0x000fea0003800200 */
.L_x_81:
        /* <DEDUP_REMOVED lines=27> */
.L_x_84:
[----:B------:R-:W-:Y:S05]  /*41f0*/  BSYNC.RECONVERGENT B2 ;  /* 0x0000000000027941 */ /* 0x000fea0003800200 */
.L_x_83:
        /* <DEDUP_REMOVED lines=26> */
.L_x_86:
[----:B------:R-:W-:Y:S05]  /*43a0*/  BSYNC.RECONVERGENT B2 ;  /* 0x0000000000027941 */ /* 0x000fea0003800200 */
.L_x_85:
        /* <DEDUP_REMOVED lines=27> */
.L_x_88:
[----:B------:R-:W-:Y:S05]  /*4560*/  BSYNC.RECONVERGENT B2 ;  /* 0x0000000000027941 */ /* 0x000fea0003800200 */
.L_x_87:
        /* <DEDUP_REMOVED lines=26> */
.L_x_90:
[----:B------:R-:W-:Y:S05]  /*4710*/  BSYNC.RECONVERGENT B2 ;  /* 0x0000000000027941 */ /* 0x000fea0003800200 */
.L_x_89:
        /* <DEDUP_REMOVED lines=27> */
.L_x_92:
[----:B------:R-:W-:Y:S05]  /*48d0*/  BSYNC.RECONVERGENT B2 ;  /* 0x0000000000027941 */ /* 0x000fea0003800200 */
.L_x_91:
        /* <DEDUP_REMOVED lines=26> */
.L_x_94:
[----:B------:R-:W-:Y:S05]  /*4a80*/  BSYNC.RECONVERGENT B2 ;  /* 0x0000000000027941 */ /* 0x000fea0003800200 */
.L_x_93:
        /* <DEDUP_REMOVED lines=27> */
.L_x_96:
[----:B------:R-:W-:Y:S05]  /*4c40*/  BSYNC.RECONVERGENT B2 ;  /* 0x0000000000027941 */ /* 0x000fea0003800200 */
.L_x_95:
        /* <DEDUP_REMOVED lines=26> */
.L_x_98:
[----:B------:R-:W-:Y:S05]  /*4df0*/  BSYNC.RECONVERGENT B2 ;  /* 0x0000000000027941 */ /* 0x000fea0003800200 */
.L_x_97:
        /* <DEDUP_REMOVED lines=27> */
.L_x_100:
[----:B------:R-:W-:Y:S05]  /*4fb0*/  BSYNC.RECONVERGENT B2 ;  /* 0x0000000000027941 */ /* 0x000fea0003800200 */
.L_x_99:
        /* <DEDUP_REMOVED lines=27> */
.L_x_102:
[----:B------:R-:W-:Y:S05]  /*5170*/  BSYNC.RECONVERGENT B2 ;  /* 0x0000000000027941 */ /* 0x000fea0003800200 */
.L_x_101:
        /* <DEDUP_REMOVED lines=27> */
.L_x_104:
[----:B------:R-:W-:Y:S05]  /*5330*/  BSYNC.RECONVERGENT B2 ;  /* 0x0000000000027941 */ /* 0x000fea0003800200 */
.L_x_103:
[----:B------:R-:W-:Y:S02]  /*5340*/  IADD3 R0, P1, PT, -R37, R44, RZ ;  /* 0x0000002c25007210 */ /* 0x000fe40007f3e1ff */
[----:B------:R-:W-:Y:S02]  /*5350*/  IADD3 R55, P0, PT, R55, 0x10, RZ ;  /* 0x0000001037377810 */ /* 0x000fe40007f1e0ff */
[----:B------:R-:W-:Y:S01]  /*5360*/  LOP3.LUT R0, R0, 0xfffffff0, RZ, 0xc0, !PT ;  /* 0xfffffff000007812 */ /* 0x000fe200078ec0ff */
[----:B------:R-:W-:Y:S01]  /*5370*/  IMAD.X R3, R45, 0x1, ~R38, P1 ;  /* 0x000000012d037824 */ /* 0x000fe200008e0e26 */
[----:B------:R-:W-:Y:S01]  /*5380*/  R2UR UR4, R28 ;  /* 0x000000001c0472ca */ /* 0x000fe200000e0000 */
[----:B------:R-:W-:Y:S01]  /*5390*/  IMAD.X R56, RZ, RZ, R56, P0 ;  /* 0x000000ffff387224 */ /* 0x000fe200000e0638 */
[----:B------:R-:W-:Y:S02]  /*53a0*/  ISETP.NE.U32.AND P0, PT, R55, R0, PT ;  /* 0x000000003700720c */ /* 0x000fe40003f05070 */
[----:B------:R-:W-:-:S02]  /*53b0*/  R2UR UR5, R29 ;  /* 0x000000001d0572ca */ /* 0x000fc400000e0000 */
[----:B------:R-:W-:Y:S02]  /*53c0*/  ISETP.NE.AND.EX P0, PT, R56, R3, PT, P0 ;  /* 0x000000033800720c */ /* 0x000fe40003f05300 */
[----:B------:R-:W-:-:S05]  /*53d0*/  IADD3 R51, P1, PT, R51, 0x10, RZ ;  /* 0x0000001033337810 */ /* 0x000fca0007f3e0ff */
[----:B------:R-:W-:-:S04]  /*53e0*/  IMAD.X R50, RZ, RZ, R50, P1 ;  /* 0x000000ffff327224 */ /* 0x000fc800008e0632 */
[----:B------:R1:W-:Y:S02]  /*53f0*/  ST.E.64 desc[UR4][R6.64+0x78], R10 ;  /* 0x0000780a06007985 */ /* 0x0003e4000c101b04 */
[----:B------:R-:W-:Y:S05]  /*5400*/  @P0 BRA `(.L_x_105) ;  /* 0xffffffe000c80947 */ /* 0x000fea000383ffff */
.L_x_72:
[----:B------:R-:W-:Y:S05]  /*5410*/  BSYNC.RECONVERGENT B1 ;  /* 0x0000000000017941 */ /* 0x000fea0003800200 */
.L_x_71:
[----:B------:R-:W-:Y:S01]  /*5420*/  IMAD.IADD R0, R44, 0x1, -R37 ;  /* 0x000000012c007824 */ /* 0x000fe200078e0a25 */
[----:B------:R-:W-:Y:S04]  /*5430*/  BSSY.RECONVERGENT B1, `(.L_x_106) ;  /* 0x00001ed000017945 */ /* 0x000fe80003800200 */
[----:B------:R-:W-:-:S13]  /*5440*/  LOP3.LUT P0, RZ, R0, 0xf, RZ, 0xc0, !PT ;  /* 0x0000000f00ff7812 */ /* 0x000fda000780c0ff */
[----:B------:R-:W-:Y:S05]  /*5450*/  @!P0 BRA `(.L_x_107) ;  /* 0x0000001c00a88947 */ /* 0x000fea0003800000 */
[----:B------:R-:W-:Y:S01]  /*5460*/  IMAD.MOV R45, RZ, RZ, -R39 ;  /* 0x000000ffff2d7224 */ /* 0x000fe200078e0a27 */
[----:B------:R-:W-:Y:S04]  /*5470*/  BSSY.RECONVERGENT B2, `(.L_x_108) ;  /* 0x00000f3000027945 */ /* 0x000fe80003800200 */
[----:B------:R-:W-:-:S05]  /*5480*/  PRMT R45, R45, 0x7710, RZ ;  /* 0x000077102d2d7816 */ /* 0x000fca00000000ff */
[----:B------:R-:W-:-:S05]  /*5490*/  IMAD.IADD R45, R45, 0x1, R44 ;  /* 0x000000012d2d7824 */ /* 0x000fca00078e022c */
[----:B------:R-:W-:-:S04]  /*54a0*/  LOP3.LUT R45, R45, 0xf, RZ, 0xc0, !PT ;  /* 0x0000000f2d2d7812 */ /* 0x000fc800078ec0ff */
[----:B------:R-:W-:-:S04]  /*54b0*/  IADD3 R0, P1, PT, R45, -0x1, RZ ;  /* 0xffffffff2d007810 */ /* 0x000fc80007f3e0ff */
[----:B------:R-:W-:Y:S01]  /*54c0*/  ISETP.GE.U32.AND P0, PT, R0, 0x7, PT ;  /* 0x000000070000780c */ /* 0x000fe20003f06070 */
[----:B------:R-:W-:-:S05]  /*54d0*/  IMAD.X R0, RZ, RZ, -0x1, P1 ;  /* 0xffffffffff007424 */ /* 0x000fca00008e06ff */
[----:B------:R-:W-:-:S13]  /*54e0*/  ISETP.GE.U32.AND.EX P0, PT, R0, RZ, PT, P0 ;  /* 0x000000ff0000720c */ /* 0x000fda0003f06100 */
[----:B------:R-:W-:Y:S05]  /*54f0*/  @!P0 BRA `(.L_x_109) ;  /* 0x0000000c00a88947 */ /* 0x000fea0003800000 */
[----:B------:R-:W2:Y:S01]  /*5500*/  LDCU.64 UR4, c[0x0][0x398] ;  /* 0x00007300ff0477ac */ /* 0x000ea20008000a00 */
[----:B-1----:R-:W-:Y:S02]  /*5510*/  IMAD.MOV.U32 R6, RZ, RZ, R51 ;  /* 0x000000ffff067224 */ /* 0x002fe400078e0033 */
[----:B------:R-:W-:Y:S02]  /*5520*/  IMAD.MOV.U32 R7, RZ, RZ, R50 ;  /* 0x000000ffff077224 */ /* 0x000fe400078e0032 */
[----:B--2---:R-:W-:Y:S02]  /*5530*/  IMAD R0, R38, UR4, RZ ;  /* 0x0000000426007c24 */ /* 0x004fe4000f8e02ff */
        /* <DEDUP_REMOVED lines=30> */
.L_x_111:
[----:B------:R-:W-:Y:S05]  /*5720*/  BSYNC.RECONVERGENT B3 ;  /* 0x0000000000037941 */ /* 0x000fea0003800200 */
.L_x_110:
        /* <DEDUP_REMOVED lines=27> */
.L_x_113:
[----:B------:R-:W-:Y:S05]  /*58e0*/  BSYNC.RECONVERGENT B3 ;  /* 0x0000000000037941 */ /* 0x000fea0003800200 */
.L_x_112:
        /* <DEDUP_REMOVED lines=26> */
.L_x_115:
[----:B------:R-:W-:Y:S05]  /*5a90*/  BSYNC.RECONVERGENT B3 ;  /* 0x0000000000037941 */ /* 0x000fea0003800200 */
.L_x_114:
        /* <DEDUP_REMOVED lines=27> */
.L_x_117:
[----:B------:R-:W-:Y:S05]  /*5c50*/  BSYNC.RECONVERGENT B3 ;  /* 0x0000000000037941 */ /* 0x000fea0003800200 */
.L_x_116:
        /* <DEDUP_REMOVED lines=26> */
.L_x_119:
[----:B------:R-:W-:Y:S05]  /*5e00*/  BSYNC.RECONVERGENT B3 ;  /* 0x0000000000037941 */ /* 0x000fea0003800200 */
.L_x_118:
        /* <DEDUP_REMOVED lines=27> */
.L_x_121:
[----:B------:R-:W-:Y:S05]  /*5fc0*/  BSYNC.RECONVERGENT B3 ;  /* 0x0000000000037941 */ /* 0x000fea0003800200 */
.L_x_120:
        /* <DEDUP_REMOVED lines=27> */
.L_x_123:
[----:B------:R-:W-:Y:S05]  /*6180*/  BSYNC.RECONVERGENT B3 ;  /* 0x0000000000037941 */ /* 0x000fea0003800200 */
.L_x_122:
        /* <DEDUP_REMOVED lines=27> */
.L_x_125:
[----:B------:R-:W-:Y:S05]  /*6340*/  BSYNC.RECONVERGENT B3 ;  /* 0x0000000000037941 */ /* 0x000fea0003800200 */
.L_x_124:
[----:B------:R-:W-:Y:S02]  /*6350*/  R2UR UR4, R28 ;  /* 0x000000001c0472ca */ /* 0x000fe400000e0000 */
[----:B------:R-:W-:Y:S02]  /*6360*/  R2UR UR5, R29 ;  /* 0x000000001d0572ca */ /* 0x000fe400000e0000 */
[----:B------:R-:W-:-:S05]  /*6370*/  IADD3 R51, P0, PT, R51, 0x8, RZ ;  /* 0x0000000833337810 */ /* 0x000fca0007f1e0ff */
[----:B------:R-:W-:-:S06]  /*6380*/  IMAD.X R50, RZ, RZ, R50, P0 ;  /* 0x000000ffff327224 */ /* 0x000fcc00000e0632 */
[----:B------:R2:W-:Y:S02]  /*6390*/  ST.E.64 desc[UR4][R6.64+0x38], R10 ;  /* 0x0000380a06007985 */ /* 0x0005e4000c101b04 */
.L_x_109:
[----:B------:R-:W-:Y:S05]  /*63a0*/  BSYNC.RECONVERGENT B2 ;  /* 0x0000000000027941 */ /* 0x000fea0003800200 */
.L_x_108:
[----:B------:R-:W-:-:S13]  /*63b0*/  LOP3.LUT P0, RZ, R45, 0x7, RZ, 0xc0, !PT ;  /* 0x000000072dff7812 */ /* 0x000fda000780c0ff */
[----:B------:R-:W-:Y:S05]  /*63c0*/  @!P0 BRA `(.L_x_107) ;  /* 0x0000000c00cc8947 */ /* 0x000fea0003800000 */
[----:B------:R-:W-:Y:S01]  /*63d0*/  IMAD.MOV R3, RZ, RZ, -R41 ;  /* 0x000000ffff037224 */ /* 0x000fe200078e0a29 */
[----:B------:R-:W-:Y:S04]  /*63e0*/  BSSY.RECONVERGENT B2, `(.L_x_126) ;  /* 0x0000087000027945 */ /* 0x000fe80003800200 */
[----:B------:R-:W-:-:S05]  /*63f0*/  PRMT R3, R3, 0x7710, RZ ;  /* 0x0000771003037816 */ /* 0x000fca00000000ff */
[----:B------:R-:W-:-:S05]  /*6400*/  IMAD.IADD R44, R3, 0x1, R44 ;  /* 0x00000001032c7824 */ /* 0x000fca00078e022c */
[----:B------:R-:W-:-:S04]  /*6410*/  LOP3.LUT R44, R44, 0xffff, RZ, 0xc0, !PT ;  /* 0x0000ffff2c2c7812 */ /* 0x000fc800078ec0ff */
[C---:B------:R-:W-:Y:S02]  /*6420*/  LOP3.LUT R0, R44.reuse, 0x7, RZ, 0xc0, !PT ;  /* 0x000000072c007812 */ /* 0x040fe400078ec0ff */
[----:B------:R-:W-:Y:S02]  /*6430*/  LOP3.LUT R44, R44, 0x3, RZ, 0xc0, !PT ;  /* 0x000000032c2c7812 */ /* 0x000fe400078ec0ff */
[----:B------:R-:W-:-:S04]  /*6440*/  IADD3 R0, P1, PT, R0, -0x1, RZ ;  /* 0xffffffff00007810 */ /* 0x000fc80007f3e0ff */
[----:B------:R-:W-:Y:S01]  /*6450*/  ISETP.GE.U32.AND P0, PT, R0, 0x3, PT ;  /* 0x000000030000780c */ /* 0x000fe20003f06070 */
[----:B------:R-:W-:-:S05]  /*6460*/  IMAD.X R0, RZ, RZ, -0x1, P1 ;  /* 0xffffffffff007424 */ /* 0x000fca00008e06ff */
[----:B------:R-:W-:-:S13]  /*6470*/  ISETP.GE.U32.AND.EX P0, PT, R0, RZ, PT, P0 ;  /* 0x000000ff0000720c */ /* 0x000fda0003f06100 */
[----:B------:R-:W-:Y:S05]  /*6480*/  @!P0 BRA `(.L_x_127) ;  /* 0x0000000400f08947 */ /* 0x000fea0003800000 */
[----:B------:R-:W3:Y:S01]  /*6490*/  LDCU.64 UR4, c[0x0][0x398] ;  /* 0x00007300ff0477ac */ /* 0x000ee20008000a00 */
[----:B-12---:R-:W-:Y:S02]  /*64a0*/  IMAD.MOV.U32 R6, RZ, RZ, R51 ;  /* 0x000000ffff067224 */ /* 0x006fe400078e0033 */
[----:B------:R-:W-:Y:S02]  /*64b0*/  IMAD.MOV.U32 R7, RZ, RZ, R50 ;  /* 0x000000ffff077224 */ /* 0x000fe400078e0032 */
[----:B---3--:R-:W-:Y:S02]  /*64c0*/  IMAD R0, R38, UR4, RZ ;  /* 0x0000000426007c24 */ /* 0x008fe4000f8e02ff */
        /* <DEDUP_REMOVED lines=30> */
.L_x_129:
[----:B------:R-:W-:Y:S05]  /*66b0*/  BSYNC.RECONVERGENT B3 ;  /* 0x0000000000037941 */ /* 0x000fea0003800200 */
.L_x_128:
        /* <DEDUP_REMOVED lines=27> */
.L_x_131:
[----:B------:R-:W-:Y:S05]  /*6870*/  BSYNC.RECONVERGENT B3 ;  /* 0x0000000000037941 */ /* 0x000fea0003800200 */
.L_x_130:
        /* <DEDUP_REMOVED lines=27> */
.L_x_133:
[----:B------:R-:W-:Y:S05]  /*6a30*/  BSYNC.RECONVERGENT B3 ;  /* 0x0000000000037941 */ /* 0x000fea0003800200 */
.L_x_132:
        /* <DEDUP_REMOVED lines=27> */
.L_x_135:
[----:B------:R-:W-:Y:S05]  /*6bf0*/  BSYNC.RECONVERGENT B3 ;  /* 0x0000000000037941 */ /* 0x000fea0003800200 */
.L_x_134:
[----:B------:R-:W-:Y:S02]  /*6c00*/  R2UR UR4, R28 ;  /* 0x000000001c0472ca */ /* 0x000fe400000e0000 */
[----:B------:R-:W-:Y:S02]  /*6c10*/  R2UR UR5, R29 ;  /* 0x000000001d0572ca */ /* 0x000fe400000e0000 */
[----:B------:R-:W-:-:S05]  /*6c20*/  IADD3 R51, P0, PT, R51, 0x4, RZ ;  /* 0x0000000433337810 */ /* 0x000fca0007f1e0ff */
[----:B------:R-:W-:-:S06]  /*6c30*/  IMAD.X R50, RZ, RZ, R50, P0 ;  /* 0x000000ffff327224 */ /* 0x000fcc00000e0632 */
[----:B------:R3:W-:Y:S02]  /*6c40*/  ST.E.64 desc[UR4][R6.64+0x18], R10 ;  /* 0x0000180a06007985 */ /* 0x0007e4000c101b04 */
.L_x_127:
[----:B------:R-:W-:Y:S05]  /*6c50*/  BSYNC.RECONVERGENT B2 ;  /* 0x0000000000027941 */ /* 0x000fea0003800200 */
.L_x_126:
[----:B------:R-:W-:-:S04]  /*6c60*/  ISETP.NE.U32.AND P0, PT, R44, RZ, PT ;  /* 0x000000ff2c00720c */ /* 0x000fc80003f05070 */
[----:B------:R-:W-:-:S13]  /*6c70*/  ISETP.NE.AND.EX P0, PT, RZ, RZ, PT, P0 ;  /* 0x000000ffff00720c */ /* 0x000fda0003f05300 */
[----:B------:R-:W-:Y:S05]  /*6c80*/  @!P0 BRA `(.L_x_107) ;  /* 0x00000004009c8947 */ /* 0x000fea0003800000 */
[----:B------:R-:W4:Y:S01]  /*6c90*/  LDCU.64 UR4, c[0x0][0x398] ;  /* 0x00007300ff0477ac */ /* 0x000f220008000a00 */
[----:B0-----:R-:W-:Y:S02]  /*6ca0*/  IMAD.MOV.U32 R8, RZ, RZ, R51 ;  /* 0x000000ffff087224 */ /* 0x001fe400078e0033 */
[----:B------:R-:W-:Y:S02]  /*6cb0*/  IMAD.MOV.U32 R9, RZ, RZ, R50 ;  /* 0x000000ffff097224 */ /* 0x000fe400078e0032 */
[----:B----4-:R-:W-:Y:S02]  /*6cc0*/  IMAD R0, R38, UR4, RZ ;  /* 0x0000000426007c24 */ /* 0x010fe4000f8e02ff */
[----:B------:R-:W-:Y:S01]  /*6cd0*/  IMAD.WIDE.U32 R8, R37, UR4, R8 ;  /* 0x0000000425087c25 */ /* 0x000fe2000f8e0008 */
[----:B------:R-:W-:-:S03]  /*6ce0*/  R2UR UR4, R28 ;  /* 0x000000001c0472ca */ /* 0x000fc600000e0000 */
[----:B------:R-:W-:Y:S01]  /*6cf0*/  IMAD R3, R37, UR5, R0 ;  /* 0x0000000525037c24 */ /* 0x000fe2000f8e0200 */
[----:B------:R-:W-:Y:S02]  /*6d00*/  R2UR UR5, R29 ;  /* 0x000000001d0572ca */ /* 0x000fe400000e0000 */
[----:B-123--:R-:W-:Y:S01]  /*6d10*/  LEA R6, P0, R8, R17, 0x3 ;  /* 0x0000001108067211 */ /* 0x00efe200078018ff */
        /* <DEDUP_REMOVED lines=25> */
.L_x_137:
[----:B------:R-:W-:Y:S05]  /*6eb0*/  BSYNC.RECONVERGENT B2 ;  /* 0x0000000000027941 */ /* 0x000fea0003800200 */
.L_x_136:
[----:B------:R-:W-:Y:S02]  /*6ec0*/  ISETP.NE.U32.AND P0, PT, R44, 0x1, PT ;  /* 0x000000012c00780c */ /* 0x000fe40003f05070 */
[----:B------:R-:W-:Y:S02]  /*6ed0*/  R2UR UR4, R28 ;  /* 0x000000001c0472ca */ /* 0x000fe400000e0000 */
[----:B------:R-:W-:Y:S02]  /*6ee0*/  R2UR UR5, R29 ;  /* 0x000000001d0572ca */ /* 0x000fe400000e0000 */
[----:B------:R-:W-:-:S11]  /*6ef0*/  ISETP.NE.AND.EX P0, PT, RZ, RZ, PT, P0 ;  /* 0x000000ffff00720c */ /* 0x000fd60003f05300 */
[----:B------:R4:W-:Y:S02]  /*6f00*/  ST.E.64 desc[UR4][R6.64], R12 ;  /* 0x0000000c06007985 */ /* 0x0009e4000c101b04 */
[----:B------:R-:W-:Y:S05]  /*6f10*/  @!P0 BRA `(.L_x_107) ;  /* 0x0000000000f88947 */ /* 0x000fea0003800000 */
[----:B------:R-:W-:Y:S02]  /*6f20*/  R2UR UR4, R28 ;  /* 0x000000001c0472ca */ /* 0x000fe400000e0000 */
[----:B------:R-:W-:-:S13]  /*6f30*/  R2UR UR5, R29 ;  /* 0x000000001d0572ca */ /* 0x000fda00000e0000 */
[----:B------:R-:W2:Y:S01]  /*6f40*/  LD.E.64 R8, desc[UR4][R6.64+0x8] ;  /* 0x0000080406087980 */ /* 0x000ea2000c101b00 */
[----:B------:R-:W4:Y:S01]  /*6f50*/  MUFU.RCP64H R11, R5 ;  /* 0x00000005000b7308 */ /* 0x000f220000001800 */
[----:B------:R-:W-:Y:S01]  /*6f60*/  IMAD.MOV.U32 R10, RZ, RZ, 0x1 ;  /* 0x00000001ff0a7424 */ /* 0x000fe200078e00ff */
[----:B------:R-:W-:Y:S05]  /*6f70*/  BSSY.RECONVERGENT B2, `(.L_x_138) ;  /* 0x0000015000027945 */ /* 0x000fea0003800200 */
[----:B----4-:R-:W-:-:S08]  /*6f80*/  DFMA R12, -R4, R10, 1 ;  /* 0x3ff00000040c742b */ /* 0x010fd0000000010a */
        /* <DEDUP_REMOVED lines=19> */
.L_x_139:
[----:B------:R-:W-:Y:S05]  /*70c0*/  BSYNC.RECONVERGENT B2 ;  /* 0x0000000000027941 */ /* 0x000fea0003800200 */
.L_x_138:
        /* <DEDUP_REMOVED lines=9> */
[----:B0-----:R-:W0:Y:S01]  /*7160*/  MUFU.RCP64H R11, R5 ;  /* 0x00000005000b7308 */ /* 0x001e220000001800 */
        /* <DEDUP_REMOVED lines=21> */
.L_x_141:
[----:B------:R-:W-:Y:S05]  /*72c0*/  BSYNC.RECONVERGENT B2 ;  /* 0x0000000000027941 */ /* 0x000fea0003800200 */
.L_x_140:
[----:B------:R-:W-:Y:S02]  /*72d0*/  R2UR UR4, R28 ;  /* 0x000000001c0472ca */ /* 0x000fe400000e0000 */
[----:B------:R-:W-:-:S13]  /*72e0*/  R2UR UR5, R29 ;  /* 0x000000001d0572ca */ /* 0x000fda00000e0000 */
[----:B------:R0:W-:Y:S02]  /*72f0*/  ST.E.64 desc[UR4][R6.64+0x10], R12 ;  /* 0x0000100c06007985 */ /* 0x0001e4000c101b04 */
.L_x_107:
[----:B------:R-:W-:Y:S05]  /*7300*/  BSYNC.RECONVERGENT B1 ;  /* 0x0000000000017941 */ /* 0x000fea0003800200 */
.L_x_106:
[----:B------:R-:W5:Y:S01]  /*7310*/  LDCU.64 UR4, c[0x0][0x398] ;  /* 0x00007300ff0477ac */ /* 0x000f620008000a00 */
[----:B------:R-:W-:Y:S01]  /*7320*/  BSSY.RECONVERGENT B0, `(.L_x_142) ;  /* 0x00000cb000007945 */ /* 0x000fe20003800200 */
[----:B-----5:R-:W-:Y:S02]  /*7330*/  IMAD.U32 R0, RZ, RZ, UR4 ;  /* 0x00000004ff007e24 */ /* 0x020fe4000f8e00ff */
[----:B------:R-:W-:-:S03]  /*7340*/  IMAD.U32 R3, RZ, RZ, UR5 ;  /* 0x00000005ff037e24 */ /* 0x000fc6000f8e00ff */
[----:B------:R-:W-:-:S04]  /*7350*/  ISETP.GE.U32.AND P0, PT, R42, R0, PT ;  /* 0x000000002a00720c */ /* 0x000fc80003f06070 */
[----:B------:R-:W-:-:S13]  /*7360*/  ISETP.GE.AND.EX P0, PT, R43, R3, PT, P0 ;  /* 0x000000032b00720c */ /* 0x000fda0003f06300 */
[----:B------:R-:W-:Y:S05]  /*7370*/  @P0 BRA `(.L_x_143) ;  /* 0x0000000c00140947 */ /* 0x000fea0003800000 */
[----:B------:R-:W-:Y:S02]  /*7380*/  IMAD.MOV.U32 R14, RZ, RZ, R42 ;  /* 0x000000ffff0e7224 */ /* 0x000fe400078e002a */
[----:B------:R-:W-:-:S07]  /*7390*/  IMAD.MOV.U32 R15, RZ, RZ, R43 ;  /* 0x000000ffff0f7224 */ /* 0x000fce00078e002b */
.L_x_150:
[----:B------:R-:W5:Y:S01]  /*73a0*/  LDCU.64 UR4, c[0x0][0x398] ;  /* 0x00007300ff0477ac */ /* 0x000f620008000a00 */
[----:B0-----:R-:W-:Y:S02]  /*73b0*/  IMAD.MOV.U32 R4, RZ, RZ, R37 ;  /* 0x000000ffff047224 */ /* 0x001fe400078e0025 */
[----:B------:R-:W-:Y:S02]  /*73c0*/  IMAD.MOV.U32 R5, RZ, RZ, R38 ;  /* 0x000000ffff057224 */ /* 0x000fe400078e0026 */
[----:B-----5:R-:W-:Y:S01]  /*73d0*/  IMAD.U32 R0, RZ, RZ, UR4 ;  /* 0x00000004ff007e24 */ /* 0x020fe2000f8e00ff */
[----:B------:R-:W-:Y:S01]  /*73e0*/  R2UR UR4, R28 ;  /* 0x000000001c0472ca */ /* 0x000fe200000e0000 */
[----:B------:R-:W-:Y:S01]  /*73f0*/  IMAD.U32 R3, RZ, RZ, UR5 ;  /* 0x00000005ff037e24 */ /* 0x000fe2000f8e00ff */
[----:B------:R-:W-:Y:S01]  /*7400*/  R2UR UR5, R29 ;  /* 0x000000001d0572ca */ /* 0x000fe200000e0000 */
[-C--:B------:R-:W-:Y:S02]  /*7410*/  IMAD R20, R15, R0.reuse, RZ ;  /* 0x000000000f147224 */ /* 0x080fe400078e02ff */
[----:B-1234-:R-:W-:-:S04]  /*7420*/  IMAD.WIDE.U32 R6, R14, R0, R4 ;  /* 0x000000000e067225 */ /* 0x01efc800078e0004 */
[----:B------:R-:W-:Y:S02]  /*7430*/  IMAD R20, R14, R3, R20 ;  /* 0x000000030e147224 */ /* 0x000fe400078e0214 */
[----:B------:R-:W-:Y:S02]  /*7440*/  IMAD.SHL.U32 R8, R6, 0x8, RZ ;  /* 0x0000000806087824 */ /* 0x000fe400078e00ff */
[----:B------:R-:W-:-:S03]  /*7450*/  IMAD.IADD R7, R7, 0x1, R20 ;  /* 0x0000000107077824 */ /* 0x000fc600078e0214 */
[----:B------:R-:W-:Y:S02]  /*7460*/  IADD3 R4, P0, PT, R8, R17, RZ ;  /* 0x0000001108047210 */ /* 0x000fe40007f1e0ff */
[----:B------:R-:W-:-:S05]  /*7470*/  SHF.L.U64.HI R7, R6, 0x3, R7 ;  /* 0x0000000306077819 */ /* 0x000fca0000010207 */
[----:B------:R-:W-:-:S06]  /*7480*/  IMAD.X R5, R7, 0x1, R18, P0 ;  /* 0x0000000107057824 */ /* 0x000fcc00000e0612 */
[----:B------:R-:W2:Y:S01]  /*7490*/  LD.E.64 R4, desc[UR4][R4.64] ;  /* 0x0000000404047980 */ /* 0x000ea2000c101b00 */
[----:B------:R-:W-:Y:S01]  /*74a0*/  ISETP.GE.U32.AND P1, PT, R26, 0x7, PT ;  /* 0x000000071a00780c */ /* 0x000fe20003f26070 */
[----:B------:R-:W-:Y:S01]  /*74b0*/  IMAD.MOV.U32 R21, RZ, RZ, R14 ;  /* 0x000000ffff157224 */ /* 0x000fe200078e000e */
[----:B------:R-:W-:Y:S01]  /*74c0*/  IADD3 R6, P0, PT, R8, R2, RZ ;  /* 0x0000000208067210 */ /* 0x000fe20007f1e0ff */
[--C-:B------:R-:W-:Y:S01]  /*74d0*/  IMAD.MOV.U32 R44, RZ, RZ, R15.reuse ;  /* 0x000000ffff2c7224 */ /* 0x100fe200078e000f */
[----:B------:R-:W-:Y:S01]  /*74e0*/  ISETP.GE.U32.AND.EX P1, PT, R31, RZ, PT, P1 ;  /* 0x000000ff1f00720c */ /* 0x000fe20003f26110 */
[----:B------:R-:W-:Y:S01]  /*74f0*/  IMAD.MOV.U32 R46, RZ, RZ, RZ ;  /* 0x000000ffff2e7224 */ /* 0x000fe200078e00ff */
[----:B------:R-:W-:Y:S01]  /*7500*/  IADD3 R14, P2, PT, R14, 0x1, RZ ;  /* 0x000000010e0e7810 */ /* 0x000fe20007f5e0ff */
[----:B------:R-:W-:Y:S02]  /*7510*/  IMAD.X R7, R7, 0x1, R16, P0 ;  /* 0x0000000107077824 */ /* 0x000fe400000e0610 */
[----:B------:R-:W-:Y:S01]  /*7520*/  IMAD.MOV.U32 R45, RZ, RZ, RZ ;  /* 0x000000ffff2d7224 */ /* 0x000fe200078e00ff */
[----:B------:R-:W-:Y:S01]  /*7530*/  ISETP.GE.U32.AND P0, PT, R14, R0, PT ;  /* 0x000000000e00720c */ /* 0x000fe20003f06070 */
[----:B------:R-:W-:-:S05]  /*7540*/  IMAD.X R15, RZ, RZ, R15, P2 ;  /* 0x000000ffff0f7224 */ /* 0x000fca00010e060f */
[----:B------:R-:W-:Y:S01]  /*7550*/  ISETP.GE.AND.EX P0, PT, R15, R3, PT, P0 ;  /* 0x000000030f00720c */ /* 0x000fe20003f06300 */
[----:B--2---:R0:W-:Y:S01]  /*7560*/  ST.E.64 desc[UR4][R6.64], R4 ;  /* 0x0000000406007985 */ /* 0x0041e2000c101b04 */
[----:B------:R-:W-:Y:S11]  /*7570*/  @!P1 BRA `(.L_x_144) ;  /* 0x0000000000fc9947 */ /* 0x000ff60003800000 */
[----:B------:R-:W-:Y:S01]  /*7580*/  BSSY.RECONVERGENT B1, `(.L_x_145) ;  /* 0x000003c000017945 */ /* 0x000fe20003800200 */
[----:B------:R-:W-:Y:S02]  /*7590*/  IMAD.MOV.U32 R46, RZ, RZ, RZ ;  /* 0x000000ffff2e7224 */ /* 0x000fe400078e00ff */
[----:B------:R-:W-:-:S07]  /*75a0*/  IMAD.MOV.U32 R45, RZ, RZ, RZ ;  /* 0x000000ffff2d7224 */ /* 0x000fce00078e00ff */
.L_x_146:
[-C--:B01----:R-:W-:Y:S01]  /*75b0*/  IMAD R6, R38, R0.reuse, RZ ;  /* 0x0000000026067224 */ /* 0x083fe200078e02ff */
[C---:B------:R-:W-:Y:S01]  /*75c0*/  R2UR UR4, R28.reuse ;  /* 0x000000001c0472ca */ /* 0x040fe200000e0000 */
[----:B------:R-:W-:Y:S01]  /*75d0*/  IMAD.MOV.U32 R8, RZ, RZ, R46 ;  /* 0x000000ffff087224 */ /* 0x000fe200078e002e */
[C---:B------:R-:W-:Y:S01]  /*75e0*/  R2UR UR5, R29.reuse ;  /* 0x000000001d0572ca */ /* 0x040fe200000e0000 */
[----:B------:R-:W-:Y:S01]  /*75f0*/  IMAD.MOV.U32 R9, RZ, RZ, R45 ;  /* 0x000000ffff097224 */ /* 0x000fe200078e002d */
[----:B------:R-:W-:Y:S01]  /*7600*/  R2UR UR6, R28 ;  /* 0x000000001c0672ca */ /* 0x000fe200000e0000 */
[-C--:B------:R-:W-:Y:S01]  /*7610*/  IMAD R20, R44, R0.reuse, RZ ;  /* 0x000000002c147224 */ /* 0x080fe200078e02ff */
[----:B------:R-:W-:Y:S01]  /*7620*/  R2UR UR7, R29 ;  /* 0x000000001d0772ca */ /* 0x000fe200000e0000 */
[C---:B------:R-:W-:Y:S02]  /*7630*/  IMAD R11, R37.reuse, R3, R6 ;  /* 0x00000003250b7224 */ /* 0x040fe400078e0206 */
[----:B------:R-:W-:-:S04]  /*7640*/  IMAD.WIDE.U32 R6, R37, R0, R8 ;  /* 0x0000000025067225 */ /* 0x000fc800078e0008 */
[----:B------:R-:W-:Y:S01]  /*7650*/  IMAD.WIDE.U32 R8, R21, R0, R8 ;  /* 0x0000000015087225 */ /* 0x000fe200078e0008 */
[----:B------:R-:W-:-:S03]  /*7660*/  LEA R12, P1, R6, R17, 0x3 ;  /* 0x00000011060c7211 */ /* 0x000fc600078218ff */
[----:B------:R-:W-:Y:S01]  /*7670*/  IMAD R20, R21, R3, R20 ;  /* 0x0000000315147224 */ /* 0x000fe200078e0214 */
[----:B------:R-:W-:Y:S01]  /*7680*/  LEA R10, P2, R8, R17, 0x3 ;  /* 0x00000011080a7211 */ /* 0x000fe200078418ff */
[----:B------:R-:W-:Y:S02]  /*7690*/  IMAD.IADD R11, R11, 0x1, R7 ;  /* 0x000000010b0b7824 */ /* 0x000fe400078e0207 */
[----:B------:R-:W-:-:S03]  /*76a0*/  IMAD.IADD R7, R20, 0x1, R9 ;  /* 0x0000000114077824 */ /* 0x000fc600078e0209 */
[-C--:B------:R-:W-:Y:S02]  /*76b0*/  LEA.HI.X R13, R6, R18.reuse, R11, 0x3, P1 ;  /* 0x00000012060d7211 */ /* 0x080fe400008f1c0b */
[----:B------:R-:W-:-:S03]  /*76c0*/  LEA.HI.X R11, R8, R18, R7, 0x3, P2 ;  /* 0x00000012080b7211 */ /* 0x000fc600010f1c07 */
[----:B------:R-:W2:Y:S04]  /*76d0*/  LD.E.64 R6, desc[UR4][R12.64] ;  /* 0x000000040c067980 */ /* 0x000ea8000c101b00 */
[----:B------:R-:W2:Y:S01]  /*76e0*/  LD.E.64 R8, desc[UR6][R10.64] ;  /* 0x000000060a087980 */ /* 0x000ea2000c101b00 */
[----:B------:R-:W-:Y:S02]  /*76f0*/  R2UR UR8, R28 ;  /* 0x000000001c0872ca */ /* 0x000fe400000e0000 */
[----:B------:R-:W-:Y:S01]  /*7700*/  R2UR UR9, R29 ;  /* 0x000000001d0972ca */ /* 0x000fe200000e0000 */
[----:B--2---:R-:W-:-:S12]  /*7710*/  DFMA R8, -R4, R6, R8 ;  /* 0x000000060408722b */ /* 0x004fd80000000108 */
[----:B------:R-:W2:Y:S04]  /*7720*/  LD.E.64 R6, desc[UR8][R10.64+0x8] ;  /* 0x000008080a067980 */ /* 0x000ea8000c101b00 */
[----:B------:R0:W-:Y:S04]  /*7730*/  ST.E.64 desc[UR4][R10.64], R8 ;  /* 0x000000080a007985 */ /* 0x0001e8000c101b04 */
[----:B0-----:R-:W2:Y:S02]  /*7740*/  LD.E.64 R8, desc[UR6][R12.64+0x8] ;  /* 0x000008060c087980 */ /* 0x001ea4000c101b00 */
[----:B--2---:R-:W-:-:S02]  /*7750*/  DFMA R6, -R4, R8, R6 ;  /* 0x000000080406722b */ /* 0x004fc40000000106 */
[----:B------:R-:W2:Y:S05]  /*7760*/  LD.E.64 R8, desc[UR8][R10.64+0x10] ;  /* 0x000010080a087980 */ /* 0x000eaa000c101b00 */
        /* <DEDUP_REMOVED lines=17> */
[----:B0-----:R-:W2:Y:S01]  /*7880*/  LD.E.64 R6, desc[UR6][R12.64+0x30] ;  /* 0x000030060c067980 */ /* 0x001ea2000c101b00 */
[----:B------:R-:W-:Y:S01]  /*7890*/  IADD3 R46, P1, PT, R46, 0x8, RZ ;  /* 0x000000082e2e7810 */ /* 0x000fe20007f3e0ff */
[----:B--2---:R-:W-:-:S02]  /*78a0*/  DFMA R8, -R4, R6, R8 ;  /* 0x000000060408722b */ /* 0x004fc40000000108 */
[----:B------:R-:W2:Y:S05]  /*78b0*/  LD.E.64 R6, desc[UR8][R10.64+0x38] ;  /* 0x000038080a067980 */ /* 0x000eaa000c101b00 */
[----:B------:R1:W-:Y:S04]  /*78c0*/  ST.E.64 desc[UR4][R10.64+0x30], R8 ;  /* 0x000030080a007985 */ /* 0x0003e8000c101b04 */
[----:B------:R-:W2:Y:S01]  /*78d0*/  LD.E.64 R12, desc[UR6][R12.64+0x38] ;  /* 0x000038060c0c7980 */ /* 0x000ea2000c101b00 */
[----:B------:R-:W-:Y:S01]  /*78e0*/  IMAD.X R45, RZ, RZ, R45, P1 ;  /* 0x000000ffff2d7224 */ /* 0x000fe200008e062d */
[----:B------:R-:W-:-:S04]  /*78f0*/  ISETP.NE.U32.AND P1, PT, R46, R35, PT ;  /* 0x000000232e00720c */ /* 0x000fc80003f25070 */
[----:B------:R-:W-:Y:S01]  /*7900*/  ISETP.NE.AND.EX P1, PT, R45, R33, PT, P1 ;  /* 0x000000212d00720c */ /* 0x000fe20003f25310 */
[----:B--2---:R-:W-:-:S07]  /*7910*/  DFMA R6, -R4, R12, R6 ;  /* 0x0000000c0406722b */ /* 0x004fce0000000106 */
[----:B------:R1:W-:Y:S05]  /*7920*/  ST.E.64 desc[UR4][R10.64+0x38], R6 ;  /* 0x000038060a007985 */ /* 0x0003ea000c101b04 */
[----:B------:R-:W-:Y:S05]  /*7930*/  @P1 BRA `(.L_x_146) ;  /* 0xfffffffc001c1947 */ /* 0x000fea000383ffff */
[----:B------:R-:W-:Y:S05]  /*7940*/  BSYNC.RECONVERGENT B1 ;  /* 0x0000000000017941 */ /* 0x000fea0003800200 */
.L_x_145:
[----:B------:R-:W-:Y:S02]  /*7950*/  IMAD.MOV.U32 R46, RZ, RZ, R35 ;  /* 0x000000ffff2e7224 */ /* 0x000fe400078e0023 */
[----:B------:R-:W-:-:S07]  /*7960*/  IMAD.MOV.U32 R45, RZ, RZ, R33 ;  /* 0x000000ffff2d7224 */ /* 0x000fce00078e0021 */
.L_x_144:
[----:B------:R-:W-:-:S04]  /*7970*/  ISETP.NE.U32.AND P1, PT, R25, RZ, PT ;  /* 0x000000ff1900720c */ /* 0x000fc80003f25070 */
[----:B------:R-:W-:-:S13]  /*7980*/  ISETP.NE.AND.EX P1, PT, RZ, RZ, PT, P1 ;  /* 0x000000ffff00720c */ /* 0x000fda0003f25310 */
[----:B------:R-:W-:Y:S05]  /*7990*/  @!P1 BRA `(.L_x_147) ;  /* 0x0000000400889947 */ /* 0x000fea0003800000 */
[----:B01----:R-:W-:-:S04]  /*79a0*/  IADD3 R6, P2, PT, R25, -0x1, RZ ;  /* 0xffffffff19067810 */ /* 0x003fc80007f5e0ff */
[----:B------:R-:W-:Y:S01]  /*79b0*/  ISETP.GE.U32.AND P1, PT, R6, 0x3, PT ;  /* 0x000000030600780c */ /* 0x000fe20003f26070 */
[----:B------:R-:W-:Y:S01]  /*79c0*/  IMAD.X R6, RZ, RZ, -0x1, P2 ;  /* 0xffffffffff067424 */ /* 0x000fe200010e06ff */
[----:B------:R-:W-:-:S04]  /*79d0*/  ISETP.NE.U32.AND P2, PT, R30, RZ, PT ;  /* 0x000000ff1e00720c */ /* 0x000fc80003f45070 */
[----:B------:R-:W-:Y:S02]  /*79e0*/  ISETP.GE.U32.AND.EX P1, PT, R6, RZ, PT, P1 ;  /* 0x000000ff0600720c */ /* 0x000fe40003f26110 */
[----:B------:R-:W-:-:S11]  /*79f0*/  ISETP.NE.AND.EX P2, PT, RZ, RZ, PT, P2 ;  /* 0x000000ffff00720c */ /* 0x000fd60003f45320 */
[----:B------:R-:W-:Y:S05]  /*7a00*/  @!P1 BRA `(.L_x_148) ;  /* 0x0000000000909947 */ /* 0x000fea0003800000 */
[-C--:B------:R-:W-:Y:S01]  /*7a10*/  IMAD R8, R38, R0.reuse, RZ ;  /* 0x0000000026087224 */ /* 0x080fe200078e02ff */
[C---:B------:R-:W-:Y:S01]  /*7a20*/  R2UR UR4, R28.reuse ;  /* 0x000000001c0472ca */ /* 0x040fe200000e0000 */
[----:B------:R-:W-:Y:S01]  /*7a30*/  IMAD.MOV.U32 R6, RZ, RZ, R46 ;  /* 0x000000ffff067224 */ /* 0x000fe200078e002e */
[----:B------:R-:W-:Y:S01]  /*7a40*/  R2UR UR5, R29 ;  /* 0x000000001d0572ca */ /* 0x000fe200000e0000 */
[----:B------:R-:W-:Y:S01]  /*7a50*/  IMAD.MOV.U32 R7, RZ, RZ, R45 ;  /* 0x000000ffff077224 */ /* 0x000fe200078e002d */
[----:B------:R-:W-:Y:S01]  /*7a60*/  R2UR UR6, R28 ;  /* 0x000000001c0672ca */ /* 0x000fe200000e0000 */
[----:B------:R-:W-:Y:S01]  /*7a70*/  IMAD R11, R37, R3, R8 ;  /* 0x00000003250b7224 */ /* 0x000fe200078e0208 */
[----:B------:R-:W-:Y:S01]  /*7a80*/  R2UR UR7, R29 ;  /* 0x000000001d0772ca */ /* 0x000fe200000e0000 */
[----:B------:R-:W-:-:S04]  /*7a90*/  IMAD.WIDE.U32 R8, R37, R0, R6 ;  /* 0x0000000025087225 */ /* 0x000fc800078e0006 */
[----:B------:R-:W-:Y:S01]  /*7aa0*/  IMAD.WIDE.U32 R6, R21, R0, R6 ;  /* 0x0000000015067225 */ /* 0x000fe200078e0006 */
[----:B------:R-:W-:-:S03]  /*7ab0*/  LEA R12, P1, R8, R17, 0x3 ;  /* 0x00000011080c7211 */ /* 0x000fc600078218ff */
[----:B------:R-:W-:Y:S01]  /*7ac0*/  IMAD.IADD R9, R11, 0x1, R9 ;  /* 0x000000010b097824 */ /* 0x000fe200078e0209 */
[----:B------:R-:W-:Y:S01]  /*7ad0*/  LEA R10, P3, R6, R17, 0x3 ;  /* 0x00000011060a7211 */ /* 0x000fe200078618ff */
[----:B------:R-:W-:-:S03]  /*7ae0*/  IMAD.IADD R7, R20, 0x1, R7 ;  /* 0x0000000114077824 */ /* 0x000fc600078e0207 */
[-C--:B------:R-:W-:Y:S02]  /*7af0*/  LEA.HI.X R13, R8, R18.reuse, R9, 0x3, P1 ;  /* 0x00000012080d7211 */ /* 0x080fe400008f1c09 */
[----:B------:R-:W-:-:S03]  /*7b00*/  LEA.HI.X R11, R6, R18, R7, 0x3, P3 ;  /* 0x00000012060b7211 */ /* 0x000fc600018f1c07 */
[----:B------:R-:W2:Y:S04]  /*7b10*/  LD.E.64 R6, desc[UR4][R12.64] ;  /* 0x000000040c067980 */ /* 0x000ea8000c101b00 */
[----:B------:R-:W2:Y:S01]  /*7b20*/  LD.E.64 R8, desc[UR6][R10.64] ;  /* 0x000000060a087980 */ /* 0x000ea2000c101b00 */
[----:B------:R-:W-:Y:S02]  /*7b30*/  R2UR UR8, R28 ;  /* 0x000000001c0872ca */ /* 0x000fe400000e0000 */
[----:B------:R-:W-:Y:S01]  /*7b40*/  R2UR UR9, R29 ;  /* 0x000000001d0972ca */ /* 0x000fe200000e0000 */
[----:B--2---:R-:W-:-:S12]  /*7b50*/  DFMA R8, R6, -R4, R8 ;  /* 0x800000040608722b */ /* 0x004fd80000000008 */
[----:B------:R-:W2:Y:S04]  /*7b60*/  LD.E.64 R6, desc[UR8][R10.64+0x8] ;  /* 0x000008080a067980 */ /* 0x000ea8000c101b00 */
[----:B------:R0:W-:Y:S04]  /*7b70*/  ST.E.64 desc[UR4][R10.64], R8 ;  /* 0x000000080a007985 */ /* 0x0001e8000c101b04 */
[----:B0-----:R-:W2:Y:S02]  /*7b80*/  LD.E.64 R8, desc[UR6][R12.64+0x8] ;  /* 0x000008060c087980 */ /* 0x001ea4000c101b00 */
[----:B--2---:R-:W-:-:S02]  /*7b90*/  DFMA R6, R8, -R4, R6 ;  /* 0x800000040806722b */ /* 0x004fc40000000006 */
[----:B------:R-:W2:Y:S05]  /*7ba0*/  LD.E.64 R8, desc[UR8][R10.64+0x10] ;  /* 0x000010080a087980 */ /* 0x000eaa000c101b00 */
[----:B------:R0:W-:Y:S04]  /*7bb0*/  ST.E.64 desc[UR4][R10.64+0x8], R6 ;  /* 0x000008060a007985 */ /* 0x0001e8000c101b04 */
[----:B0-----:R-:W2:Y:S02]  /*7bc0*/  LD.E.64 R6, desc[UR6][R12.64+0x10] ;  /* 0x000010060c067980 */ /* 0x001ea4000c101b00 */
[----:B--2---:R-:W-:-:S02]  /*7bd0*/  DFMA R8, R6, -R4, R8 ;  /* 0x800000040608722b */ /* 0x004fc40000000008 */
[----:B------:R-:W2:Y:S05]  /*7be0*/  LD.E.64 R6, desc[UR8][R10.64+0x18] ;  /* 0x000018080a067980 */ /* 0x000eaa000c101b00 */
[----:B------:R0:W-:Y:S04]  /*7bf0*/  ST.E.64 desc[UR4][R10.64+0x10], R8 ;  /* 0x000010080a007985 */ /* 0x0001e8000c101b04 */
[----:B------:R-:W2:Y:S01]  /*7c00*/  LD.E.64 R12, desc[UR6][R12.64+0x18] ;  /* 0x000018060c0c7980 */ /* 0x000ea2000c101b00 */
[----:B------:R-:W-:-:S05]  /*7c10*/  IADD3 R46, P1, PT, R46, 0x4, RZ ;  /* 0x000000042e2e7810 */ /* 0x000fca0007f3e0ff */
[----:B------:R-:W-:Y:S01]  /*7c20*/  IMAD.X R45, RZ, RZ, R45, P1 ;  /* 0x000000ffff2d7224 */ /* 0x000fe200008e062d */
[----:B--2---:R-:W-:-:S07]  /*7c30*/  DFMA R6, R12, -R4, R6 ;  /* 0x800000040c06722b */ /* 0x004fce0000000006 */
[----:B------:R0:W-:Y:S04]  /*7c40*/  ST.E.64 desc[UR4][R10.64+0x18], R6 ;  /* 0x000018060a007985 */ /* 0x0001e8000c101b04 */
.L_x_148:
[----:B------:R-:W-:Y:S05]  /*7c50*/  @!P2 BRA `(.L_x_147) ;  /* 0x0000000000d8a947 */ /* 0x000fea0003800000 */
[----:B------:R-:W-:Y:S02]  /*7c60*/  ISETP.NE.U32.AND P2, PT, R30, 0x1, PT ;  /* 0x000000011e00780c */ /* 0x000fe40003f45070 */
[----:B------:R-:W-:Y:S02]  /*7c70*/  ISETP.NE.U32.AND P1, PT, R34, RZ, PT ;  /* 0x000000ff2200720c */ /* 0x000fe40003f25070 */
[----:B------:R-:W-:Y:S02]  /*7c80*/  ISETP.NE.AND.EX P2, PT, RZ, RZ, PT, P2 ;  /* 0x000000ffff00720c */ /* 0x000fe40003f45320 */
[----:B------:R-:W-:-:S11]  /*7c90*/  ISETP.NE.AND.EX P1, PT, RZ, RZ, PT, P1 ;  /* 0x000000ffff00720c */ /* 0x000fd60003f25310 */
[----:B------:R-:W-:Y:S05]  /*7ca0*/  @!P2 BRA `(.L_x_149) ;  /* 0x000000000070a947 */ /* 0x000fea0003800000 */
[-C--:B0-----:R-:W-:Y:S01]  /*7cb0*/  IMAD R8, R38, R0.reuse, RZ ;  /* 0x0000000026087224 */ /* 0x081fe200078e02ff */
        /* <DEDUP_REMOVED lines=22> */
[----:B------:R-:W2:Y:S01]  /*7e20*/  LD.E.64 R10, desc[UR6][R10.64+0x8] ;  /* 0x000008060a0a7980 */ /* 0x000ea2000c101b00 */
[----:B------:R-:W-:-:S05]  /*7e30*/  IADD3 R46, P2, PT, R46, 0x2, RZ ;  /* 0x000000022e2e7810 */ /* 0x000fca0007f5e0ff */
[----:B------:R-:W-:Y:S01]  /*7e40*/  IMAD.X R45, RZ, RZ, R45, P2 ;  /* 0x000000ffff2d7224 */ /* 0x000fe200010e062d */
[----:B--2---:R-:W-:-:S07]  /*7e50*/  DFMA R8, R10, -R4, R8 ;  /* 0x800000040a08722b */ /* 0x004fce0000000008 */
[----:B------:R1:W-:Y:S04]  /*7e60*/  ST.E.64 desc[UR4][R6.64+0x8], R8 ;  /* 0x0000080806007985 */ /* 0x0003e8000c101b04 */
.L_x_149:
[----:B------:R-:W-:Y:S05]  /*7e70*/  @!P1 BRA `(.L_x_147) ;  /* 0x0000000000509947 */ /* 0x000fea0003800000 */
[----:B01----:R-:W-:Y:S01]  /*7e80*/  IMAD.MOV.U32 R6, RZ, RZ, R46 ;  /* 0x000000ffff067224 */ /* 0x003fe200078e002e */
[----:B------:R-:W-:Y:S01]  /*7e90*/  R2UR UR4, R28 ;  /* 0x000000001c0472ca */ /* 0x000fe200000e0000 */
[----:B------:R-:W-:Y:S01]  /*7ea0*/  IMAD.MOV.U32 R7, RZ, RZ, R45 ;  /* 0x000000ffff077224 */ /* 0x000fe200078e002d */
[----:B------:R-:W-:Y:S01]  /*7eb0*/  R2UR UR5, R29 ;  /* 0x000000001d0572ca */ /* 0x000fe200000e0000 */
[-C--:B------:R-:W-:Y:S01]  /*7ec0*/  IMAD R10, R38, R0.reuse, RZ ;  /* 0x00000000260a7224 */ /* 0x080fe200078e02ff */
[----:B------:R-:W-:Y:S01]  /*7ed0*/  R2UR UR6, R28 ;  /* 0x000000001c0672ca */ /* 0x000fe200000e0000 */
[----:B------:R-:W-:Y:S01]  /*7ee0*/  IMAD.WIDE.U32 R8, R21, R0, R6 ;  /* 0x0000000015087225 */ /* 0x000fe200078e0006 */
[----:B------:R-:W-:-:S03]  /*7ef0*/  R2UR UR7, R29 ;  /* 0x000000001d0772ca */ /* 0x000fc600000e0000 */
        /* <DEDUP_REMOVED lines=9> */
[----:B------:R-:W2:Y:S02]  /*7f90*/  LD.E.64 R10, desc[UR4][R10.64] ;  /* 0x000000040a0a7980 */ /* 0x000ea4000c101b00 */
[----:B--2---:R-:W-:-:S07]  /*7fa0*/  DFMA R6, R10, -R4, R6 ;  /* 0x800000040a06722b */ /* 0x004fce0000000006 */
[----:B------:R2:W-:Y:S04]  /*7fb0*/  ST.E.64 desc[UR4][R12.64], R6 ;  /* 0x000000060c007985 */ /* 0x0005e8000c101b04 */
.L_x_147:
[----:B------:R-:W-:Y:S05]  /*7fc0*/  @!P0 BRA `(.L_x_150) ;  /* 0xfffffff000f48947 */ /* 0x000fea000383ffff */
.L_x_143:
[----:B------:R-:W-:Y:S05]  /*7fd0*/  BSYNC.RECONVERGENT B0 ;  /* 0x0000000000007941 */ /* 0x000fea0003800200 */
.L_x_142:
[----:B------:R-:W-:Y:S01]  /*7fe0*/  ISETP.NE.U32.AND P0, PT, R42, R0, PT ;  /* 0x000000002a00720c */ /* 0x000fe20003f05070 */
[----:B------:R-:W-:Y:S02]  /*7ff0*/  VIADD R41, R41, 0x1 ;  /* 0x0000000129297836 */ /* 0x000fe40000000000 */
[----:B------:R-:W-:Y:S01]  /*8000*/  VIADD R40, R40, 0x1 ;  /* 0x0000000128287836 */ /* 0x000fe20000000000 */
[----:B------:R-:W-:Y:S01]  /*8010*/  ISETP.NE.AND.EX P0, PT, R43, R3, PT, P0 ;  /* 0x000000032b00720c */ /* 0x000fe20003f05300 */
[----:B------:R-:W-:Y:S02]  /*8020*/  VIADD R39, R39, 0x1 ;  /* 0x0000000127277836 */ /* 0x000fe40000000000 */
[----:B------:R-:W-:Y:S02]  /*8030*/  IMAD.MOV.U32 R37, RZ, RZ, R42 ;  /* 0x000000ffff257224 */ /* 0x000fe400078e002a */
[----:B------:R-:W-:-:S08]  /*8040*/  IMAD.MOV.U32 R38, RZ, RZ, R43 ;  /* 0x000000ffff267224 */ /* 0x000fd000078e002b */
[----:B------:R-:W-:Y:S05]  /*8050*/  @P0 BRA `(.L_x_151) ;  /* 0xffffff9000300947 */ /* 0x000fea000383ffff */
[----:B------:R-:W-:Y:S05]  /*8060*/  BSYNC.RECONVERGENT B6 ;  /* 0x0000000000067941 */ /* 0x000fea0003800200 */
.L_x_52:
[----:B------:R-:W-:Y:S01]  /*8070*/  BSSY.RECONVERGENT B1, `(.L_x_152) ;  /* 0x0000116000017945 */ /* 0x000fe20003800200 */
[----:B0-----:R-:W-:Y:S02]  /*8080*/  CS2R R4, SRZ ;  /* 0x0000000000047805 */ /* 0x001fe4000001ff00 */
[----:B-1234-:R-:W-:Y:S02]  /*8090*/  PRMT R7, RZ, 0x7610, R7 ;  /* 0x00007610ff077816 */ /* 0x01efe40000000007 */
[----:B------:R-:W-:-:S07]  /*80a0*/  PRMT R6, RZ, 0x7610, R6 ;  /* 0x00007610ff067816 */ /* 0x000fce0000000006 */
.L_x_164:
[----:B0-----:R-:W0:Y:S01]  /*80b0*/  LDC.64 R8, c[0x0][0x398] ;  /* 0x0000e600ff087b82 */ /* 0x001e220000000a00 */
[----:B------:R-:W1:Y:S01]  /*80c0*/  LDCU.64 UR4, c[0x0][0x398] ;  /* 0x00007300ff0477ac */ /* 0x000e620008000a00 */
[----:B------:R-:W-:-:S04]  /*80d0*/  ISETP.GE.U32.AND P1, PT, R5, 0xf, PT ;  /* 0x0000000f0500780c */ /* 0x000fc80003f26070 */
[C---:B------:R-:W-:Y:S01]  /*80e0*/  ISETP.GE.U32.AND.EX P1, PT, R4.reuse, RZ, PT, P1 ;  /* 0x000000ff0400720c */ /* 0x040fe20003f26110 */
[-C--:B0-----:R-:W-:Y:S02]  /*80f0*/  IMAD R0, R4, R8.reuse, RZ ;  /* 0x0000000804007224 */ /* 0x081fe400078e02ff */
[----:B-1----:R-:W-:Y:S01]  /*8100*/  IMAD.WIDE.U32 R10, R5, R8, UR4 ;  /* 0x00000004050a7e25 */ /* 0x002fe2000f8e0008 */
[----:B------:R-:W-:Y:S02]  /*8110*/  R2UR UR4, R28 ;  /* 0x000000001c0472ca */ /* 0x000fe400000e0000 */
[----:B------:R-:W-:Y:S01]  /*8120*/  R2UR UR5, R29 ;  /* 0x000000001d0572ca */ /* 0x000fe200000e0000 */
[----:B------:R-:W-:Y:S01]  /*8130*/  IMAD R23, R5, R9, R0 ;  /* 0x0000000905177224 */ /* 0x000fe200078e0200 */
[----:B------:R-:W-:-:S03]  /*8140*/  LEA R12, P0, R10, R17, 0x3 ;  /* 0x000000110a0c7211 */ /* 0x000fc600078018ff */
[----:B------:R-:W-:-:S05]  /*8150*/  IMAD.IADD R3, R11, 0x1, R23 ;  /* 0x000000010b037824 */ /* 0x000fca00078e0217 */
[----:B------:R-:W-:Y:S02]  /*8160*/  LEA.HI.X R13, R10, R18, R3, 0x3, P0 ;  /* 0x000000120a0d7211 */ /* 0x000fe400000f1c03 */
[----:B------:R-:W-:Y:S01]  /*8170*/  IADD3 R3, P0, PT, R5, 0x1, RZ ;  /* 0x0000000105037810 */ /* 0x000fe20007f1e0ff */
[----:B------:R-:W-:Y:S01]  /*8180*/  IMAD.MOV.U32 R24, RZ, RZ, R5 ;  /* 0x000000ffff187224 */ /* 0x000fe200078e0005 */
[----:B------:R-:W-:Y:S02]  /*8190*/  BSSY.RECONVERGENT B0, `(.L_x_153) ;  /* 0x0000058000007945 */ /* 0x000fe40003800200 */
[----:B------:R-:W5:Y:S01]  /*81a0*/  LD.E.64 R12, desc[UR4][R12.64] ;  /* 0x000000040c0c7980 */ /* 0x000f62000c101b00 */
[--C-:B------:R-:W-:Y:S01]  /*81b0*/  IMAD.X R10, RZ, RZ, R4.reuse, P0 ;  /* 0x000000ffff0a7224 */ /* 0x100fe200000e0604 */
[----:B------:R-:W-:Y:S01]  /*81c0*/  ISETP.NE.U32.AND P0, PT, R3, R8, PT ;  /* 0x000000080300720c */ /* 0x000fe20003f05070 */
[----:B------:R-:W-:Y:S02]  /*81d0*/  IMAD.MOV.U32 R5, RZ, RZ, R3 ;  /* 0x000000ffff057224 */ /* 0x000fe400078e0003 */
[----:B------:R-:W-:Y:S01]  /*81e0*/  IMAD.MOV.U32 R25, RZ, RZ, R4 ;  /* 0x000000ffff197224 */ /* 0x000fe200078e0004 */
[----:B------:R-:W-:Y:S01]  /*81f0*/  ISETP.NE.AND.EX P0, PT, R10, R9, PT, P0 ;  /* 0x000000090a00720c */ /* 0x000fe20003f05300 */
[----:B------:R-:W-:Y:S01]  /*8200*/  VIADD R53, R7, 0x1 ;  /* 0x0000000107357836 */ /* 0x000fe20000000000 */
[----:B------:R-:W-:Y:S01]  /*8210*/  LOP3.LUT P2, RZ, R5, 0xf, RZ, 0xc0, !PT ;  /* 0x0000000f05ff7812 */ /* 0x000fe2000784c0ff */
[----:B------:R-:W-:-:S02]  /*8220*/  VIADD R52, R6, 0x1 ;  /* 0x0000000106347836 */ /* 0x000fc40000000000 */
[----:B------:R-:W-:Y:S02]  /*8230*/  IMAD.MOV.U32 R3, RZ, RZ, RZ ;  /* 0x000000ffff037224 */ /* 0x000fe400078e00ff */
[----:B------:R-:W-:Y:S02]  /*8240*/  IMAD.MOV.U32 R0, RZ, RZ, RZ ;  /* 0x000000ffff007224 */ /* 0x000fe400078e00ff */
[----:B------:R-:W-:Y:S01]  /*8250*/  IMAD.MOV.U32 R4, RZ, RZ, R10 ;  /* 0x000000ffff047224 */ /* 0x000fe200078e000a */
[----:B------:R-:W-:Y:S06]  /*8260*/  @!P1 BRA `(.L_x_154) ;  /* 0x0000000400289947 */ /* 0x000fec0003800000 */
[----:B------:R-:W-:Y:S01]  /*8270*/  IMAD R23, R25, R8, RZ ;  /* 0x0000000819177224 */ /* 0x000fe200078e02ff */
[----:B------:R-:W-:Y:S01]  /*8280*/  LOP3.LUT R3, R5, 0xfffffff0, RZ, 0xc0, !PT ;  /* 0xfffffff005037812 */ /* 0x000fe200078ec0ff */
[----:B------:R-:W-:Y:S02]  /*8290*/  IMAD.MOV.U32 R0, RZ, RZ, R4 ;  /* 0x000000ffff007224 */ /* 0x000fe400078e0004 */
[----:B------:R-:W-:Y:S02]  /*82a0*/  IMAD R23, R24, R9, R23 ;  /* 0x0000000918177224 */ /* 0x000fe400078e0217 */
[----:B------:R-:W-:Y:S02]  /*82b0*/  IMAD.MOV.U32 R54, RZ, RZ, RZ ;  /* 0x000000ffff367224 */ /* 0x000fe400078e00ff */
[----:B------:R-:W-:-:S07]  /*82c0*/  IMAD.MOV.U32 R9, RZ, RZ, RZ ;  /* 0x000000ffff097224 */ /* 0x000fce00078e00ff */
.L_x_155:
[----:B------:R-:W-:Y:S01]  /*82d0*/  IMAD.MOV.U32 R55, RZ, RZ, R9 ;  /* 0x000000ffff377224 */ /* 0x000fe200078e0009 */
[----:B------:R-:W-:Y:S02]  /*82e0*/  R2UR UR6, R28 ;  /* 0x000000001c0672ca */ /* 0x000fe400000e0000 */
[C---:B------:R-:W-:Y:S01]  /*82f0*/  R2UR UR7, R29.reuse ;  /* 0x000000001d0772ca */ /* 0x040fe200000e0000 */
[----:B------:R-:W-:Y:S01]  /*8300*/  IMAD.WIDE.U32 R10, R24, R8, R54 ;  /* 0x00000008180a7225 */ /* 0x000fe200078e0036 */
[----:B------:R-:W-:Y:S02]  /*8310*/  R2UR UR4, R28 ;  /* 0x000000001c0472ca */ /* 0x000fe400000e0000 */
[----:B------:R-:W-:Y:S01]  /*8320*/  R2UR UR5, R29 ;  /* 0x000000001d0572ca */ /* 0x000fe200000e0000 */
[----:B------:R-:W-:Y:S01]  /*8330*/  IMAD.IADD R7, R23, 0x1, R11 ;  /* 0x0000000117077824 */ /* 0x000fe200078e020b */
[----:B------:R-:W-:Y:S02]  /*8340*/  LEA R50, P3, R54, R19, 0x3 ;  /* 0x0000001336327211 */ /* 0x000fe400078618ff */
[----:B------:R-:W-:-:S02]  /*8350*/  LEA R6, P1, R10, R2, 0x3 ;  /* 0x000000020a067211 */ /* 0x000fc400078218ff */
[----:B------:R-:W-:Y:S02]  /*8360*/  LEA.HI.X R51, R54, R22, R9, 0x3, P3 ;  /* 0x0000001636337211 */ /* 0x000fe400018f1c09 */
[----:B------:R-:W-:-:S03]  /*8370*/  LEA.HI.X R7, R10, R16, R7, 0x3, P1 ;  /* 0x000000100a077211 */ /* 0x000fc600008f1c07 */
[----:B------:R-:W2:Y:S04]  /*8380*/  LD.E.64 R44, desc[UR6][R50.64] ;  /* 0x00000006322c7980 */ /* 0x000ea8000c101b00 */
[----:B------:R-:W2:Y:S01]  /*8390*/  LD.E.64 R46, desc[UR4][R6.64] ;  /* 0x00000004062e7980 */ /* 0x000ea2000c101b00 */
[C---:B------:R-:W-:Y:S02]  /*83a0*/  R2UR UR10, R28.reuse ;  /* 0x000000001c0a72ca */ /* 0x040fe400000e0000 */
[C---:B------:R-:W-:Y:S01]  /*83b0*/  R2UR UR11, R29.reuse ;  /* 0x000000001d0b72ca */ /* 0x040fe200000e0000 */
[----:B------:R-:W3:Y:S01]  /*83c0*/  LD.E.64 R20, desc[UR6][R50.64+0x8] ;  /* 0x0000080632147980 */ /* 0x000ee2000c101b00 */
[----:B------:R-:W-:Y:S02]  /*83d0*/  R2UR UR8, R28 ;  /* 0x000000001c0872ca */ /* 0x000fe400000e0000 */
[----:B------:R-:W-:Y:S01]  /*83e0*/  R2UR UR9, R29 ;  /* 0x000000001d0972ca */ /* 0x000fe200000e0000 */
[----:B------:R-:W3:Y:S04]  /*83f0*/  LD.E.64 R10, desc[UR4][R6.64+0x8] ;  /* 0x00000804060a7980 */ /* 0x000ee8000c101b00 */
[----:B------:R-:W4:Y:S04]  /*8400*/  LD.E.64 R34, desc[UR6][R50.64+0x18] ;  /* 0x0000180632227980 */ /* 0x000f28000c101b00 */
        /* <DEDUP_REMOVED lines=8> */
[----:B------:R-:W4:Y:S01]  /*8490*/  LD.E.64 R40, desc[UR8][R6.64+0x30] ;  /* 0x0000300806287980 */ /* 0x000f22000c101b00 */
[----:B--2--5:R-:W-:-:S03]  /*84a0*/  DFMA R12, -R46, R44, R12 ;  /* 0x0000002c2e0c722b */ /* 0x024fc6000000010c */
[----:B------:R-:W2:Y:S04]  /*84b0*/  LD.E.64 R44, desc[UR6][R50.64+0x38] ;  /* 0x00003806322c7980 */ /* 0x000ea8000c101b00 */
[----:B------:R-:W2:Y:S01]  /*84c0*/  LD.E.64 R46, desc[UR4][R6.64+0x38] ;  /* 0x00003804062e7980 */ /* 0x000ea2000c101b00 */
[----:B---3--:R-:W-:-:S03]  /*84d0*/  DFMA R20, -R10, R20, R12 ;  /* 0x000000140a14722b */ /* 0x008fc6000000010c */
[----:B------:R-:W3:Y:S04]  /*84e0*/  LD.E.64 R10, desc[UR6][R50.64+0x40] ;  /* 0x00004006320a7980 */ /* 0x000ee8000c101b00 */
[----:B------:R-:W3:Y:S01]  /*84f0*/  LD.E.64 R12, desc[UR4][R6.64+0x40] ;  /* 0x00004004060c7980 */ /* 0x000ee2000c101b00 */
[----:B----4-:R-:W-:-:S03]  /*8500*/  DFMA R30, -R14, R30, R20 ;  /* 0x0000001e0e1e722b */ /* 0x010fc60000000114 */
[----:B------:R-:W4:Y:S04]  /*8510*/  LD.E.64 R14, desc[UR10][R50.64+0x48] ;  /* 0x0000480a320e7980 */ /* 0x000f28000c101b00 */
[----:B------:R-:W4:Y:S01]  /*8520*/  LD.E.64 R20, desc[UR8][R6.64+0x48] ;  /* 0x0000480806147980 */ /* 0x000f22000c101b00 */
[----:B------:R-:W-:-:S03]  /*8530*/  DFMA R34, -R26, R34, R30 ;  /* 0x000000221a22722b */ /* 0x000fc6000000011e */
        /* <DEDUP_REMOVED lines=11> */
[----:B--2---:R-:W-:-:S03]  /*85f0*/  DFMA R44, -R46, R44, R48 ;  /* 0x0000002c2e2c722b */ /* 0x004fc60000000130 */
[----:B------:R-:W2:Y:S04]  /*8600*/  LD.E.64 R46, desc[UR6][R50.64+0x70] ;  /* 0x00007006322e7980 */ /* 0x000ea8000c101b00 */
[----:B------:R-:W2:Y:S04]  /*8610*/  LD.E.64 R48, desc[UR4][R6.64+0x70] ;  /* 0x0000700406307980 */ /* 0x000ea8000c101b00 */
[----:B------:R-:W2:Y:S04]  /*8620*/  LD.E.64 R50, desc[UR10][R50.64+0x78] ;  /* 0x0000780a32327980 */ /* 0x000ea8000c101b00 */
[----:B------:R-:W2:Y:S01]  /*8630*/  LD.E.64 R6, desc[UR8][R6.64+0x78] ;  /* 0x0000780806067980 */ /* 0x000ea2000c101b00 */
[----:B---3--:R-:W-:-:S08]  /*8640*/  DFMA R10, -R12, R10, R44 ;  /* 0x0000000a0c0a722b */ /* 0x008fd0000000012c */
[----:B----4-:R-:W-:-:S08]  /*8650*/  DFMA R10, -R20, R14, R10 ;  /* 0x0000000e140a722b */ /* 0x010fd0000000010a */
[----:B------:R-:W-:-:S08]  /*8660*/  DFMA R10, -R30, R26, R10 ;  /* 0x0000001a1e0a722b */ /* 0x000fd0000000010a */
[----:B------:R-:W-:Y:S01]  /*8670*/  DFMA R10, -R34, R32, R10 ;  /* 0x00000020220a722b */ /* 0x000fe2000000010a */
[----:B------:R-:W-:-:S07]  /*8680*/  IADD3 R54, P1, PT, R54, 0x10, RZ ;  /* 0x0000001036367810 */ /* 0x000fce0007f3e0ff */
[----:B------:R-:W-:Y:S01]  /*8690*/  DFMA R10, -R38, R36, R10 ;  /* 0x00000024260a722b */ /* 0x000fe2000000010a */
[----:B------:R-:W-:Y:S01]  /*86a0*/  IMAD.X R9, RZ, RZ, R9, P1 ;  /* 0x000000ffff097224 */ /* 0x000fe200008e0609 */
[----:B------:R-:W-:-:S06]  /*86b0*/  ISETP.NE.U32.AND P1, PT, R54, R3, PT ;  /* 0x000000033600720c */ /* 0x000fcc0003f25070 */
[----:B------:R-:W-:Y:S01]  /*86c0*/  DFMA R10, -R42, R40, R10 ;  /* 0x000000282a0a722b */ /* 0x000fe2000000010a */
[----:B------:R-:W-:-:S07]  /*86d0*/  ISETP.NE.AND.EX P1, PT, R9, R0, PT, P1 ;  /* 0x000000000900720c */ /* 0x000fce0003f25310 */
[----:B--2---:R-:W-:-:S08]  /*86e0*/  DFMA R10, -R48, R46, R10 ;  /* 0x0000002e300a722b */ /* 0x004fd0000000010a */
[----:B------:R-:W-:Y:S01]  /*86f0*/  DFMA R12, -R6, R50, R10 ;  /* 0x00000032060c722b */ /* 0x000fe2000000010a */
[----:B------:R-:W-:Y:S10]  /*8700*/  @P1 BRA `(.L_x_155) ;  /* 0xfffffff800f01947 */ /* 0x000ff4000383ffff */
.L_x_154:
[----:B------:R-:W-:Y:S05]  /*8710*/  BSYNC.RECONVERGENT B0 ;  /* 0x0000000000007941 */ /* 0x000fea0003800200 */
.L_x_153:
[----:B------:R-:W-:Y:S01]  /*8720*/  BSSY.RECONVERGENT B0, `(.L_x_156) ;  /* 0x0000085000007945 */ /* 0x000fe20003800200 */
[----:B------:R-:W-:Y:S02]  /*8730*/  PRMT R7, R53, 0x7610, R7 ;  /* 0x0000761035077816 */ /* 0x000fe40000000007 */
[----:B------:R-:W-:Y:S01]  /*8740*/  PRMT R6, R52, 0x7610, R6 ;  /* 0x0000761034067816 */ /* 0x000fe20000000006 */
[----:B------:R-:W-:Y:S06]  /*8750*/  @!P2 BRA `(.L_x_157) ;  /* 0x000000080004a947 */ /* 0x000fec0003800000 */
[----:B------:R-:W-:Y:S01]  /*8760*/  LOP3.LUT R10, R6, 0xf, RZ, 0xc0, !PT ;  /* 0x0000000f060a7812 */ /* 0x000fe200078ec0ff */
[----:B------:R-:W-:Y:S03]  /*8770*/  BSSY.RECONVERGENT B2, `(.L_x_158) ;  /* 0x0000031000027945 */ /* 0x000fe60003800200 */
[----:B------:R-:W-:-:S04]  /*8780*/  IADD3 R9, P2, PT, R10, -0x1, RZ ;  /* 0xffffffff0a097810 */ /* 0x000fc80007f5e0ff */
[----:B------:R-:W-:Y:S01]  /*8790*/  ISETP.GE.U32.AND P1, PT, R9, 0x7, PT ;  /* 0x000000070900780c */ /* 0x000fe20003f26070 */
[----:B------:R-:W-:Y:S01]  /*87a0*/  IMAD.X R9, RZ, RZ, -0x1, P2 ;  /* 0xffffffffff097424 */ /* 0x000fe200010e06ff */
[----:B------:R-:W-:-:S04]  /*87b0*/  LOP3.LUT P2, RZ, R10, 0x7, RZ, 0xc0, !PT ;  /* 0x000000070aff7812 */ /* 0x000fc8000784c0ff */
[----:B------:R-:W-:-:S13]  /*87c0*/  ISETP.GE.U32.AND.EX P1, PT, R9, RZ, PT, P1 ;  /* 0x000000ff0900720c */ /* 0x000fda0003f26110 */
[----:B------:R-:W-:Y:S05]  /*87d0*/  @!P1 BRA `(.L_x_159) ;  /* 0x0000000000a89947 */ /* 0x000fea0003800000 */
[----:B------:R-:W-:Y:S01]  /*87e0*/  IMAD.MOV.U32 R10, RZ, RZ, R3 ;  /* 0x000000ffff0a7224 */ /* 0x000fe200078e0003 */
[C---:B------:R-:W-:Y:S01]  /*87f0*/  R2UR UR6, R28.reuse ;  /* 0x000000001c0672ca */ /* 0x040fe200000e0000 */
[----:B------:R-:W-:Y:S01]  /*8800*/  IMAD.MOV.U32 R11, RZ, RZ, R0 ;  /* 0x000000ffff0b7224 */ /* 0x000fe200078e0000 */
[C---:B------:R-:W-:Y:S02]  /*8810*/  R2UR UR7, R29.reuse ;  /* 0x000000001d0772ca */ /* 0x040fe400000e0000 */
[----:B------:R-:W-:Y:S01]  /*8820*/  R2UR UR4, R28 ;  /* 0x000000001c0472ca */ /* 0x000fe200000e0000 */
[----:B------:R-:W-:Y:S01]  /*8830*/  IMAD.WIDE.U32 R10, R24, R8, R10 ;  /* 0x00000008180a7225 */ /* 0x000fe200078e000a */
[----:B------:R-:W-:Y:S02]  /*8840*/  R2UR UR5, R29 ;  /* 0x000000001d0572ca */ /* 0x000fe400000e0000 */
[----:B------:R-:W-:Y:S01]  /*8850*/  LEA R44, P3, R3, R19, 0x3 ;  /* 0x00000013032c7211 */ /* 0x000fe200078618ff */
[----:B------:R-:W-:Y:S01]  /*8860*/  IMAD.IADD R9, R23, 0x1, R11 ;  /* 0x0000000117097824 */ /* 0x000fe200078e020b */
[----:B------:R-:W-:-:S02]  /*8870*/  LEA R46, P1, R10, R2, 0x3 ;  /* 0x000000020a2e7211 */ /* 0x000fc400078218ff */
[----:B------:R-:W-:Y:S02]  /*8880*/  LEA.HI.X R45, R3, R22, R0, 0x3, P3 ;  /* 0x00000016032d7211 */ /* 0x000fe400018f1c00 */
[----:B------:R-:W-:Y:S02]  /*8890*/  LEA.HI.X R47, R10, R16, R9, 0x3, P1 ;  /* 0x000000100a2f7211 */ /* 0x000fe400008f1c09 */
[C---:B------:R-:W-:Y:S01]  /*88a0*/  R2UR UR10, R28.reuse ;  /* 0x000000001c0a72ca */ /* 0x040fe200000e0000 */
[----:B------:R-:W2:Y:S01]  /*88b0*/  LD.E.64 R50, desc[UR6][R44.64] ;  /* 0x000000062c327980 */ /* 0x000ea2000c101b00 */
[C---:B------:R-:W-:Y:S02]  /*88c0*/  R2UR UR11, R29.reuse ;  /* 0x000000001d0b72ca */ /* 0x040fe400000e0000 */
[----:B------:R-:W-:Y:S01]  /*88d0*/  R2UR UR8, R28 ;  /* 0x000000001c0872ca */ /* 0x000fe200000e0000 */
[----:B------:R-:W2:Y:S01]  /*88e0*/  LD.E.64 R52, desc[UR4][R46.64] ;  /* 0x000000042e347980 */ /* 0x000ea2000c101b00 */
[----:B------:R-:W-:-:S03]  /*88f0*/  R2UR UR9, R29 ;  /* 0x000000001d0972ca */ /* 0x000fc600000e0000 */
[----:B------:R-:W3:Y:S04]  /*8900*/  LD.E.64 R14, desc[UR6][R44.64+0x10] ;  /* 0x000010062c0e7980 */ /* 0x000ee8000c101b00 */
[----:B------:R-:W3:Y:S04]  /*8910*/  LD.E.64 R20, desc[UR4][R46.64+0x10] ;  /* 0x000010042e147980 */ /* 0x000ee8000c101b00 */
[----:B------:R-:W4:Y:S04]  /*8920*/  LD.E.64 R10, desc[UR10][R44.64+0x8] ;  /* 0x0000080a2c0a7980 */ /* 0x000f28000c101b00 */
[----:B------:R-:W4:Y:S04]  /*8930*/  LD.E.64 R48, desc[UR8][R46.64+0x8] ;  /* 0x000008082e307980 */ /* 0x000f28000c101b00 */
[----:B------:R-:W3:Y:S04]  /*8940*/  LD.E.64 R26, desc[UR10][R44.64+0x18] ;  /* 0x0000180a2c1a7980 */ /* 0x000ee8000c101b00 */
        /* <DEDUP_REMOVED lines=8> */
[----:B------:R-:W3:Y:S01]  /*89d0*/  LD.E.64 R46, desc[UR8][R46.64+0x38] ;  /* 0x000038082e2e7980 */ /* 0x000ee2000c101b00 */
[----:B------:R-:W-:-:S05]  /*89e0*/  IADD3 R3, P1, PT, R3, 0x8, RZ ;  /* 0x0000000803037810 */ /* 0x000fca0007f3e0ff */
[----:B------:R-:W-:Y:S01]  /*89f0*/  IMAD.X R0, RZ, RZ, R0, P1 ;  /* 0x000000ffff007224 */ /* 0x000fe200008e0600 */
[----:B--2--5:R-:W-:-:S08]  /*8a00*/  DFMA R50, -R52, R50, R12 ;  /* 0x000000323432722b */ /* 0x024fd0000000010c */
[----:B----4-:R-:W-:-:S08]  /*8a10*/  DFMA R10, -R48, R10, R50 ;  /* 0x0000000a300a722b */ /* 0x010fd00000000132 */
[----:B---3--:R-:W-:-:S08]  /*8a20*/  DFMA R10, -R20, R14, R10 ;  /* 0x0000000e140a722b */ /* 0x008fd0000000010a */
[----:B------:R-:W-:-:S08]  /*8a30*/  DFMA R10, -R30, R26, R10 ;  /* 0x0000001a1e0a722b */ /* 0x000fd0000000010a */
[----:B------:R-:W-:-:S08]  /*8a40*/  DFMA R10, -R34, R32, R10 ;  /* 0x00000020220a722b */ /* 0x000fd0000000010a */
[----:B------:R-:W-:-:S08]  /*8a50*/  DFMA R10, -R38, R36, R10 ;  /* 0x00000024260a722b */ /* 0x000fd0000000010a */
[----:B------:R-:W-:-:S08]  /*8a60*/  DFMA R10, -R42, R40, R10 ;  /* 0x000000282a0a722b */ /* 0x000fd0000000010a */
[----:B------:R-:W-:-:S11]  /*8a70*/  DFMA R12, -R46, R44, R10 ;  /* 0x0000002c2e0c722b */ /* 0x000fd6000000010a */
.L_x_159:
[----:B------:R-:W-:Y:S05]  /*8a80*/  BSYNC.RECONVERGENT B2 ;  /* 0x0000000000027941 */ /* 0x000fea0003800200 */
.L_x_158:
[----:B------:R-:W-:Y:S05]  /*8a90*/  @!P2 BRA `(.L_x_157) ;  /* 0x000000040034a947 */ /* 0x000fea0003800000 */
[----:B------:R-:W-:Y:S01]  /*8aa0*/  LOP3.LUT R9, R7, 0xffff, RZ, 0xc0, !PT ;  /* 0x0000ffff07097812 */ /* 0x000fe200078ec0ff */
[----:B------:R-:W-:Y:S03]  /*8ab0*/  BSSY.RECONVERGENT B2, `(.L_x_160) ;  /* 0x0000028000027945 */ /* 0x000fe60003800200 */
[C---:B------:R-:W-:Y:S02]  /*8ac0*/  LOP3.LUT R10, R9.reuse, 0x7, RZ, 0xc0, !PT ;  /* 0x00000007090a7812 */ /* 0x040fe400078ec0ff */
[----:B------:R-:W-:Y:S02]  /*8ad0*/  LOP3.LUT R9, R9, 0x3, RZ, 0xc0, !PT ;  /* 0x0000000309097812 */ /* 0x000fe400078ec0ff */
[----:B------:R-:W-:-:S04]  /*8ae0*/  IADD3 R10, P2, PT, R10, -0x1, RZ ;  /* 0xffffffff0a0a7810 */ /* 0x000fc80007f5e0ff */
[----:B------:R-:W-:Y:S01]  /*8af0*/  ISETP.GE.U32.AND P1, PT, R10, 0x3, PT ;  /* 0x000000030a00780c */ /* 0x000fe20003f26070 */
[----:B------:R-:W-:Y:S01]  /*8b00*/  IMAD.X R10, RZ, RZ, -0x1, P2 ;  /* 0xffffffffff0a7424 */ /* 0x000fe200010e06ff */
[----:B------:R-:W-:-:S04]  /*8b10*/  ISETP.NE.U32.AND P2, PT, R9, RZ, PT ;  /* 0x000000ff0900720c */ /* 0x000fc80003f45070 */
[----:B------:R-:W-:Y:S02]  /*8b20*/  ISETP.GE.U32.AND.EX P1, PT, R10, RZ, PT, P1 ;  /* 0x000000ff0a00720c */ /* 0x000fe40003f26110 */
[----:B------:R-:W-:-:S11]  /*8b30*/  ISETP.NE.AND.EX P2, PT, RZ, RZ, PT, P2 ;  /* 0x000000ffff00720c */ /* 0x000fd60003f45320 */
        /* <DEDUP_REMOVED lines=24> */
[----:B------:R-:W3:Y:S01]  /*8cc0*/  LD.E.64 R38, desc[UR8][R14.64+0x18] ;  /* 0x000018080e267980 */ /* 0x000ee2000c101b00 */
[----:B------:R-:W-:-:S05]  /*8cd0*/  IADD3 R3, P1, PT, R3, 0x4, RZ ;  /* 0x0000000403037810 */ /* 0x000fca0007f3e0ff */
[----:B------:R-:W-:Y:S01]  /*8ce0*/  IMAD.X R0, RZ, RZ, R0, P1 ;  /* 0x000000ffff007224 */ /* 0x000fe200008e0600 */
[----:B--2--5:R-:W-:-:S08]  /*8cf0*/  DFMA R10, -R10, R26, R12 ;  /* 0x0000001a0a0a722b */ /* 0x024fd0000000010c */
[----:B----4-:R-:W-:-:S08]  /*8d00*/  DFMA R10, -R30, R32, R10 ;  /* 0x000000201e0a722b */ /* 0x010fd0000000010a */
[----:B---3--:R-:W-:-:S08]  /*8d10*/  DFMA R10, -R34, R36, R10 ;  /* 0x00000024220a722b */ /* 0x008fd0000000010a */
[----:B------:R-:W-:-:S11]  /*8d20*/  DFMA R12, -R38, R40, R10 ;  /* 0x00000028260c722b */ /* 0x000fd6000000010a */
.L_x_161:
[----:B------:R-:W-:Y:S05]  /*8d30*/  BSYNC.RECONVERGENT B2 ;  /* 0x0000000000027941 */ /* 0x000fea0003800200 */
.L_x_160:
        /* <DEDUP_REMOVED lines=12> */
[----:B------:R-:W-:-:S03]  /*8e00*/  LEA.HI.X R31, R10, R16, R11, 0x3, P1 ;  /* 0x000000100a1f7211 */ /* 0x000fc600008f1c0b */
[----:B------:R-:W2:Y:S04]  /*8e10*/  LD.E.64 R14, desc[UR6][R32.64] ;  /* 0x00000006200e7980 */ /* 0x000ea8000c101b00 */
[----:B------:R-:W2:Y:S01]  /*8e20*/  LD.E.64 R10, desc[UR4][R30.64] ;  /* 0x000000041e0a7980 */ /* 0x000ea2000c101b00 */
[----:B------:R-:W-:-:S04]  /*8e30*/  ISETP.NE.U32.AND P1, PT, R9, 0x1, PT ;  /* 0x000000010900780c */ /* 0x000fc80003f25070 */
[----:B------:R-:W-:Y:S01]  /*8e40*/  ISETP.NE.AND.EX P1, PT, RZ, RZ, PT, P1 ;  /* 0x000000ffff00720c */ /* 0x000fe20003f25310 */
[----:B--2--5:R-:W-:-:S12]  /*8e50*/  DFMA R12, -R10, R14, R12 ;  /* 0x0000000e0a0c722b */ /* 0x024fd8000000010c */
[----:B------:R-:W-:Y:S05]  /*8e60*/  @!P1 BRA `(.L_x_157) ;  /* 0x0000000000409947 */ /* 0x000fea0003800000 */
[----:B------:R-:W-:Y:S02]  /*8e70*/  ISETP.NE.U32.AND P1, PT, R9, 0x2, PT ;  /* 0x000000020900780c */ /* 0x000fe40003f25070 */
[C---:B------:R-:W-:Y:S02]  /*8e80*/  R2UR UR4, R28.reuse ;  /* 0x000000001c0472ca */ /* 0x040fe400000e0000 */
[----:B------:R-:W-:Y:S02]  /*8e90*/  ISETP.NE.AND.EX P1, PT, RZ, RZ, PT, P1 ;  /* 0x000000ffff00720c */ /* 0x000fe40003f25310 */
[C---:B------:R-:W-:Y:S02]  /*8ea0*/  R2UR UR5, R29.reuse ;  /* 0x000000001d0572ca */ /* 0x040fe400000e0000 */
[----:B------:R-:W-:Y:S02]  /*8eb0*/  R2UR UR6, R28 ;  /* 0x000000001c0672ca */ /* 0x000fe400000e0000 */
[----:B------:R-:W-:-:S07]  /*8ec0*/  R2UR UR7, R29 ;  /* 0x000000001d0772ca */ /* 0x000fce00000e0000 */
[C---:B------:R-:W-:Y:S02]  /*8ed0*/  @P1 R2UR UR8, R28.reuse ;  /* 0x000000001c0812ca */ /* 0x040fe400000e0000 */
[C---:B------:R-:W-:Y:S01]  /*8ee0*/  @P1 R2UR UR9, R29.reuse ;  /* 0x000000001d0912ca */ /* 0x040fe200000e0000 */
[----:B------:R-:W2:Y:S01]  /*8ef0*/  LD.E.64 R10, desc[UR4][R30.64+0x8] ;  /* 0x000008041e0a7980 */ /* 0x000ea2000c101b00 */
[----:B------:R-:W-:Y:S02]  /*8f00*/  @P1 R2UR UR10, R28 ;  /* 0x000000001c0a12ca */ /* 0x000fe400000e0000 */
[----:B------:R-:W-:Y:S01]  /*8f10*/  @P1 R2UR UR11, R29 ;  /* 0x000000001d0b12ca */ /* 0x000fe200000e0000 */
[----:B------:R-:W2:Y:S08]  /*8f20*/  LD.E.64 R14, desc[UR6][R32.64+0x8] ;  /* 0x00000806200e7980 */ /* 0x000eb0000c101b00 */
[----:B------:R-:W3:Y:S04]  /*8f30*/  @P1 LD.E.64 R20, desc[UR8][R30.64+0x10] ;  /* 0x000010081e141980 */ /* 0x000ee8000c101b00 */
[----:B------:R-:W3:Y:S01]  /*8f40*/  @P1 LD.E.64 R26, desc[UR10][R32.64+0x10] ;  /* 0x0000100a201a1980 */ /* 0x000ee2000c101b00 */
[----:B--2---:R-:W-:-:S08]  /*8f50*/  DFMA R12, -R10, R14, R12 ;  /* 0x0000000e0a0c722b */ /* 0x004fd0000000010c */
[----:B---3--:R-:W-:-:S11]  /*8f60*/  @P1 DFMA R12, -R20, R26, R12 ;  /* 0x0000001a140c122b */ /* 0x008fd6000000010c */
.L_x_157:
[----:B------:R-:W-:Y:S05]  /*8f70*/  BSYNC.RECONVERGENT B0 ;  /* 0x0000000000007941 */ /* 0x000fea0003800200 */
.L_x_156:
[----:B------:R-:W-:Y:S01]  /*8f80*/  IMAD.WIDE.U32 R8, R24, R8, R24 ;  /* 0x0000000818087225 */ /* 0x000fe200078e0018 */
[----:B------:R-:W-:Y:S02]  /*8f90*/  R2UR UR4, R28 ;  /* 0x000000001c0472ca */ /* 0x000fe400000e0000 */
[----:B------:R-:W-:Y:S01]  /*8fa0*/  R2UR UR5, R29 ;  /* 0x000000001d0572ca */ /* 0x000fe200000e0000 */
[----:B------:R-:W-:Y:S01]  /*8fb0*/  IMAD.IADD R23, R23, 0x1, R9 ;  /* 0x0000000117177824 */ /* 0x000fe200078e0209 */
[----:B------:R-:W-:-:S04]  /*8fc0*/  LEA R20, P1, R8, R2, 0x3 ;  /* 0x0000000208147211 */ /* 0x000fc800078218ff */
[----:B------:R-:W-:-:S07]  /*8fd0*/  LEA.HI.X R21, R8, R16, R23, 0x3, P1 ;  /* 0x0000001008157211 */ /* 0x000fce00008f1c17 */
[----:B------:R-:W2:Y:S01]  /*8fe0*/  LD.E.64 R20, desc[UR4][R20.64] ;  /* 0x0000000414147980 */ /* 0x000ea2000c101b00 */
[----:B------:R-:W-:Y:S01]  /*8ff0*/  IMAD.MOV.U32 R8, RZ, RZ, 0x1 ;  /* 0x00000001ff087424 */ /* 0x000fe200078e00ff */
[----:B-----5:R-:W-:Y:S01]  /*9000*/  FSETP.GEU.AND P2, PT, |R13|, 6.5827683646048100446e-37, PT ;  /* 0x036000000d00780b */ /* 0x020fe20003f4e200 */
[----:B------:R-:W-:Y:S01]  /*9010*/  BSSY.RECONVERGENT B2, `(.L_x_162) ;  /* 0x0000015000027945 */ /* 0x000fe20003800200 */
[----:B--2---:R-:W0:Y:S03]  /*9020*/  MUFU.RCP64H R9, R21 ;  /* 0x0000001500097308 */ /* 0x004e260000001800 */
        /* <DEDUP_REMOVED lines=19> */
.L_x_163:
[----:B------:R-:W-:Y:S05]  /*9160*/  BSYNC.RECONVERGENT B2 ;  /* 0x0000000000027941 */ /* 0x000fea0003800200 */
.L_x_162:
[----:B------:R-:W-:Y:S02]  /*9170*/  R2UR UR4, R28 ;  /* 0x000000001c0472ca */ /* 0x000fe400000e0000 */
[----:B------:R-:W-:Y:S02]  /*9180*/  R2UR UR5, R29 ;  /* 0x000000001d0572ca */ /* 0x000fe400000e0000 */
[----:B------:R-:W-:-:S04]  /*9190*/  LEA R10, P1, R24, R19, 0x3 ;  /* 0x00000013180a7211 */ /* 0x000fc800078218ff */
[----:B------:R-:W-:-:S07]  /*91a0*/  LEA.HI.X R11, R24, R22, R25, 0x3, P1 ;  /* 0x00000016180b7211 */ /* 0x000fce00008f1c19 */
[----:B------:R0:W-:Y:S01]  /*91b0*/  ST.E.64 desc[UR4][R10.64], R8 ;  /* 0x000000080a007985 */ /* 0x0001e2000c101b04 */
[----:B------:R-:W-:Y:S05]  /*91c0*/  @P0 BRA `(.L_x_164) ;  /* 0xffffffec00b80947 */ /* 0x000fea000383ffff */
[----:B------:R-:W-:Y:S05]  /*91d0*/  BSYNC.RECONVERGENT B1 ;  /* 0x0000000000017941 */ /* 0x000fea0003800200 */
.L_x_152:
[----:B------:R-:W1:Y:S01]  /*91e0*/  LDCU.64 UR4, c[0x0][0x398] ;  /* 0x00007300ff0477ac */ /* 0x000e620008000a00 */
[----:B------:R-:W-:Y:S01]  /*91f0*/  IADD3 R26, P0, PT, R17, 0x38, RZ ;  /* 0x00000038111a7810 */ /* 0x000fe20007f1e0ff */
[----:B------:R-:W-:Y:S01]  /*9200*/  BSSY.RECONVERGENT B1, `(.L_x_43) ;  /* 0x000012d000017945 */ /* 0x000fe20003800200 */
[----:B------:R-:W-:Y:S01]  /*9210*/  IMAD.MOV.U32 R23, RZ, RZ, RZ ;  /* 0x000000ffff177224 */ /* 0x000fe200078e00ff */
[----:B------:R-:W-:Y:S01]  /*9220*/  PRMT R6, RZ, 0x7610, R6 ;  /* 0x00007610ff067816 */ /* 0x000fe20000000006 */
[----:B------:R-:W-:Y:S01]  /*9230*/  IMAD.MOV.U32 R7, RZ, RZ, RZ ;  /* 0x000000ffff077224 */ /* 0x000fe200078e00ff */
[----:B------:R-:W-:Y:S01]  /*9240*/  PRMT R5, RZ, 0x7610, R5 ;  /* 0x00007610ff057816 */ /* 0x000fe20000000005 */
[----:B------:R-:W-:Y:S02]  /*9250*/  IMAD.X R4, RZ, RZ, R18, P0 ;  /* 0x000000ffff047224 */ /* 0x000fe400000e0612 */
[----:B-1----:R-:W-:Y:S02]  /*9260*/  IMAD.U32 R25, RZ, RZ, UR4 ;  /* 0x00000004ff197e24 */ /* 0x002fe4000f8e00ff */
[----:B------:R-:W-:-:S07]  /*9270*/  IMAD.U32 R24, RZ, RZ, UR5 ;  /* 0x00000005ff187e24 */ /* 0x000fce000f8e00ff */
.L_x_176:
[----:B0-----:R-:W0:Y:S01]  /*9280*/  LDC.64 R10, c[0x0][0x398] ;  /* 0x0000e600ff0a7b82 */ /* 0x001e220000000a00 */
[C---:B------:R-:W-:Y:S01]  /*9290*/  IMAD.SHL.U32 R32, R25.reuse, 0x8, RZ ;  /* 0x0000000819207824 */ /* 0x040fe200078e00ff */
[----:B------:R-:W-:Y:S02]  /*92a0*/  SHF.L.U64.HI R33, R25, 0x3, R24 ;  /* 0x0000000319217819 */ /* 0x000fe40000010218 */
[----:B------:R-:W-:Y:S02]  /*92b0*/  R2UR UR4, R28 ;  /* 0x000000001c0472ca */ /* 0x000fe400000e0000 */
[----:B------:R-:W-:Y:S02]  /*92c0*/  IADD3 R8, P0, PT, R32, R19, RZ ;  /* 0x0000001320087210 */ /* 0x000fe40007f1e0ff */
[----:B------:R-:W-:-:S03]  /*92d0*/  R2UR UR5, R29 ;  /* 0x000000001d0572ca */ /* 0x000fc600000e0000 */
[----:B------:R-:W-:Y:S01]  /*92e0*/  IMAD.X R9, R33, 0x1, R22, P0 ;  /* 0x0000000121097824 */ /* 0x000fe200000e0616 */
[C---:B------:R-:W-:Y:S01]  /*92f0*/  IADD3 R0, P2, PT, R25.reuse, -0x1, RZ ;  /* 0xffffffff19007810 */ /* 0x040fe20007f5e0ff */
[----:B------:R-:W-:Y:S01]  /*9300*/  IMAD.MOV.U32 R3, RZ, RZ, R23 ;  /* 0x000000ffff037224 */ /* 0x000fe200078e0017 */
[----:B0-----:R-:W-:-:S07]  /*9310*/  ISETP.GT.U32.AND P0, PT, R25, R10, PT ;  /* 0x0000000a1900720c */ /* 0x001fce0003f04070 */
[----:B------:R-:W5:Y:S01]  /*9320*/  LD.E.64 R8, desc[UR4][R8.64+-0x8] ;  /* 0xfffff80408087980 */ /* 0x000f62000c101b00 */
[----:B------:R-:W-:Y:S01]  /*9330*/  IADD3 R23, P1, PT, R23, 0x1, RZ ;  /* 0x0000000117177810 */ /* 0x000fe20007f3e0ff */
[----:B------:R-:W-:Y:S01]  /*9340*/  BSSY.RECONVERGENT B0, `(.L_x_165) ;  /* 0x00000ef000007945 */ /* 0x000fe20003800200 */
[C---:B------:R-:W-:Y:S01]  /*9350*/  ISETP.GT.AND.EX P0, PT, R24.reuse, R11, PT, P0 ;  /* 0x0000000b1800720c */ /* 0x040fe20003f04300 */
[----:B------:R-:W-:Y:S02]  /*9360*/  IMAD.MOV.U32 R30, RZ, RZ, R25 ;  /* 0x000000ffff1e7224 */ /* 0x000fe400078e0019 */
[----:B------:R-:W-:Y:S02]  /*9370*/  IMAD.MOV.U32 R12, RZ, RZ, R7 ;  /* 0x000000ffff0c7224 */ /* 0x000fe400078e0007 */
[----:B------:R-:W-:Y:S01]  /*9380*/  IMAD.MOV.U32 R31, RZ, RZ, R24 ;  /* 0x000000ffff1f7224 */ /* 0x000fe200078e0018 */
[----:B------:R-:W-:Y:S01]  /*9390*/  IADD3.X R24, PT, PT, R24, -0x1, RZ, P2, !PT ;  /* 0xffffffff18187810 */ /* 0x000fe200017fe4ff */
[----:B------:R-:W-:-:S02]  /*93a0*/  VIADD R6, R6, 0x1 ;  /* 0x0000000106067836 */ /* 0x000fc40000000000 */
[----:B------:R-:W-:Y:S02]  /*93b0*/  VIADD R5, R5, 0x1 ;  /* 0x0000000105057836 */ /* 0x000fe40000000000 */
[----:B------:R-:W-:Y:S02]  /*93c0*/  IMAD.X R7, RZ, RZ, R7, P1 ;  /* 0x000000ffff077224 */ /* 0x000fe400008e0607 */
[----:B------:R-:W-:Y:S01]  /*93d0*/  IMAD.MOV.U32 R25, RZ, RZ, R0 ;  /* 0x000000ffff197224 */ /* 0x000fe200078e0000 */
[----:B------:R-:W-:Y:S06]  /*93e0*/  @P0 BRA `(.L_x_166) ;  /* 0x0000000c00900947 */ /* 0x000fec0003800000 */
[----:B------:R-:W-:Y:S01]  /*93f0*/  ISETP.GE.U32.AND P0, PT, R3, 0xf, PT ;  /* 0x0000000f0300780c */ /* 0x000fe20003f06070 */
[----:B------:R-:W-:Y:S01]  /*9400*/  BSSY.RECONVERGENT B2, `(.L_x_167) ;  /* 0x0000057000027945 */ /* 0x000fe20003800200 */
[----:B------:R-:W-:Y:S01]  /*9410*/  LOP3.LUT P1, RZ, R23, 0xf, RZ, 0xc0, !PT ;  /* 0x0000000f17ff7812 */ /* 0x000fe2000782c0ff */
[----:B------:R-:W-:Y:S01]  /*9420*/  IMAD.MOV.U32 R3, RZ, RZ, R25 ;  /* 0x000000ffff037224 */ /* 0x000fe200078e0019 */
[----:B------:R-:W-:Y:S01]  /*9430*/  ISETP.GE.U32.AND.EX P0, PT, R12, RZ, PT, P0 ;  /* 0x000000ff0c00720c */ /* 0x000fe20003f06100 */
[----:B------:R-:W-:-:S12]  /*9440*/  IMAD.MOV.U32 R0, RZ, RZ, R24 ;  /* 0x000000ffff007224 */ /* 0x000fd800078e0018 */
[----:B------:R-:W-:Y:S05]  /*9450*/  @!P0 BRA `(.L_x_168) ;  /* 0x0000000400448947 */ /* 0x000fea0003800000 */
[----:B------:R-:W0:Y:S01]  /*9460*/  LDC.64 R14, c[0x0][0x390] ;  /* 0x0000e400ff0e7b82 */ /* 0x000e220000000a00 */
[----:B------:R-:W-:Y:S01]  /*9470*/  IMAD R3, R25, UR39, RZ ;  /* 0x0000002719037c24 */ /* 0x000fe2000f8e02ff */
[----:B------:R-:W-:Y:S01]  /*9480*/  LOP3.LUT R56, R23, 0xfffffff0, RZ, 0xc0, !PT ;  /* 0xfffffff017387812 */ /* 0x000fe200078ec0ff */
[----:B------:R-:W-:-:S04]  /*9490*/  IMAD.WIDE.U32 R12, R25, UR40, R32 ;  /* 0x00000028190c7c25 */ /* 0x000fc8000f8e0020 */
[----:B------:R-:W-:Y:S01]  /*94a0*/  IMAD R3, R24, UR40, R3 ;  /* 0x0000002818037c24 */ /* 0x000fe2000f8e0203 */
[----:B------:R-:W-:Y:S01]  /*94b0*/  IADD3 R12, P0, PT, R26, R12, RZ ;  /* 0x0000000c1a0c7210 */ /* 0x000fe20007f1e0ff */
[----:B------:R-:W-:Y:S02]  /*94c0*/  IMAD.MOV.U32 R27, RZ, RZ, R7 ;  /* 0x000000ffff1b7224 */ /* 0x000fe400078e0007 */
[----:B------:R-:W-:Y:S01]  /*94d0*/  IMAD.MOV.U32 R0, RZ, RZ, R24 ;  /* 0x000000ffff007224 */ /* 0x000fe200078e0018 */
[----:B------:R-:W-:Y:S01]  /*94e0*/  IADD3.X R13, PT, PT, R4, R13, R3, P0, !PT ;  /* 0x0000000d040d7210 */ /* 0x000fe200007fe403 */
[----:B------:R-:W-:Y:S01]  /*94f0*/  IMAD.MOV.U32 R3, RZ, RZ, R25 ;  /* 0x000000ffff037224 */ /* 0x000fe200078e0019 */
[----:B0-----:R-:W-:-:S04]  /*9500*/  IADD3 R14, P2, P3, R32, 0x38, R14 ;  /* 0x00000038200e7810 */ /* 0x001fc80007b5e00e */
[----:B------:R-:W-:-:S09]  /*9510*/  IADD3.X R15, PT, PT, R33, R15, RZ, P2, P3 ;  /* 0x0000000f210f7210 */ /* 0x000fd200017e64ff */
.L_x_169:
[C---:B------:R-:W-:Y:S02]  /*9520*/  R2UR UR4, R28.reuse ;  /* 0x000000001c0472ca */ /* 0x040fe400000e0000 */
[C---:B------:R-:W-:Y:S02]  /*9530*/  R2UR UR5, R29.reuse ;  /* 0x000000001d0572ca */ /* 0x040fe400000e0000 */
[----:B------:R-:W-:Y:S02]  /*9540*/  R2UR UR6, R28 ;  /* 0x000000001c0672ca */ /* 0x000fe400000e0000 */
[----:B------:R-:W-:-:S09]  /*9550*/  R2UR UR7, R29 ;  /* 0x000000001d0772ca */ /* 0x000fd200000e0000 */
[----:B------:R-:W2:Y:S04]  /*9560*/  LD.E.64 R34, desc[UR4][R12.64+-0x40] ;  /* 0xffffc0040c227980 */ /* 0x000ea8000c101b00 */
[----:B------:R-:W2:Y:S04]  /*9570*/  LDG.E.64 R20, desc[UR6][R14.64+-0x40] ;  /* 0xffffc0060e147981 */ /* 0x000ea8000c1e1b00 */
[----:B------:R-:W3:Y:S04]  /*9580*/  LD.E.64 R40, desc[UR4][R12.64+-0x38] ;  /* 0xffffc8040c287980 */ /* 0x000ee8000c101b00 */
[----:B------:R-:W3:Y:S01]  /*9590*/  LDG.E.64 R44, desc[UR6][R14.64+-0x38] ;  /* 0xffffc8060e2c7981 */ /* 0x000ee2000c1e1b00 */
[----:B------:R-:W-:-:S02]  /*95a0*/  R2UR UR8, R28 ;  /* 0x000000001c0872ca */ /* 0x000fc400000e0000 */
[C---:B------:R-:W-:Y:S01]  /*95b0*/  R2UR UR9, R29.reuse ;  /* 0x000000001d0972ca */ /* 0x040fe200000e0000 */
[----:B------:R-:W4:Y:S01]  /*95c0*/  LD.E.64 R38, desc[UR4][R12.64+-0x30] ;  /* 0xffffd0040c267980 */ /* 0x000f22000c101b00 */
[----:B------:R-:W-:Y:S02]  /*95d0*/  R2UR UR10, R28 ;  /* 0x000000001c0a72ca */ /* 0x000fe400000e0000 */
[----:B------:R-:W-:Y:S01]  /*95e0*/  R2UR UR11, R29 ;  /* 0x000000001d0b72ca */ /* 0x000fe200000e0000 */
[----:B------:R-:W4:Y:S04]  /*95f0*/  LDG.E.64 R54, desc[UR6][R14.64+-0x30] ;  /* 0xffffd0060e367981 */ /* 0x000f28000c1e1b00 */
[----:B------:R-:W4:Y:S04]  /*9600*/  LD.E.64 R46, desc[UR4][R12.64+-0x20] ;  /* 0xffffe0040c2e7980 */ /* 0x000f28000c101b00 */
[----:B------:R-:W4:Y:S04]  /*9610*/  LD.E.64 R42, desc[UR8][R12.64+-0x28] ;  /* 0xffffd8080c2a7980 */ /* 0x000f28000c101b00 */
[----:B------:R-:W4:Y:S04]  /*9620*/  LDG.E.64 R52, desc[UR10][R14.64+-0x28] ;  /* 0xffffd80a0e347981 */ /* 0x000f28000c1e1b00 */
[----:B------:R-:W4:Y:S04]  /*9630*/  LDG.E.64 R36, desc[UR6][R14.64+-0x20] ;  /* 0xffffe0060e247981 */ /* 0x000f28000c1e1b00 */
[----:B------:R-:W4:Y:S04]  /*9640*/  LD.E.64 R50, desc[UR8][R12.64+-0x18] ;  /* 0xffffe8080c327980 */ /* 0x000f28000c101b00 */
[----:B------:R-:W4:Y:S01]  /*9650*/  LDG.E.64 R48, desc[UR10][R14.64+-0x18] ;  /* 0xffffe80a0e307981 */ /* 0x000f22000c1e1b00 */
[----:B--2--5:R-:W-:-:S03]  /*9660*/  DFMA R8, -R34, R20, R8 ;  /* 0x000000142208722b */ /* 0x024fc60000000108 */
[----:B------:R-:W2:Y:S04]  /*9670*/  LD.E.64 R34, desc[UR4][R12.64+-0x10] ;  /* 0xfffff0040c227980 */ /* 0x000ea8000c101b00 */
[----:B------:R-:W2:Y:S01]  /*9680*/  LDG.E.64 R20, desc[UR6][R14.64+-0x10] ;  /* 0xfffff0060e147981 */ /* 0x000ea2000c1e1b00 */
[----:B---3--:R-:W-:-:S03]  /*9690*/  DFMA R44, -R40, R44, R8 ;  /* 0x0000002c282c722b */ /* 0x008fc60000000108 */
[----:B------:R-:W3:Y:S04]  /*96a0*/  LD.E.64 R8, desc[UR8][R12.64+-0x8] ;  /* 0xfffff8080c087980 */ /* 0x000ee8000c101b00 */
[----:B------:R-:W3:Y:S01]  /*96b0*/  LDG.E.64 R40, desc[UR10][R14.64+-0x8] ;  /* 0xfffff80a0e287981 */ /* 0x000ee2000c1e1b00 */
[----:B----4-:R-:W-:-:S03]  /*96c0*/  DFMA R54, -R38, R54, R44 ;  /* 0x000000362636722b */ /* 0x010fc6000000012c */
[----:B------:R-:W4:Y:S04]  /*96d0*/  LD.E.64 R38, desc[UR4][R12.64] ;  /* 0x000000040c267980 */ /* 0x000f28000c101b00 */
[----:B------:R-:W4:Y:S01]  /*96e0*/  LDG.E.64 R44, desc[UR6][R14.64] ;  /* 0x000000060e2c7981 */ /* 0x000f22000c1e1b00 */
[----:B------:R-:W-:-:S03]  /*96f0*/  DFMA R52, -R42, R52, R54 ;  /* 0x000000342a34722b */ /* 0x000fc60000000136 */
[----:B------:R-:W4:Y:S04]  /*9700*/  LD.E.64 R42, desc[UR8][R12.64+0x8] ;  /* 0x000008080c2a7980 */ /* 0x000f28000c101b00 */
[----:B------:R-:W4:Y:S01]  /*9710*/  LDG.E.64 R54, desc[UR10][R14.64+0x8] ;  /* 0x0000080a0e367981 */ /* 0x000f22000c1e1b00 */
[----:B------:R-:W-:-:S03]  /*9720*/  DFMA R36, -R46, R36, R52 ;  /* 0x000000242e24722b */ /* 0x000fc60000000134 */
[----:B------:R-:W4:Y:S04]  /*9730*/  LD.E.64 R52, desc[UR4][R12.64+0x10] ;  /* 0x000010040c347980 */ /* 0x000f28000c101b00 */
[----:B------:R-:W4:Y:S01]  /*9740*/  LDG.E.64 R46, desc[UR10][R14.64+0x18] ;  /* 0x0000180a0e2e7981 */ /* 0x000f22000c1e1b00 */
[----:B------:R-:W-:-:S03]  /*9750*/  DFMA R48, -R50, R48, R36 ;  /* 0x000000303230722b */ /* 0x000fc60000000124 */
[----:B------:R-:W4:Y:S01]  /*9760*/  LDG.E.64 R50, desc[UR6][R14.64+0x10] ;  /* 0x000010060e327981 */ /* 0x000f22000c1e1b00 */
[----:B------:R-:W-:-:S03]  /*9770*/  R2UR UR12, R28 ;  /* 0x000000001c0c72ca */ /* 0x000fc600000e0000 */
[----:B------:R-:W4:Y:S01]  /*9780*/  LDG.E.64 R36, desc[UR10][R14.64+0x28] ;  /* 0x0000280a0e247981 */ /* 0x000f22000c1e1b00 */
[----:B------:R-:W-:Y:S01]  /*9790*/  R2UR UR13, R29 ;  /* 0x000000001d0d72ca */ /* 0x000fe200000e0000 */
[----:B--2---:R-:W-:Y:S02]  /*97a0*/  DFMA R20, -R34, R20, R48 ;  /* 0x000000142214722b */ /* 0x004fe40000000130 */
[----:B------:R-:W2:Y:S04]  /*97b0*/  LD.E.64 R48, desc[UR8][R12.64+0x18] ;  /* 0x000018080c307980 */ /* 0x000ea8000c101b00 */
[----:B------:R-:W2:Y:S02]  /*97c0*/  LD.E.64 R34, desc[UR8][R12.64+0x28] ;  /* 0x000028080c227980 */ /* 0x000ea4000c101b00 */
[----:B---3--:R-:W-:-:S02]  /*97d0*/  DFMA R40, -R8, R40, R20 ;  /* 0x000000280828722b */ /* 0x008fc40000000114 */
[----:B------:R-:W3:Y:S04]  /*97e0*/  LD.E.64 R8, desc[UR4][R12.64+0x20] ;  /* 0x000020040c087980 */ /* 0x000ee8000c101b00 */
[----:B------:R-:W3:Y:S02]  /*97f0*/  LDG.E.64 R20, desc[UR6][R14.64+0x20] ;  /* 0x000020060e147981 */ /* 0x000ee4000c1e1b00 */
[----:B----4-:R-:W-:Y:S02]  /*9800*/  DFMA R44, -R38, R44, R40 ;  /* 0x0000002c262c722b */ /* 0x010fe40000000128 */
[----:B------:R-:W4:Y:S04]  /*9810*/  LD.E.64 R38, desc[UR4][R12.64+0x30] ;  /* 0x000030040c267980 */ /* 0x000f28000c101b00 */
[----:B------:R-:W4:Y:S02]  /*9820*/  LDG.E.64 R40, desc[UR6][R14.64+0x30] ;  /* 0x000030060e287981 */ /* 0x000f24000c1e1b00 */
[----:B------:R-:W-:-:S02]  /*9830*/  DFMA R54, -R42, R54, R44 ;  /* 0x000000362a36722b */ /* 0x000fc4000000012c */
[----:B------:R0:W4:Y:S04]  /*9840*/  LD.E.64 R42, desc[UR12][R12.64+0x38] ;  /* 0x0000380c0c2a7980 */ /* 0x000128000c101b00 */
[----:B------:R1:W4:Y:S02]  /*9850*/  LDG.E.64 R44, desc[UR8][R14.64+0x38] ;  /* 0x000038080e2c7981 */ /* 0x000324000c1e1b00 */
[----:B------:R-:W-:Y:S01]  /*9860*/  DFMA R50, -R52, R50, R54 ;  /* 0x000000323432722b */ /* 0x000fe20000000136 */
[----:B------:R-:W-:-:S04]  /*9870*/  IADD3 R56, P0, PT, R56, -0x10, RZ ;  /* 0xfffffff038387810 */ /* 0x000fc80007f1e0ff */
[----:B------:R-:W-:Y:S02]  /*9880*/  IADD3.X R27, PT, PT, R27, -0x1, RZ, P0, !PT ;  /* 0xffffffff1b1b7810 */ /* 0x000fe400007fe4ff */
[----:B------:R-:W-:-:S04]  /*9890*/  ISETP.NE.U32.AND P0, PT, R56, RZ, PT ;  /* 0x000000ff3800720c */ /* 0x000fc80003f05070 */
[----:B------:R-:W-:Y:S02]  /*98a0*/  ISETP.NE.AND.EX P0, PT, R27, RZ, PT, P0 ;  /* 0x000000ff1b00720c */ /* 0x000fe40003f05300 */
[----:B------:R-:W-:Y:S02]  /*98b0*/  IADD3 R3, P2, PT, R3, 0x10, RZ ;  /* 0x0000001003037810 */ /* 0x000fe40007f5e0ff */
[----:B0-----:R-:W-:Y:S02]  /*98c0*/  IADD3 R12, P3, PT, R12, 0x80, RZ ;  /* 0x000000800c0c7810 */ /* 0x001fe40007f7e0ff */
[----:B-1----:R-:W-:Y:S01]  /*98d0*/  IADD3 R14, P4, PT, R14, 0x80, RZ ;  /* 0x000000800e0e7810 */ /* 0x002fe20007f9e0ff */
[----:B------:R-:W-:Y:S02]  /*98e0*/  IMAD.X R0, RZ, RZ, R0, P2 ;  /* 0x000000ffff007224 */ /* 0x000fe400010e0600 */
[----:B------:R-:W-:Y:S02]  /*98f0*/  IMAD.X R13, RZ, RZ, R13, P3 ;  /* 0x000000ffff0d7224 */ /* 0x000fe400018e060d */
[----:B------:R-:W-:Y:S01]  /*9900*/  IMAD.X R15, RZ, RZ, R15, P4 ;  /* 0x000000ffff0f7224 */ /* 0x000fe200020e060f */
[----:B--2---:R-:W-:-:S08]  /*9910*/  DFMA R46, -R48, R46, R50 ;  /* 0x0000002e302e722b */ /* 0x004fd00000000132 */
[----:B---3--:R-:W-:-:S08]  /*9920*/  DFMA R8, -R8, R20, R46 ;  /* 0x000000140808722b */ /* 0x008fd0000000012e */
[----:B------:R-:W-:-:S08]  /*9930*/  DFMA R8, -R34, R36, R8 ;  /* 0x000000242208722b */ /* 0x000fd00000000108 */
[----:B----4-:R-:W-:-:S08]  /*9940*/  DFMA R8, -R38, R40, R8 ;  /* 0x000000282608722b */ /* 0x010fd00000000108 */
[----:B------:R-:W-:Y:S01]  /*9950*/  DFMA R8, -R42, R44, R8 ;  /* 0x0000002c2a08722b */ /* 0x000fe20000000108 */
[----:B------:R-:W-:Y:S10]  /*9960*/  @P0 BRA `(.L_x_169) ;  /* 0xfffffff800ec0947 */ /* 0x000ff4000383ffff */
.L_x_168:
[----:B------:R-:W-:Y:S05]  /*9970*/  BSYNC.RECONVERGENT B2 ;  /* 0x0000000000027941 */ /* 0x000fea0003800200 */
.L_x_167:
[----:B------:R-:W-:Y:S05]  /*9980*/  @!P1 BRA `(.L_x_166) ;  /* 0x0000000800289947 */ /* 0x000fea0003800000 */
        /* <DEDUP_REMOVED lines=8> */
[----:B------:R-:W0:Y:S01]  /*9a10*/  LDCU.64 UR4, c[0x0][0x390] ;  /* 0x00007200ff0477ac */ /* 0x000e220008000a00 */
[-C--:B------:R-:W-:Y:S01]  /*9a20*/  IMAD R14, R24, R10.reuse, RZ ;  /* 0x0000000a180e7224 */ /* 0x080fe200078e02ff */
[C---:B------:R-:W-:Y:S01]  /*9a30*/  R2UR UR6, R28.reuse ;  /* 0x000000001c0672ca */ /* 0x040fe200000e0000 */
[----:B------:R-:W-:Y:S01]  /*9a40*/  IMAD.MOV.U32 R12, RZ, RZ, R3 ;  /* 0x000000ffff0c7224 */ /* 0x000fe200078e0003 */
[----:B------:R-:W-:Y:S01]  /*9a50*/  R2UR UR7, R29 ;  /* 0x000000001d0772ca */ /* 0x000fe200000e0000 */
[----:B------:R-:W-:Y:S01]  /*9a60*/  IMAD.MOV.U32 R13, RZ, RZ, R0 ;  /* 0x000000ffff0d7224 */ /* 0x000fe200078e0000 */
[C---:B------:R-:W-:Y:S01]  /*9a70*/  R2UR UR8, R28.reuse ;  /* 0x000000001c0872ca */ /* 0x040fe200000e0000 */
[----:B------:R-:W-:Y:S01]  /*9a80*/  IMAD R15, R25, R11, R14 ;  /* 0x0000000b190f7224 */ /* 0x000fe200078e020e */
[----:B------:R-:W-:Y:S01]  /*9a90*/  R2UR UR9, R29 ;  /* 0x000000001d0972ca */ /* 0x000fe200000e0000 */
[----:B------:R-:W-:Y:S01]  /*9aa0*/  IMAD.WIDE.U32 R12, R25, R10, R12 ;  /* 0x0000000a190c7225 */ /* 0x000fe200078e000c */
[----:B------:R-:W-:-:S02]  /*9ab0*/  R2UR UR10, R28 ;  /* 0x000000001c0a72ca */ /* 0x000fc400000e0000 */
[----:B------:R-:W-:Y:S01]  /*9ac0*/  R2UR UR11, R29 ;  /* 0x000000001d0b72ca */ /* 0x000fe200000e0000 */
[----:B------:R-:W-:Y:S01]  /*9ad0*/  IMAD.IADD R13, R13, 0x1, R15 ;  /* 0x000000010d0d7824 */ /* 0x000fe200078e020f */
[C---:B------:R-:W-:Y:S02]  /*9ae0*/  LEA R48, P0, R12.reuse, R17, 0x3 ;  /* 0x000000110c307211 */ /* 0x040fe400078018ff */
[C---:B0-----:R-:W-:Y:S02]  /*9af0*/  LEA R46, P2, R3.reuse, UR4, 0x3 ;  /* 0x00000004032e7c11 */ /* 0x041fe4000f8418ff */
[----:B------:R-:W-:Y:S02]  /*9b00*/  LEA.HI.X R49, R12, R18, R13, 0x3, P0 ;  /* 0x000000120c317211 */ /* 0x000fe400000f1c0d */
[----:B------:R-:W-:Y:S02]  /*9b10*/  LEA.HI.X R47, R3, UR5, R0, 0x3, P2 ;  /* 0x00000005032f7c11 */ /* 0x000fe400090f1c00 */
[----:B------:R-:W-:Y:S01]  /*9b20*/  R2UR UR4, R28 ;  /* 0x000000001c0472ca */ /* 0x000fe200000e0000 */
[----:B------:R-:W2:Y:S01]  /*9b30*/  LD.E.64 R58, desc[UR6][R48.64] ;  /* 0x00000006303a7980 */ /* 0x000ea2000c101b00 */
[----:B------:R-:W-:-:S03]  /*9b40*/  R2UR UR5, R29 ;  /* 0x000000001d0572ca */ /* 0x000fc600000e0000 */
[----:B------:R-:W2:Y:S04]  /*9b50*/  LDG.E.64 R56, desc[UR8][R46.64] ;  /* 0x000000082e387981 */ /* 0x000ea8000c1e1b00 */
[----:B------:R-:W3:Y:S04]  /*9b60*/  LDG.E.64 R52, desc[UR10][R46.64+0x8] ;  /* 0x0000080a2e347981 */ /* 0x000ee8000c1e1b00 */
[----:B------:R-:W4:Y:S04]  /*9b70*/  LDG.E.64 R12, desc[UR8][R46.64+0x10] ;  /* 0x000010082e0c7981 */ /* 0x000f28000c1e1b00 */
[----:B------:R-:W3:Y:S04]  /*9b80*/  LD.E.64 R54, desc[UR4][R48.64+0x8] ;  /* 0x0000080430367980 */ /* 0x000ee8000c101b00 */
[----:B------:R-:W4:Y:S04]  /*9b90*/  LD.E.64 R50, desc[UR6][R48.64+0x10] ;  /* 0x0000100630327980 */ /* 0x000f28000c101b00 */
[----:B------:R-:W4:Y:S04]  /*9ba0*/  LDG.E.64 R14, desc[UR10][R46.64+0x18] ;  /* 0x0000180a2e0e7981 */ /* 0x000f28000c1e1b00 */
        /* <DEDUP_REMOVED lines=8> */
[----:B------:R-:W4:Y:S01]  /*9c30*/  LD.E.64 R48, desc[UR4][R48.64+0x38] ;  /* 0x0000380430307980 */ /* 0x000f22000c101b00 */
[----:B------:R-:W-:-:S05]  /*9c40*/  IADD3 R3, P0, PT, R3, 0x8, RZ ;  /* 0x0000000803037810 */ /* 0x000fca0007f1e0ff */
[----:B------:R-:W-:Y:S01]  /*9c50*/  IMAD.X R0, RZ, RZ, R0, P0 ;  /* 0x000000ffff007224 */ /* 0x000fe200000e0600 */
[----:B--2--5:R-:W-:-:S08]  /*9c60*/  DFMA R56, -R58, R56, R8 ;  /* 0x000000383a38722b */ /* 0x024fd00000000108 */
[----:B---3--:R-:W-:-:S08]  /*9c70*/  DFMA R52, -R54, R52, R56 ;  /* 0x000000343634722b */ /* 0x008fd00000000138 */
[----:B----4-:R-:W-:-:S08]  /*9c80*/  DFMA R12, -R50, R12, R52 ;  /* 0x0000000c320c722b */ /* 0x010fd00000000134 */
[----:B------:R-:W-:-:S08]  /*9c90*/  DFMA R12, -R20, R14, R12 ;  /* 0x0000000e140c722b */ /* 0x000fd0000000010c */
[----:B------:R-:W-:-:S08]  /*9ca0*/  DFMA R12, -R36, R34, R12 ;  /* 0x00000022240c722b */ /* 0x000fd0000000010c */
[----:B------:R-:W-:-:S08]  /*9cb0*/  DFMA R12, -R40, R38, R12 ;  /* 0x00000026280c722b */ /* 0x000fd0000000010c */
[----:B------:R-:W-:-:S08]  /*9cc0*/  DFMA R12, -R44, R42, R12 ;  /* 0x0000002a2c0c722b */ /* 0x000fd0000000010c */
[----:B------:R-:W-:-:S11]  /*9cd0*/  DFMA R8, -R48, R46, R12 ;  /* 0x0000002e3008722b */ /* 0x000fd6000000010c */
.L_x_171:
[----:B------:R-:W-:Y:S05]  /*9ce0*/  BSYNC.RECONVERGENT B2 ;  /* 0x0000000000027941 */ /* 0x000fea0003800200 */
.L_x_170:
        /* <DEDUP_REMOVED lines=38> */
[----:B------:R-:W4:Y:S01]  /*9f50*/  LD.E.64 R44, desc[UR4][R40.64+0x18] ;  /* 0x00001804282c7980 */ /* 0x000f22000c101b00 */
[----:B------:R-:W-:-:S05]  /*9f60*/  IADD3 R3, P0, PT, R3, 0x4, RZ ;  /* 0x0000000403037810 */ /* 0x000fca0007f1e0ff */
[----:B------:R-:W-:Y:S01]  /*9f70*/  IMAD.X R0, RZ, RZ, R0, P0 ;  /* 0x000000ffff007224 */ /* 0x000fe200000e0600 */
[----:B--2--5:R-:W-:-:S08]  /*9f80*/  DFMA R12, R12, -R14, R8 ;  /* 0x8000000e0c0c722b */ /* 0x024fd00000000008 */
[----:B---3--:R-:W-:-:S08]  /*9f90*/  DFMA R12, R20, -R34, R12 ;  /* 0x80000022140c722b */ /* 0x008fd0000000000c */
[----:B----4-:R-:W-:-:S08]  /*9fa0*/  DFMA R12, R36, -R38, R12 ;  /* 0x80000026240c722b */ /* 0x010fd0000000000c */
[----:B------:R-:W-:-:S11]  /*9fb0*/  DFMA R8, R42, -R44, R12 ;  /* 0x8000002c2a08722b */ /* 0x000fd6000000000c */
.L_x_173:
[----:B------:R-:W-:Y:S05]  /*9fc0*/  BSYNC.RECONVERGENT B2 ;  /* 0x0000000000027941 */ /* 0x000fea0003800200 */
.L_x_172:
[----:B------:R-:W-:Y:S05]  /*9fd0*/  @!P1 BRA `(.L_x_166) ;  /* 0x0000000000949947 */ /* 0x000fea0003800000 */
[----:B------:R-:W0:Y:S01]  /*9fe0*/  LDCU.64 UR4, c[0x0][0x390] ;  /* 0x00007200ff0477ac */ /* 0x000e220008000a00 */
[----:B------:R-:W-:Y:S01]  /*9ff0*/  IMAD.MOV.U32 R12, RZ, RZ, R3 ;  /* 0x000000ffff0c7224 */ /* 0x000fe200078e0003 */
[----:B------:R-:W-:Y:S01]  /*a000*/  R2UR UR6, R28 ;  /* 0x000000001c0672ca */ /* 0x000fe200000e0000 */
[----:B------:R-:W-:Y:S01]  /*a010*/  IMAD.MOV.U32 R13, RZ, RZ, R0 ;  /* 0x000000ffff0d7224 */ /* 0x000fe200078e0000 */
[----:B------:R-:W-:Y:S01]  /*a020*/  R2UR UR7, R29 ;  /* 0x000000001d0772ca */ /* 0x000fe200000e0000 */
[-C--:B------:R-:W-:Y:S01]  /*a030*/  IMAD R20, R24, R10.reuse, RZ ;  /* 0x0000000a18147224 */ /* 0x080fe200078e02ff */
[----:B------:R-:W-:Y:S01]  /*a040*/  R2UR UR8, R28 ;  /* 0x000000001c0872ca */ /* 0x000fe200000e0000 */
[----:B------:R-:W-:Y:S01]  /*a050*/  IMAD.WIDE.U32 R14, R25, R10, R12 ;  /* 0x0000000a190e7225 */ /* 0x000fe200078e000c */
[----:B------:R-:W-:-:S03]  /*a060*/  R2UR UR9, R29 ;  /* 0x000000001d0972ca */ /* 0x000fc600000e0000 */
[----:B------:R-:W-:Y:S01]  /*a070*/  IMAD R13, R25, R11, R20 ;  /* 0x0000000b190d7224 */ /* 0x000fe200078e0214 */
[----:B------:R-:W-:-:S03]  /*a080*/  LEA R38, P0, R14, R17, 0x3 ;  /* 0x000000110e267211 */ /* 0x000fc600078018ff */
[----:B------:R-:W-:Y:S01]  /*a090*/  IMAD.IADD R15, R15, 0x1, R13 ;  /* 0x000000010f0f7824 */ /* 0x000fe200078e020d */
[----:B0-----:R-:W-:-:S04]  /*a0a0*/  LEA R12, P1, R3, UR4, 0x3 ;  /* 0x00000004030c7c11 */ /* 0x001fc8000f8218ff */
[----:B------:R-:W-:Y:S02]  /*a0b0*/  LEA.HI.X R39, R14, R18, R15, 0x3, P0 ;  /* 0x000000120e277211 */ /* 0x000fe400000f1c0f */
[----:B------:R-:W-:-:S03]  /*a0c0*/  LEA.HI.X R13, R3, UR5, R0, 0x3, P1 ;  /* 0x00000005030d7c11 */ /* 0x000fc600088f1c00 */
[----:B------:R-:W2:Y:S04]  /*a0d0*/  LD.E.64 R14, desc[UR6][R38.64] ;  /* 0x00000006260e7980 */ /* 0x000ea8000c101b00 */
[----:B------:R-:W2:Y:S01]  /*a0e0*/  LDG.E.64 R20, desc[UR8][R12.64] ;  /* 0x000000080c147981 */ /* 0x000ea2000c1e1b00 */
        /* <DEDUP_REMOVED lines=15> */
[----:B------:R-:W2:Y:S08]  /*a1e0*/  LDG.E.64 R20, desc[UR6][R12.64+0x8] ;  /* 0x000008060c147981 */ /* 0x000eb0000c1e1b00 */
[----:B------:R-:W3:Y:S04]  /*a1f0*/  @P0 LD.E.64 R34, desc[UR8][R38.64+0x10] ;  /* 0x0000100826220980 */ /* 0x000ee8000c101b00 */
[----:B------:R-:W3:Y:S01]  /*a200*/  @P0 LDG.E.64 R36, desc[UR10][R12.64+0x10] ;  /* 0x0000100a0c240981 */ /* 0x000ee2000c1e1b00 */
[----:B--2---:R-:W-:-:S08]  /*a210*/  DFMA R8, -R14, R20, R8 ;  /* 0x000000140e08722b */ /* 0x004fd00000000108 */
[----:B---3--:R-:W-:-:S11]  /*a220*/  @P0 DFMA R8, -R34, R36, R8 ;  /* 0x000000242208022b */ /* 0x008fd60000000108 */
.L_x_166:
[----:B------:R-:W-:Y:S05]  /*a230*/  BSYNC.RECONVERGENT B0 ;  /* 0x0000000000007941 */ /* 0x000fea0003800200 */
.L_x_165:
[-C--:B------:R-:W-:Y:S01]  /*a240*/  IMAD R0, R24, R10.reuse, RZ ;  /* 0x0000000a18007224 */ /* 0x080fe200078e02ff */
[----:B------:R-:W-:Y:S02]  /*a250*/  R2UR UR4, R28 ;  /* 0x000000001c0472ca */ /* 0x000fe400000e0000 */
[----:B------:R-:W-:Y:S01]  /*a260*/  R2UR UR5, R29 ;  /* 0x000000001d0572ca */ /* 0x000fe200000e0000 */
[C---:B------:R-:W-:Y:S02]  /*a270*/  IMAD R3, R25.reuse, R11, R0 ;  /* 0x0000000b19037224 */ /* 0x040fe400078e0200 */
[----:B------:R-:W-:-:S04]  /*a280*/  IMAD.WIDE.U32 R10, R25, R10, R30 ;  /* 0x0000000a190a7225 */ /* 0x000fc800078e001e */
[----:B------:R-:W-:Y:S01]  /*a290*/  IMAD.IADD R3, R11, 0x1, R3 ;  /* 0x000000010b037824 */ /* 0x000fe200078e0203 */
[----:B------:R-:W-:-:S04]  /*a2a0*/  LEA R14, P0, R10, R17, 0x3 ;  /* 0x000000110a0e7211 */ /* 0x000fc800078018ff */
[----:B------:R-:W-:-:S06]  /*a2b0*/  LEA.HI.X R15, R10, R18, R3, 0x3, P0 ;  /* 0x000000120a0f7211 */ /* 0x000fcc00000f1c03 */
        /* <DEDUP_REMOVED lines=23> */
.L_x_175:
[----:B------:R-:W-:Y:S05]  /*a430*/  BSYNC.RECONVERGENT B2 ;  /* 0x0000000000027941 */ /* 0x000fea0003800200 */
.L_x_174:
[----:B------:R-:W0:Y:S01]  /*a440*/  LDCU.64 UR4, c[0x0][0x390] ;  /* 0x00007200ff0477ac */ /* 0x000e220008000a00 */
[----:B------:R-:W-:Y:S02]  /*a450*/  R2UR UR6, R28 ;  /* 0x000000001c0672ca */ /* 0x000fe400000e0000 */
[----:B------:R-:W-:Y:S02]  /*a460*/  R2UR UR7, R29 ;  /* 0x000000001d0772ca */ /* 0x000fe400000e0000 */
[----:B0-----:R-:W-:-:S04]  /*a470*/  IADD3 R8, P0, PT, R32, UR4, RZ ;  /* 0x0000000420087c10 */ /* 0x001fc8000ff1e0ff */
[----:B------:R-:W-:Y:S02]  /*a480*/  IADD3.X R9, PT, PT, R33, UR5, RZ, P0, !PT ;  /* 0x0000000521097c10 */ /* 0x000fe400087fe4ff */
[----:B------:R-:W-:-:S05]  /*a490*/  ISETP.GT.U32.AND P0, PT, R30, 0x1, PT ;  /* 0x000000011e00780c */ /* 0x000fca0003f04070 */
[----:B------:R1:W-:Y:S01]  /*a4a0*/  STG.E.64 desc[UR6][R8.64+-0x8], R12 ;  /* 0xfffff80c08007986 */ /* 0x0003e2000c101b06 */
[----:B------:R-:W-:-:S13]  /*a4b0*/  ISETP.GT.U32.AND.EX P0, PT, R31, RZ, PT, P0 ;  /* 0x000000ff1f00720c */ /* 0x000fda0003f04100 */
[----:B-1----:R-:W-:Y:S05]  /*a4c0*/  @P0 BRA `(.L_x_176) ;  /* 0xffffffec006c0947 */ /* 0x002fea000383ffff */
[----:B------:R-:W-:Y:S05]  /*a4d0*/  BSYNC.RECONVERGENT B1 ;  /* 0x0000000000017941 */ /* 0x000fea0003800200 */
.L_x_43:
[----:B------:R-:W-:Y:S01]  /*a4e0*/  MOV R23, 0x8 ;  /* 0x0000000800177802 */ /* 0x000fe20000000f00 */
[----:B------:R-:W-:Y:S02]  /*a4f0*/  IMAD.MOV.U32 R4, RZ, RZ, R2 ;  /* 0x000000ffff047224 */ /* 0x000fe400078e0002 */
[----:B------:R-:W-:Y:S01]  /*a500*/  IMAD.MOV.U32 R5, RZ, RZ, R16 ;  /* 0x000000ffff057224 */ /* 0x000fe200078e0010 */
[----:B------:R0:W1:Y:S06]  /*a510*/  LDC.64 R6, c[0x4][R23] ;  /* 0x0100000017067b82 */ /* 0x00006c0000000a00 */
[----:B------:R-:W-:-:S07]  /*a520*/  LEPC R20, `(.L_x_177) ;  /* 0x000000001014794e */ /* 0x000fce0000000000 */
[----:B01----:R-:W-:Y:S05]  /*a530*/  CALL.ABS.NOINC R6 ;  /* 0x0000000006007343 */ /* 0x003fea0003c00000 */
.L_x_177:
[----:B------:R0:W1:Y:S01]  /*a540*/  LDC.64 R2, c[0x4][R23] ;  /* 0x0100000017027b82 */ /* 0x0000620000000a00 */
[----:B------:R-:W-:Y:S02]  /*a550*/  IMAD.MOV.U32 R4, RZ, RZ, R17 ;  /* 0x000000ffff047224 */ /* 0x000fe400078e0011 */
[----:B------:R-:W-:-:S07]  /*a560*/  IMAD.MOV.U32 R5, RZ, RZ, R18 ;  /* 0x000000ffff057224 */ /* 0x000fce00078e0012 */
[----:B------:R-:W-:-:S07]  /*a570*/  LEPC R20, `(.L_x_178) ;  /* 0x000000001014794e */ /* 0x000fce0000000000 */
[----:B01----:R-:W-:Y:S05]  /*a580*/  CALL.ABS.NOINC R2 ;  /* 0x0000000002007343 */ /* 0x003fea0003c00000 */
.L_x_178:
[----:B------:R0:W1:Y:S01]  /*a590*/  LDC.64 R2, c[0x4][R23] ;  /* 0x0100000017027b82 */ /* 0x0000620000000a00 */
[----:B------:R-:W-:Y:S02]  /*a5a0*/  IMAD.MOV.U32 R4, RZ, RZ, R19 ;  /* 0x000000ffff047224 */ /* 0x000fe400078e0013 */
[----:B------:R-:W-:-:S07]  /*a5b0*/  IMAD.MOV.U32 R5, RZ, RZ, R22 ;  /* 0x000000ffff057224 */ /* 0x000fce00078e0016 */
[----:B------:R-:W-:-:S07]  /*a5c0*/  LEPC R20, `(.L_x_179) ;  /* 0x000000001014794e */ /* 0x000fce0000000000 */
[----:B01----:R-:W-:Y:S05]  /*a5d0*/  CALL.ABS.NOINC R2 ;  /* 0x0000000002007343 */ /* 0x003fea0003c00000 */
.L_x_179:
[----:B------:R-:W-:Y:S05]  /*a5e0*/  EXIT ;  /* 0x000000000000794d */ /* 0x000fea0003800000 */
        .weak           $__internal_1_$__cuda_sm20_div_rn_f64_full
        .type           $__internal_1_$__cuda_sm20_div_rn_f64_full,@function
        .size           $__internal_1_$__cuda_sm20_div_rn_f64_full,(.L_x_462 - $__internal_1_$__cuda_sm20_div_rn_f64_full)
$__internal_1_$__cuda_sm20_div_rn_f64_full:
[C---:B------:R-:W-:Y:S01]  /*a5f0*/  FSETP.GEU.AND P1, PT, |R9|.reuse, 1.469367938527859385e-39, PT ;  /* 0x001000000900780b */ /* 0x040fe20003f2e200 */
[----:B------:R-:W-:Y:S01]  /*a600*/  IMAD.MOV.U32 R14, RZ, RZ, 0x1 ;  /* 0x00000001ff0e7424 */ /* 0x000fe200078e00ff */
[----:B------:R-:W-:Y:S01]  /*a610*/  LOP3.LUT R48, R9, 0x800fffff, RZ, 0xc0, !PT ;  /* 0x800fffff09307812 */ /* 0x000fe200078ec0ff */
[----:B------:R-:W-:Y:S01]  /*a620*/  BSSY.RECONVERGENT B0, `(.L_x_180) ;  /* 0x000005b000007945 */ /* 0x000fe20003800200 */
[-C--:B------:R-:W-:Y:S02]  /*a630*/  LOP3.LUT R11, R11, R10.reuse, RZ, 0x3c, !PT ;  /* 0x0000000a0b0b7212 */ /* 0x080fe400078e3cff */
[----:B------:R-:W-:Y:S01]  /*a640*/  LOP3.LUT R49, R48, 0x3ff00000, RZ, 0xfc, !PT ;  /* 0x3ff0000030317812 */ /* 0x000fe200078efcff */
[----:B------:R-:W-:Y:S01]  /*a650*/  IMAD.MOV.U32 R48, RZ, RZ, R8 ;  /* 0x000000ffff307224 */ /* 0x000fe200078e0008 */
[----:B------:R-:W-:Y:S02]  /*a660*/  LOP3.LUT R10, R11, R10, RZ, 0x3c, !PT ;  /* 0x0000000a0b0a7212 */ /* 0x000fe400078e3cff */
[----:B------:R-:W-:-:S02]  /*a670*/  LOP3.LUT R54, R9, 0x7ff00000, RZ, 0xc0, !PT ;  /* 0x7ff0000009367812 */ /* 0x000fc400078ec0ff */
[----:B------:R-:W-:Y:S01]  /*a680*/  LOP3.LUT R11, R11, R10, RZ, 0x3c, !PT ;  /* 0x0000000a0b0b7212 */ /* 0x000fe200078e3cff */
[----:B------:R-:W-:-:S03]  /*a690*/  @!P1 DMUL R48, R8, 8.98846567431157953865e+307 ;  /* 0x7fe0000008309828 */ /* 0x000fc60000000000 */
[C---:B------:R-:W-:Y:S02]  /*a6a0*/  FSETP.GEU.AND P3, PT, |R11|.reuse, 1.469367938527859385e-39, PT ;  /* 0x001000000b00780b */ /* 0x040fe40003f6e200 */
[----:B------:R-:W-:Y:S01]  /*a6b0*/  LOP3.LUT R3, R11, 0x7ff00000, RZ, 0xc0, !PT ;  /* 0x7ff000000b037812 */ /* 0x000fe200078ec0ff */
[----:B------:R-:W0:Y:S03]  /*a6c0*/  MUFU.RCP64H R15, R49 ;  /* 0x00000031000f7308 */ /* 0x000e260000001800 */
[----:B------:R-:W-:Y:S01]  /*a6d0*/  ISETP.GE.U32.AND P2, PT, R3, R54, PT ;  /* 0x000000360300720c */ /* 0x000fe20003f46070 */
[----:B------:R-:W-:Y:S01]  /*a6e0*/  IMAD.MOV.U32 R53, RZ, RZ, R3 ;  /* 0x000000ffff357224 */ /* 0x000fe200078e0003 */
[----:B------:R-:W-:-:S05]  /*a6f0*/  @!P1 LOP3.LUT R54, R49, 0x7ff00000, RZ, 0xc0, !PT ;  /* 0x7ff0000031369812 */ /* 0x000fca00078ec0ff */
[----:B------:R-:W-:Y:S01]  /*a700*/  @!P3 LOP3.LUT R0, R9, 0x7ff00000, RZ, 0xc0, !PT ;  /* 0x7ff000000900b812 */ /* 0x000fe200078ec0ff */
[----:B------:R-:W-:-:S03]  /*a710*/  VIADD R57, R54, 0xffffffff ;  /* 0xffffffff36397836 */ /* 0x000fc60000000000 */
[----:B------:R-:W-:Y:S01]  /*a720*/  @!P3 ISETP.GE.U32.AND P4, PT, R3, R0, PT ;  /* 0x000000000300b20c */ /* 0x000fe20003f86070 */
[----:B------:R-:W-:Y:S01]  /*a730*/  IMAD.MOV.U32 R0, RZ, RZ, 0x1ca00000 ;  /* 0x1ca00000ff007424 */ /* 0x000fe200078e00ff */
[----:B0-----:R-:W-:-:S04]  /*a740*/  DFMA R20, R14, -R48, 1 ;  /* 0x3ff000000e14742b */ /* 0x001fc80000000830 */
[C---:B------:R-:W-:Y:S02]  /*a750*/  @!P3 SEL R12, R0.reuse, 0x63400000, !P4 ;  /* 0x63400000000cb807 */ /* 0x040fe40006000000 */
[----:B------:R-:W-:Y:S02]  /*a760*/  SEL R46, R0, 0x63400000, !P2 ;  /* 0x63400000002e7807 */ /* 0x000fe40005000000 */
[--C-:B------:R-:W-:Y:S01]  /*a770*/  @!P3 LOP3.LUT R12, R12, 0x80000000, R11.reuse, 0xf8, !PT ;  /* 0x800000000c0cb812 */ /* 0x100fe200078ef80b */
[----:B------:R-:W-:Y:S01]  /*a780*/  DFMA R20, R20, R20, R20 ;  /* 0x000000141414722b */ /* 0x000fe20000000014 */
[----:B------:R-:W-:Y:S01]  /*a790*/  LOP3.LUT R47, R46, 0x800fffff, R11, 0xf8, !PT ;  /* 0x800fffff2e2f7812 */ /* 0x000fe200078ef80b */
[----:B------:R-:W-:-:S06]  /*a7a0*/  IMAD.MOV.U32 R46, RZ, RZ, R10 ;  /* 0x000000ffff2e7224 */ /* 0x000fcc00078e000a */
[----:B------:R-:W-:Y:S01]  /*a7b0*/  DFMA R20, R14, R20, R14 ;  /* 0x000000140e14722b */ /* 0x000fe2000000000e */
[----:B------:R-:W-:Y:S01]  /*a7c0*/  @!P3 LOP3.LUT R15, R12, 0x100000, RZ, 0xfc, !PT ;  /* 0x001000000c0fb812 */ /* 0x000fe200078efcff */
[----:B------:R-:W-:-:S06]  /*a7d0*/  @!P3 IMAD.MOV.U32 R14, RZ, RZ, RZ ;  /* 0x000000ffff0eb224 */ /* 0x000fcc00078e00ff */
[----:B------:R-:W-:Y:S02]  /*a7e0*/  DFMA R12, R20, -R48, 1 ;  /* 0x3ff00000140c742b */ /* 0x000fe40000000830 */
[----:B------:R-:W-:-:S06]  /*a7f0*/  @!P3 DFMA R46, R46, 2, -R14 ;  /* 0x400000002e2eb82b */ /* 0x000fcc000000080e */
[----:B------:R-:W-:-:S04]  /*a800*/  DFMA R20, R20, R12, R20 ;  /* 0x0000000c1414722b */ /* 0x000fc80000000014 */
[----:B------:R-:W-:-:S04]  /*a810*/  @!P3 LOP3.LUT R53, R47, 0x7ff00000, RZ, 0xc0, !PT ;  /* 0x7ff000002f35b812 */ /* 0x000fc800078ec0ff */
[----:B------:R-:W-:Y:S01]  /*a820*/  DMUL R12, R20, R46 ;  /* 0x0000002e140c7228 */ /* 0x000fe20000000000 */
[----:B------:R-:W-:-:S05]  /*a830*/  VIADD R14, R53, 0xffffffff ;  /* 0xffffffff350e7836 */ /* 0x000fca0000000000 */
[----:B------:R-:W-:Y:S02]  /*a840*/  ISETP.GT.U32.AND P1, PT, R14, 0x7feffffe, PT ;  /* 0x7feffffe0e00780c */ /* 0x000fe40003f24070 */
[----:B------:R-:W-:Y:S02]  /*a850*/  DFMA R14, R12, -R48, R46 ;  /* 0x800000300c0e722b */ /* 0x000fe4000000002e */
[----:B------:R-:W-:-:S06]  /*a860*/  ISETP.GT.U32.OR P1, PT, R57, 0x7feffffe, P1 ;  /* 0x7feffffe3900780c */ /* 0x000fcc0000f24470 */
[----:B------:R-:W-:-:S07]  /*a870*/  DFMA R14, R20, R14, R12 ;  /* 0x0000000e140e722b */ /* 0x000fce000000000c */
[----:B------:R-:W-:Y:S05]  /*a880*/  @P1 BRA `(.L_x_181) ;  /* 0x0000000000701947 */ /* 0x000fea0003800000 */
[----:B------:R-:W-:-:S04]  /*a890*/  LOP3.LUT R10, R9, 0x7ff00000, RZ, 0xc0, !PT ;  /* 0x7ff00000090a7812 */ /* 0x000fc800078ec0ff */
[CC--:B------:R-:W-:Y:S02]  /*a8a0*/  VIADDMNMX R11, R3.reuse, -R10.reuse, 0xb9600000, !PT ;  /* 0xb9600000030b7446 */ /* 0x0c0fe4000780090a */
[----:B------:R-:W-:Y:S01]  /*a8b0*/  ISETP.GE.U32.AND P1, PT, R3, R10, PT ;  /* 0x0000000a0300720c */ /* 0x000fe20003f26070 */
[----:B------:R-:W-:Y:S01]  /*a8c0*/  IMAD.MOV.U32 R10, RZ, RZ, RZ ;  /* 0x000000ffff0a7224 */ /* 0x000fe200078e00ff */
[----:B------:R-:W-:Y:S02]  /*a8d0*/  VIMNMX R11, PT, PT, R11, 0x46a00000, PT ;  /* 0x46a000000b0b7848 */ /* 0x000fe40003fe0100 */
[----:B------:R-:W-:-:S05]  /*a8e0*/  SEL R0, R0, 0x63400000, !P1 ;  /* 0x6340000000007807 */ /* 0x000fca0004800000 */
[----:B------:R-:W-:-:S04]  /*a8f0*/  IMAD.IADD R0, R11, 0x1, -R0 ;  /* 0x000000010b007824 */ /* 0x000fc800078e0a00 */
        /* <DEDUP_REMOVED lines=11> */
[----:B------:R-:W-:Y:S01]  /*a9b0*/  IADD3 R0, PT, PT, -R0, -0x43300000, RZ ;  /* 0xbcd0000000007810 */ /* 0x000fe20007ffe1ff */
[----:B------:R-:W-:-:S06]  /*a9c0*/  IMAD.MOV.U32 R10, RZ, RZ, RZ ;  /* 0x000000ffff0a7224 */ /* 0x000fcc00078e00ff */
[----:B------:R-:W-:Y:S02]  /*a9d0*/  DFMA R10, R12, -R10, R14 ;  /* 0x8000000a0c0a722b */ /* 0x000fe4000000000e */
[----:B------:R-:W-:-:S08]  /*a9e0*/  DMUL.RP R14, R14, R20 ;  /* 0x000000140e0e7228 */ /* 0x000fd00000008000 */
[----:B------:R-:W-:Y:S02]  /*a9f0*/  FSETP.NEU.AND P1, PT, |R11|, R0, PT ;  /* 0x000000000b00720b */ /* 0x000fe40003f2d200 */
[----:B------:R-:W-:Y:S02]  /*aa00*/  LOP3.LUT R8, R15, R8, RZ, 0x3c, !PT ;  /* 0x000000080f087212 */ /* 0x000fe400078e3cff */
[----:B------:R-:W-:Y:S02]  /*aa10*/  FSEL R12, R14, R12, !P1 ;  /* 0x0000000c0e0c7208 */ /* 0x000fe40004800000 */
[----:B------:R-:W-:-:S05]  /*aa20*/  FSEL R8, R8, R13, !P1 ;  /* 0x0000000d08087208 */ /* 0x000fca0004800000 */
[----:B------:R-:W-:Y:S01]  /*aa30*/  IMAD.MOV.U32 R13, RZ, RZ, R8 ;  /* 0x000000ffff0d7224 */ /* 0x000fe200078e0008 */
[----:B------:R-:W-:Y:S06]  /*aa40*/  BRA `(.L_x_182) ;  /* 0x0000000000607947 */ /* 0x000fec0003800000 */
.L_x_181:
        /* <DEDUP_REMOVED lines=13> */
[----:B------:R-:W-:Y:S02]  /*ab20*/  @!P1 IMAD.MOV.U32 R13, RZ, RZ, R8 ;  /* 0x000000ffff0d9224 */ /* 0x000fe400078e0008 */
[----:B------:R-:W-:Y:S02]  /*ab30*/  @P1 IMAD.MOV.U32 R12, RZ, RZ, RZ ;  /* 0x000000ffff0c1224 */ /* 0x000fe400078e00ff */
[----:B------:R-:W-:Y:S01]  /*ab40*/  @P1 IMAD.MOV.U32 R13, RZ, RZ, R0 ;  /* 0x000000ffff0d1224 */ /* 0x000fe200078e0000 */
[----:B------:R-:W-:Y:S06]  /*ab50*/  BRA `(.L_x_182) ;  /* 0x00000000001c7947 */ /* 0x000fec0003800000 */
.L_x_184:
[----:B------:R-:W-:-:S05]  /*ab60*/  LOP3.LUT R12, R9, 0x80000, RZ, 0xfc, !PT ;  /* 0x00080000090c7812 */ /* 0x000fca00078efcff */
[----:B------:R-:W-:Y:S02]  /*ab70*/  IMAD.MOV.U32 R13, RZ, RZ, R12 ;  /* 0x000000ffff0d7224 */ /* 0x000fe400078e000c */
[----:B------:R-:W-:Y:S01]  /*ab80*/  IMAD.MOV.U32 R12, RZ, RZ, R8 ;  /* 0x000000ffff0c7224 */ /* 0x000fe200078e0008 */
[----:B------:R-:W-:Y:S06]  /*ab90*/  BRA `(.L_x_182) ;  /* 0x00000000000c7947 */ /* 0x000fec0003800000 */
.L_x_183:
[----:B------:R-:W-:-:S05]  /*aba0*/  LOP3.LUT R12, R11, 0x80000, RZ, 0xfc, !PT ;  /* 0x000800000b0c7812 */ /* 0x000fca00078efcff */
[----:B------:R-:W-:Y:S02]  /*abb0*/  IMAD.MOV.U32 R13, RZ, RZ, R12 ;  /* 0x000000ffff0d7224 */ /* 0x000fe400078e000c */
[----:B------:R-:W-:-:S07]  /*abc0*/  IMAD.MOV.U32 R12, RZ, RZ, R10 ;  /* 0x000000ffff0c7224 */ /* 0x000fce00078e000a */
.L_x_182:
[----:B------:R-:W-:Y:S05]  /*abd0*/  BSYNC.RECONVERGENT B0 ;  /* 0x0000000000007941 */ /* 0x000fea0003800200 */
.L_x_180:
[----:B------:R-:W-:Y:S02]  /*abe0*/  IMAD.MOV.U32 R53, RZ, RZ, 0x0 ;  /* 0x00000000ff357424 */ /* 0x000fe400078e00ff */
[----:B------:R-:W-:Y:S02]  /*abf0*/  IMAD.MOV.U32 R0, RZ, RZ, R12 ;  /* 0x000000ffff007224 */ /* 0x000fe400078e000c */
[----:B------:R-:W-:Y:S05]  /*ac00*/  RET.REL.NODEC R52 `(_Z5croutPdS_S_l) ;  /* 0xffffff5034fc7950 */ /* 0x000fea0003c3ffff */
.L_x_185:
        /* <DEDUP_REMOVED lines=15> */
.L_x_462:


//--------------------- .text._Z9doolittlePdS_S_l --------------------------
	.section	.text._Z9doolittlePdS_S_l,"ax",@progbits
	.align	128
        .global         _Z9doolittlePdS_S_l
        .type           _Z9doolittlePdS_S_l,@function
        .size           _Z9doolittlePdS_S_l,(.L_x_463 - _Z9doolittlePdS_S_l)
        .other          _Z9doolittlePdS_S_l,@"STO_CUDA_ENTRY STV_DEFAULT"
_Z9doolittlePdS_S_l:
.text._Z9doolittlePdS_S_l:
        /* <DEDUP_REMOVED lines=15> */
.L_x_186:
        /* <DEDUP_REMOVED lines=9> */
.L_x_187:
[----:B------:R0:W1:Y:S01]  /*0180*/  LDC.64 R6, c[0x4][R2] ;  /* 0x0100000002067b82 */ /* 0x0000620000000a00 */
[----:B------:R-:W-:Y:S02]  /*0190*/  IMAD.MOV.U32 R24, RZ, RZ, R4 ;  /* 0x000000ffff187224 */ /* 0x000fe400078e0004 */
[----:B------:R-:W-:Y:S02]  /*01a0*/  IMAD.MOV.U32 R23, RZ, RZ, R5 ;  /* 0x000000ffff177224 */ /* 0x000fe400078e0005 */
[----:B------:R-:W-:Y:S02]  /*01b0*/  IMAD.U32 R4, RZ, RZ, UR40 ;  /* 0x00000028ff047e24 */ /* 0x000fe4000f8e00ff */
[----:B------:R-:W-:-:S07]  /*01c0*/  IMAD.U32 R5, RZ, RZ, UR39 ;  /* 0x00000027ff057e24 */ /* 0x000fce000f8e00ff */
[----:B------:R-:W-:-:S07]  /*01d0*/  LEPC R20, `(.L_x_188) ;  /* 0x000000001014794e */ /* 0x000fce0000000000 */
[----:B01----:R-:W-:Y:S05]  /*01e0*/  CALL.ABS.NOINC R6 ;  /* 0x0000000006007343 */ /* 0x003fea0003c00000 */
.L_x_188:
[----:B------:R-:W0:Y:S01]  /*01f0*/  LDC.64 R2, c[0x4][R2] ;  /* 0x0100000002027b82 */ /* 0x000e220000000a00 */
[----:B------:R-:W-:Y:S02]  /*0200*/  IMAD.MOV.U32 R22, RZ, RZ, R4 ;  /* 0x000000ffff167224 */ /* 0x000fe400078e0004 */
[----:B------:R-:W-:Y:S02]  /*0210*/  IMAD.MOV.U32 R19, RZ, RZ, R5 ;  /* 0x000000ffff137224 */ /* 0x000fe400078e0005 */
[----:B------:R-:W-:Y:S02]  /*0220*/  IMAD.U32 R4, RZ, RZ, UR40 ;  /* 0x00000028ff047e24 */ /* 0x000fe4000f8e00ff */
[----:B------:R-:W-:-:S07]  /*0230*/  IMAD.U32 R5, RZ, RZ, UR39 ;  /* 0x00000027ff057e24 */ /* 0x000fce000f8e00ff */
[----:B------:R-:W-:-:S07]  /*0240*/  LEPC R20, `(.L_x_189) ;  /* 0x000000001014794e */ /* 0x000fce0000000000 */
[----:B0-----:R-:W-:Y:S05]  /*0250*/  CALL.ABS.NOINC R2 ;  /* 0x0000000002007343 */ /* 0x001fea0003c00000 */
.L_x_189:
        /* <DEDUP_REMOVED lines=10> */
[----:B------:R-:W-:Y:S02]  /*0300*/  IADD3 R0, P3, PT, R47, -0x1, RZ ;  /* 0xffffffff2f007810 */ /* 0x000fe40007f7e0ff */
[----:B------:R-:W-:Y:S02]  /*0310*/  IADD3 R2, P2, PT, R48, -0x1, RZ ;  /* 0xffffffff30027810 */ /* 0x000fe40007f5e0ff */
[----:B------:R-:W-:Y:S01]  /*0320*/  ISETP.GE.U32.AND P1, PT, R0, 0x3, PT ;  /* 0x000000030000780c */ /* 0x000fe20003f26070 */
[----:B------:R-:W-:Y:S01]  /*0330*/  IMAD.X R0, RZ, RZ, -0x1, P3 ;  /* 0xffffffffff007424 */ /* 0x000fe200018e06ff */
[----:B------:R-:W-:Y:S01]  /*0340*/  ISETP.GE.U32.AND P0, PT, R2, 0x7, PT ;  /* 0x000000070200780c */ /* 0x000fe20003f06070 */
[----:B------:R-:W-:Y:S01]  /*0350*/  IMAD.X R2, RZ, RZ, -0x1, P2 ;  /* 0xffffffffff027424 */ /* 0x000fe200010e06ff */
[----:B------:R-:W-:-:S02]  /*0360*/  IADD3 R46, P2, PT, R40, -0x1, RZ ;  /* 0xffffffff282e7810 */ /* 0x000fc40007f5e0ff */
[----:B------:R-:W-:Y:S02]  /*0370*/  IADD3 R44, P3, PT, R40, 0x1, RZ ;  /* 0x00000001282c7810 */ /* 0x000fe40007f7e0ff */
[----:B------:R-:W-:Y:S02]  /*0380*/  ISETP.GE.U32.AND.EX P1, PT, R0, RZ, PT, P1 ;  /* 0x000000ff0000720c */ /* 0x000fe40003f26110 */
[----:B------:R-:W-:Y:S02]  /*0390*/  ISETP.GE.U32.AND.EX P0, PT, R2, RZ, PT, P0 ;  /* 0x000000ff0200720c */ /* 0x000fe40003f06100 */
[----:B------:R-:W-:Y:S02]  /*03a0*/  CS2R R2, SRZ ;  /* 0x0000000000027805 */ /* 0x000fe4000001ff00 */
[C---:B------:R-:W-:Y:S02]  /*03b0*/  LOP3.LUT R0, R41.reuse, 0x7fffffff, RZ, 0xc0, !PT ;  /* 0x7fffffff29007812 */ /* 0x040fe400078ec0ff */
[----:B------:R-:W-:Y:S01]  /*03c0*/  IADD3.X R42, PT, PT, R41, -0x1, RZ, P2, !PT ;  /* 0xffffffff292a7810 */ /* 0x000fe200017fe4ff */
[----:B------:R-:W-:Y:S01]  /*03d0*/  IMAD.X R41, RZ, RZ, R41, P3 ;  /* 0x000000ffff297224 */ /* 0x000fe200018e0629 */
[----:B------:R-:W-:-:S02]  /*03e0*/  LOP3.LUT R45, R40, 0xfffffff0, RZ, 0xc0, !PT ;  /* 0xfffffff0282d7812 */ /* 0x000fc400078ec0ff */
[----:B------:R-:W-:-:S07]  /*03f0*/  LOP3.LUT R43, R40, 0x3, RZ, 0xc0, !PT ;  /* 0x00000003282b7812 */ /* 0x000fce00078ec0ff */
.L_x_198:
[----:B------:R-:W-:Y:S02]  /*0400*/  ISETP.GE.U32.AND P2, PT, R46, 0xf, PT ;  /* 0x0000000f2e00780c */ /* 0x000fe40003f46070 */
[----:B-1----:R-:W-:Y:S02]  /*0410*/  CS2R R8, SRZ ;  /* 0x0000000000087805 */ /* 0x002fe4000001ff00 */
[----:B------:R-:W-:-:S13]  /*0420*/  ISETP.GE.U32.AND.EX P2, PT, R42, RZ, PT, P2 ;  /* 0x000000ff2a00720c */ /* 0x000fda0003f46120 */
[----:B------:R-:W-:Y:S05]  /*0430*/  @!P2 BRA `(.L_x_192) ;  /* 0x0000000000e8a947 */ /* 0x000fea0003800000 */
[----:B------:R-:W-:Y:S01]  /*0440*/  BSSY.RECONVERGENT B1, `(.L_x_193) ;  /* 0x0000037000017945 */ /* 0x000fe20003800200 */
[----:B------:R-:W-:-:S07]  /*0450*/  CS2R R8, SRZ ;  /* 0x0000000000087805 */ /* 0x000fce000001ff00 */
.L_x_194:
[----:B------:R-:W1:Y:S01]  /*0460*/  LDCU.64 UR6, c[0x0][0x398] ;  /* 0x00007300ff0677ac */ /* 0x000e620008000a00 */
[----:B------:R-:W2:Y:S01]  /*0470*/  LDCU.64 UR4, c[0x0][0x380] ;  /* 0x00007000ff0477ac */ /* 0x000ea20008000a00 */
[----:B-1----:R-:W-:Y:S02]  /*0480*/  IMAD R7, R3, UR6, RZ ;  /* 0x0000000603077c24 */ /* 0x002fe4000f8e02ff */
[----:B----4-:R-:W-:Y:S01]  /*0490*/  IMAD.WIDE.U32 R4, R2, UR6, R8 ;  /* 0x0000000602047c25 */ /* 0x010fe2000f8e0008 */
[----:B0-----:R-:W-:-:S03]  /*04a0*/  R2UR UR6, R28 ;  /* 0x000000001c0672ca */ /* 0x001fc600000e0000 */
[----:B------:R-:W-:Y:S01]  /*04b0*/  IMAD R7, R2, UR7, R7 ;  /* 0x0000000702077c24 */ /* 0x000fe2000f8e0207 */
[----:B------:R-:W-:Y:S02]  /*04c0*/  R2UR UR7, R29 ;  /* 0x000000001d0772ca */ /* 0x000fe400000e0000 */
[----:B--2---:R-:W-:Y:S01]  /*04d0*/  LEA R6, P2, R4, UR4, 0x3 ;  /* 0x0000000404067c11 */ /* 0x004fe2000f8418ff */
[----:B------:R-:W-:-:S05]  /*04e0*/  IMAD.IADD R12, R5, 0x1, R7 ;  /* 0x00000001050c7824 */ /* 0x000fca00078e0207 */
[----:B------:R-:W-:-:S05]  /*04f0*/  LEA.HI.X R7, R4, UR5, R12, 0x3, P2 ;  /* 0x0000000504077c11 */ /* 0x000fca00090f1c0c */
[----:B------:R-:W2:Y:S01]  /*0500*/  LDG.E.64 R10, desc[UR6][R6.64] ;  /* 0x00000006060a7981 */ /* 0x000ea2000c1e1b00 */
[----:B------:R-:W-:Y:S02]  /*0510*/  IADD3 R5, P2, PT, R2, R4, RZ ;  /* 0x0000000402057210 */ /* 0x000fe40007f5e0ff */
[----:B------:R-:W-:Y:S02]  /*0520*/  R2UR UR4, R28 ;  /* 0x000000001c0472ca */ /* 0x000fe400000e0000 */
[----:B------:R-:W-:Y:S01]  /*0530*/  R2UR UR5, R29 ;  /* 0x000000001d0572ca */ /* 0x000fe200000e0000 */
[----:B------:R-:W-:Y:S01]  /*0540*/  IMAD.X R12, R3, 0x1, R12, P2 ;  /* 0x00000001030c7824 */ /* 0x000fe200010e060c */
[----:B------:R-:W-:-:S04]  /*0550*/  LEA R4, P3, R5, R24, 0x3 ;  /* 0x0000001805047211 */ /* 0x000fc800078618ff */
[----:B------:R-:W-:-:S07]  /*0560*/  LEA.HI.X R5, R5, R23, R12, 0x3, P3 ;  /* 0x0000001705057211 */ /* 0x000fce00018f1c0c */
        /* <DEDUP_REMOVED lines=37> */
.L_x_193:
[----:B------:R-:W-:Y:S02]  /*07c0*/  IMAD.MOV.U32 R8, RZ, RZ, R45 ;  /* 0x000000ffff087224 */ /* 0x000fe400078e002d */
[----:B------:R-:W-:-:S07]  /*07d0*/  IMAD.MOV.U32 R9, RZ, RZ, R0 ;  /* 0x000000ffff097224 */ /* 0x000fce00078e0000 */
.L_x_192:
        /* <DEDUP_REMOVED lines=22> */
[----:B------:R-:W-:-:S05]  /*0940*/  LEA.HI.X R5, R5, R23, R12, 0x3, P4 ;  /* 0x0000001705057211 */ /* 0x000fca00020f1c0c */
        /* <DEDUP_REMOVED lines=13> */
[----:B---3--:R-:W2:Y:S01]  /*0a20*/  LDG.E.64 R20, desc[UR6][R6.64+0x38] ;  /* 0x0000380606147981 */ /* 0x008ea2000c1e1b00 */
[----:B------:R-:W-:-:S05]  /*0a30*/  IADD3 R8, P3, PT, R8, 0x8, RZ ;  /* 0x0000000808087810 */ /* 0x000fca0007f7e0ff */
[----:B------:R-:W-:Y:S01]  /*0a40*/  IMAD.X R9, RZ, RZ, R9, P3 ;  /* 0x000000ffff097224 */ /* 0x000fe200018e0609 */
[----:B--2---:R0:W-:Y:S07]  /*0a50*/  ST.E.64 desc[UR4][R4.64+0x38], R20 ;  /* 0x0000381404007985 */ /* 0x0041ee000c101b04 */
.L_x_196:
[----:B------:R-:W-:Y:S05]  /*0a60*/  @!P2 BRA `(.L_x_195) ;  /* 0x0000000000f4a947 */ /* 0x000fea0003800000 */
[----:B------:R-:W-:-:S04]  /*0a70*/  ISETP.NE.U32.AND P2, PT, R43, RZ, PT ;  /* 0x000000ff2b00720c */ /* 0x000fc80003f45070 */
[----:B------:R-:W-:Y:S01]  /*0a80*/  ISETP.NE.AND.EX P2, PT, RZ, RZ, PT, P2 ;  /* 0x000000ffff00720c */ /* 0x000fe20003f45320 */
[----:B------:R-:W-:-:S12]  /*0a90*/  @!P1 BRA `(.L_x_197) ;  /* 0x0000000000689947 */ /* 0x000fd80003800000 */
[----:B------:R-:W0:Y:S01]  /*0aa0*/  LDCU.64 UR4, c[0x0][0x398] ;  /* 0x00007300ff0477ac */ /* 0x000e220008000a00 */
[----:B------:R-:W1:Y:S01]  /*0ab0*/  LDCU.64 UR6, c[0x0][0x380] ;  /* 0x00007000ff0677ac */ /* 0x000e620008000a00 */
[----:B0---4-:R-:W-:Y:S02]  /*0ac0*/  IMAD R5, R3, UR4, RZ ;  /* 0x0000000403057c24 */ /* 0x011fe4000f8e02ff */
[----:B------:R-:W-:Y:S01]  /*0ad0*/  IMAD.WIDE.U32 R6, R2, UR4, R8 ;  /* 0x0000000402067c25 */ /* 0x000fe2000f8e0008 */
[----:B------:R-:W-:-:S03]  /*0ae0*/  R2UR UR4, R28 ;  /* 0x000000001c0472ca */ /* 0x000fc600000e0000 */
[----:B------:R-:W-:Y:S01]  /*0af0*/  IMAD R5, R2, UR5, R5 ;  /* 0x0000000502057c24 */ /* 0x000fe2000f8e0205 */
[----:B------:R-:W-:Y:S02]  /*0b00*/  R2UR UR5, R29 ;  /* 0x000000001d0572ca */ /* 0x000fe400000e0000 */
[----:B-1----:R-:W-:Y:S01]  /*0b10*/  LEA R4, P3, R6, UR6, 0x3 ;  /* 0x0000000606047c11 */ /* 0x002fe2000f8618ff */
        /* <DEDUP_REMOVED lines=18> */
.L_x_197:
[----:B------:R-:W-:Y:S05]  /*0c40*/  @!P2 BRA `(.L_x_195) ;  /* 0x00000000007ca947 */ /* 0x000fea0003800000 */
[----:B------:R-:W0:Y:S01]  /*0c50*/  LDCU.64 UR4, c[0x0][0x398] ;  /* 0x00007300ff0477ac */ /* 0x000e220008000a00 */
[----:B------:R-:W2:Y:S01]  /*0c60*/  LDCU.64 UR6, c[0x0][0x380] ;  /* 0x00007000ff0677ac */ /* 0x000ea20008000a00 */
[----:B0---4-:R-:W-:Y:S02]  /*0c70*/  IMAD R5, R3, UR4, RZ ;  /* 0x0000000403057c24 */ /* 0x011fe4000f8e02ff */
[----:B-1----:R-:W-:Y:S01]  /*0c80*/  IMAD.WIDE.U32 R6, R2, UR4, R8 ;  /* 0x0000000402067c25 */ /* 0x002fe2000f8e0008 */
[----:B------:R-:W-:-:S03]  /*0c90*/  R2UR UR4, R28 ;  /* 0x000000001c0472ca */ /* 0x000fc600000e0000 */
[----:B------:R-:W-:Y:S01]  /*0ca0*/  IMAD R5, R2, UR5, R5 ;  /* 0x0000000502057c24 */ /* 0x000fe2000f8e0205 */
[----:B------:R-:W-:Y:S02]  /*0cb0*/  R2UR UR5, R29 ;  /* 0x000000001d0572ca */ /* 0x000fe400000e0000 */
[----:B--2---:R-:W-:Y:S01]  /*0cc0*/  LEA R8, P2, R6, UR6, 0x3 ;  /* 0x0000000606087c11 */ /* 0x004fe2000f8418ff */
[----:B------:R-:W-:-:S05]  /*0cd0*/  IMAD.IADD R7, R5, 0x1, R7 ;  /* 0x0000000105077824 */ /* 0x000fca00078e0207 */
[----:B------:R-:W-:-:S05]  /*0ce0*/  LEA.HI.X R9, R6, UR7, R7, 0x3, P2 ;  /* 0x0000000706097c11 */ /* 0x000fca00090f1c07 */
[----:B------:R-:W2:Y:S01]  /*0cf0*/  LDG.E.64 R4, desc[UR4][R8.64] ;  /* 0x0000000408047981 */ /* 0x000ea2000c1e1b00 */
[----:B------:R-:W-:-:S04]  /*0d00*/  IADD3 R6, P2, PT, R2, R6, RZ ;  /* 0x0000000602067210 */ /* 0x000fc80007f5e0ff */
[----:B------:R-:W-:Y:S01]  /*0d10*/  LEA R10, P3, R6, R24, 0x3 ;  /* 0x00000018060a7211 */ /* 0x000fe200078618ff */
[----:B------:R-:W-:Y:S01]  /*0d20*/  IMAD.X R7, R3, 0x1, R7, P2 ;  /* 0x0000000103077824 */ /* 0x000fe200010e0607 */
[----:B------:R-:W-:-:S04]  /*0d30*/  ISETP.NE.U32.AND P2, PT, R43, 0x1, PT ;  /* 0x000000012b00780c */ /* 0x000fc80003f45070 */
[----:B------:R-:W-:Y:S02]  /*0d40*/  ISETP.NE.AND.EX P2, PT, RZ, RZ, PT, P2 ;  /* 0x000000ffff00720c */ /* 0x000fe40003f45320 */
[----:B------:R-:W-:-:S05]  /*0d50*/  LEA.HI.X R11, R6, R23, R7, 0x3, P3 ;  /* 0x00000017060b7211 */ /* 0x000fca00018f1c07 */
[----:B--2---:R2:W-:Y:S06]  /*0d60*/  ST.E.64 desc[UR4][R10.64], R4 ;  /* 0x000000040a007985 */ /* 0x0045ec000c101b04 */
        /* <DEDUP_REMOVED lines=13> */
.L_x_195:
[----:B------:R-:W2:Y:S01]  /*0e40*/  LDCU.64 UR4, c[0x0][0x388] ;  /* 0x00007100ff0477ac */ /* 0x000ea20008000a00 */
[----:B01--4-:R-:W-:Y:S01]  /*0e50*/  IMAD.SHL.U32 R15, R2, 0x8, RZ ;  /* 0x00000008020f7824 */ /* 0x013fe200078e00ff */
[----:B------:R-:W-:Y:S01]  /*0e60*/  R2UR UR6, R28 ;  /* 0x000000001c0672ca */ /* 0x000fe200000e0000 */
[----:B------:R-:W0:Y:S01]  /*0e70*/  LDC.64 R38, c[0x0][0x398] ;  /* 0x0000e600ff267b82 */ /* 0x000e220000000a00 */
[----:B------:R-:W-:Y:S02]  /*0e80*/  R2UR UR7, R29 ;  /* 0x000000001d0772ca */ /* 0x000fe400000e0000 */
[----:B------:R-:W-:Y:S02]  /*0e90*/  SHF.L.U64.HI R16, R2, 0x3, R3 ;  /* 0x0000000302107819 */ /* 0x000fe40000010203 */
[----:B--23--:R-:W-:-:S04]  /*0ea0*/  IADD3 R4, P2, PT, R15, UR4, RZ ;  /* 0x000000040f047c10 */ /* 0x00cfc8000ff5e0ff */
[----:B------:R-:W-:-:S06]  /*0eb0*/  IADD3.X R5, PT, PT, R16, UR5, RZ, P2, !PT ;  /* 0x0000000510057c10 */ /* 0x000fcc00097fe4ff */
[----:B------:R-:W2:Y:S01]  /*0ec0*/  LDG.E.64 R4, desc[UR6][R4.64] ;  /* 0x0000000604047981 */ /* 0x000ea2000c1e1b00 */
[-C--:B0-----:R-:W-:Y:S01]  /*0ed0*/  IMAD R6, R3, R38.reuse, RZ ;  /* 0x0000002603067224 */ /* 0x081fe200078e02ff */
[----:B------:R-:W-:Y:S01]  /*0ee0*/  R2UR UR4, R28 ;  /* 0x000000001c0472ca */ /* 0x000fe200000e0000 */
[-C--:B------:R-:W-:Y:S01]  /*0ef0*/  IMAD.WIDE.U32 R8, R2, R38.reuse, R2 ;  /* 0x0000002602087225 */ /* 0x080fe200078e0002 */
[C---:B------:R-:W-:Y:S02]  /*0f00*/  R2UR UR5, R29.reuse ;  /* 0x000000001d0572ca */ /* 0x040fe400000e0000 */
[----:B------:R-:W-:Y:S01]  /*0f10*/  R2UR UR8, R28 ;  /* 0x000000001c0872ca */ /* 0x000fe200000e0000 */
[----:B------:R-:W-:Y:S01]  /*0f20*/  IMAD R11, R2, R39, R6 ;  /* 0x00000027020b7224 */ /* 0x000fe200078e0206 */
[----:B------:R-:W-:Y:S02]  /*0f30*/  IADD3 R7, P2, PT, R8, R38, RZ ;  /* 0x0000002608077210 */ /* 0x000fe40007f5e0ff */
[----:B------:R-:W-:Y:S01]  /*0f40*/  R2UR UR9, R29 ;  /* 0x000000001d0972ca */ /* 0x000fe200000e0000 */
[----:B------:R-:W-:Y:S01]  /*0f50*/  IMAD.IADD R20, R11, 0x1, R9 ;  /* 0x000000010b147824 */ /* 0x000fe200078e0209 */
[----:B------:R-:W-:Y:S01]  /*0f60*/  LEA R6, P3, R7, R24, 0x3 ;  /* 0x0000001807067211 */ /* 0x000fe200078618ff */
[----:B------:R-:W-:Y:S01]  /*0f70*/  IMAD.MOV.U32 R9, RZ, RZ, 0x3ff00000 ;  /* 0x3ff00000ff097424 */ /* 0x000fe200078e00ff */
[----:B------:R-:W-:Y:S01]  /*0f80*/  R2UR UR10, R28 ;  /* 0x000000001c0a72ca */ /* 0x000fe200000e0000 */
[----:B------:R-:W-:Y:S01]  /*0f90*/  IMAD.X R10, R20, 0x1, R39, P2 ;  /* 0x00000001140a7824 */ /* 0x000fe200010e0627 */
[----:B------:R-:W-:-:S02]  /*0fa0*/  R2UR UR11, R29 ;  /* 0x000000001d0b72ca */ /* 0x000fc400000e0000 */
[----:B------:R-:W-:Y:S02]  /*0fb0*/  IADD3 R14, P4, PT, R15, R18, RZ ;  /* 0x000000120f0e7210 */ /* 0x000fe40007f9e0ff */
[----:B------:R-:W-:Y:S02]  /*0fc0*/  LEA.HI.X R7, R7, R23, R10, 0x3, P3 ;  /* 0x0000001707077211 */ /* 0x000fe400018f1c0a */
[----:B------:R-:W-:Y:S02]  /*0fd0*/  LEA R10, P2, R8, R26, 0x3 ;  /* 0x0000001a080a7211 */ /* 0x000fe400078418ff */
[----:B------:R-:W-:Y:S01]  /*0fe0*/  IADD3 R12, P3, PT, R15, R22, RZ ;  /* 0x000000160f0c7210 */ /* 0x000fe20007f7e0ff */
[----:B------:R-:W-:Y:S01]  /*0ff0*/  IMAD.X R15, R16, 0x1, R17, P4 ;  /* 0x00000001100f7824 */ /* 0x000fe200020e0611 */
[----:B------:R-:W-:Y:S01]  /*1000*/  LEA.HI.X R11, R8, R25, R20, 0x3, P2 ;  /* 0x00000019080b7211 */ /* 0x000fe200010f1c14 */
[----:B------:R-:W-:Y:S01]  /*1010*/  IMAD.MOV.U32 R8, RZ, RZ, 0x0 ;  /* 0x00000000ff087424 */ /* 0x000fe200078e00ff */
[----:B------:R-:W-:Y:S01]  /*1020*/  IADD3 R2, P2, PT, R2, 0x1, RZ ;  /* 0x0000000102027810 */ /* 0x000fe20007f5e0ff */
[----:B------:R-:W-:-:S04]  /*1030*/  IMAD.X R13, R16, 0x1, R19, P3 ;  /* 0x00000001100d7824 */ /* 0x000fc800018e0613 */
[----:B------:R-:W-:Y:S01]  /*1040*/  IMAD.X R3, RZ, RZ, R3, P2 ;  /* 0x000000ffff037224 */ /* 0x000fe200010e0603 */
[----:B------:R-:W-:-:S04]  /*1050*/  ISETP.NE.U32.AND P2, PT, R2, R38, PT ;  /* 0x000000260200720c */ /* 0x000fc80003f45070 */
[----:B------:R-:W-:Y:S01]  /*1060*/  ISETP.NE.AND.EX P2, PT, R3, R39, PT, P2 ;  /* 0x000000270300720c */ /* 0x000fe20003f45320 */
[----:B--2---:R1:W-:Y:S04]  /*1070*/  ST.E.64 desc[UR4][R6.64], R4 ;  /* 0x0000000406007985 */ /* 0x0043e8000c101b04 */
[----:B------:R1:W-:Y:S04]  /*1080*/  ST.E.64 desc[UR6][R10.64], R8 ;  /* 0x000000080a007985 */ /* 0x0003e8000c101b06 */
[----:B------:R1:W-:Y:S04]  /*1090*/  ST.E.64 desc[UR8][R12.64], RZ ;  /* 0x000000ff0c007985 */ /* 0x0003e8000c101b08 */
[----:B------:R1:W-:Y:S01]  /*10a0*/  ST.E.64 desc[UR10][R14.64], RZ ;  /* 0x000000ff0e007985 */ /* 0x0003e2000c101b0a */
[----:B------:R-:W-:Y:S05]  /*10b0*/  @P2 BRA `(.L_x_198) ;  /* 0xfffffff000d02947 */ /* 0x000fea000383ffff */
[----:B------:R-:W-:Y:S05]  /*10c0*/  BSYNC.RECONVERGENT B0 ;  /* 0x0000000000007941 */ /* 0x000fea0003800200 */
.L_x_191:
[----:B------:R-:W-:Y:S01]  /*10d0*/  LOP3.LUT R40, R39, 0x7fffffff, RZ, 0xc0, !PT ;  /* 0x7fffffff27287812 */ /* 0x000fe200078ec0ff */
[----:B------:R-:W-:Y:S01]  /*10e0*/  BSSY.RECONVERGENT B6, `(.L_x_199) ;  /* 0x000031e000067945 */ /* 0x000fe20003800200 */
[----:B------:R-:W-:Y:S01]  /*10f0*/  LOP3.LUT R39, R38, 0x1, RZ, 0xc0, !PT ;  /* 0x0000000126277812 */ /* 0x000fe200078ec0ff */
[----:B------:R-:W-:Y:S01]  /*1100*/  IMAD.SHL.U32 R2, R44, 0x8, RZ ;  /* 0x000000082c027824 */ /* 0x000fe200078e00ff */
[----:B------:R-:W-:Y:S01]  /*1110*/  LOP3.LUT R38, R38, 0xfffffff8, RZ, 0xc0, !PT ;  /* 0xfffffff826267812 */ /* 0x000fe200078ec0ff */
[----:B------:R-:W-:Y:S01]  /*1120*/  IMAD.MOV.U32 R36, RZ, RZ, RZ ;  /* 0x000000ffff247224 */ /* 0x000fe200078e00ff */
[C---:B------:R-:W-:Y:S01]  /*1130*/  SHF.L.U64.HI R16, R44.reuse, 0x3, R41 ;  /* 0x000000032c107819 */ /* 0x040fe20000010229 */
[----:B------:R-:W-:Y:S01]  /*1140*/  IMAD.MOV.U32 R35, RZ, RZ, RZ ;  /* 0x000000ffff237224 */ /* 0x000fe200078e00ff */
[----:B------:R-:W-:Y:S02]  /*1150*/  LOP3.LUT R37, R44, 0x7, RZ, 0xc0, !PT ;  /* 0x000000072c257812 */ /* 0x000fe400078ec0ff */
[----:B------:R-:W-:-:S02]  /*1160*/  PRMT R34, RZ, 0x7610, R34 ;  /* 0x00007610ff227816 */ /* 0x000fc40000000022 */
[----:B------:R-:W-:-:S07]  /*1170*/  PRMT R27, RZ, 0x7610, R27 ;  /* 0x00007610ff1b7816 */ /* 0x000fce000000001b */
.L_x_228:
[----:B0123--:R-:W-:Y:S01]  /*1180*/  MOV R6, 0x0 ;  /* 0x0000000000067802 */ /* 0x00ffe20000000f00 */
[----:B------:R-:W0:Y:S01]  /*1190*/  LDCU.64 UR4, c[0x0][0x398] ;  /* 0x00007300ff0477ac */ /* 0x000e220008000a00 */
[----:B------:R-:W-:Y:S01]  /*11a0*/  LOP3.LUT R49, RZ, R36, RZ, 0x33, !PT ;  /* 0x00000024ff317212 */ /* 0x000fe200078e33ff */
[----:B------:R-:W-:Y:S01]  /*11b0*/  IMAD.MOV.U32 R4, RZ, RZ, R2 ;  /* 0x000000ffff047224 */ /* 0x000fe200078e0002 */
[----:B------:R-:W-:Y:S01]  /*11c0*/  LOP3.LUT R51, RZ, R35, RZ, 0x33, !PT ;  /* 0x00000023ff337212 */ /* 0x000fe200078e33ff */
[----:B------:R-:W-:Y:S01]  /*11d0*/  IMAD.MOV.U32 R5, RZ, RZ, R16 ;  /* 0x000000ffff057224 */ /* 0x000fe200078e0010 */
[----:B------:R-:W1:Y:S01]  /*11e0*/  LDC.64 R6, c[0x4][R6] ;  /* 0x0100000006067b82 */ /* 0x000e620000000a00 */
[----:B0-----:R-:W-:-:S04]  /*11f0*/  IADD3 R53, P0, PT, R49, UR4, RZ ;  /* 0x0000000431357c10 */ /* 0x001fc8000ff1e0ff */
[----:B------:R-:W-:-:S09]  /*1200*/  IADD3.X R52, PT, PT, R51, UR5, RZ, P0, !PT ;  /* 0x0000000533347c10 */ /* 0x000fd200087fe4ff */
[----:B------:R-:W-:-:S07]  /*1210*/  LEPC R20, `(.L_x_200) ;  /* 0x000000001014794e */ /* 0x000fce0000000000 */
[----:B-1----:R-:W-:Y:S05]  /*1220*/  CALL.ABS.NOINC R6 ;  /* 0x0000000006007343 */ /* 0x002fea0003c00000 */
.L_x_200:
        /* <DEDUP_REMOVED lines=9> */
[----:B------:R-:W-:-:S05]  /*12c0*/  LEA.HI.X R33, R0, R23, R3, 0x3, P1 ;  /* 0x0000001700217211 */ /* 0x000fca00008f1c03 */
[----:B------:R-:W2:Y:S01]  /*12d0*/  LD.E.64 R6, desc[UR4][R32.64] ;  /* 0x0000000420067980 */ /* 0x000ea2000c101b00 */
[----:B------:R-:W-:Y:S01]  /*12e0*/  BSSY.RECONVERGENT B0, `(.L_x_201) ;  /* 0x000021d000007945 */ /* 0x000fe20003800200 */
[----:B--2---:R-:W-:-:S14]  /*12f0*/  DSETP.NEU.AND P0, PT, R6, RZ, PT ;  /* 0x000000ff0600722a */ /* 0x004fdc0003f0d000 */
[----:B------:R-:W-:Y:S05]  /*1300*/  @P0 BRA `(.L_x_202) ;  /* 0x0000002000680947 */ /* 0x000fea0003800000 */
[----:B------:R-:W0:Y:S01]  /*1310*/  LDC.64 R6, c[0x0][0x398] ;  /* 0x0000e600ff067b82 */ /* 0x000e220000000a00 */
[----:B------:R-:W-:Y:S01]  /*1320*/  IADD3 R55, P0, PT, R36, 0x1, RZ ;  /* 0x0000000124377810 */ /* 0x000fe20007f1e0ff */
[----:B------:R-:W-:Y:S01]  /*1330*/  BSSY.RECONVERGENT B1, `(.L_x_203) ;  /* 0x000015b000017945 */ /* 0x000fe20003800200 */
[----:B------:R-:W-:Y:S02]  /*1340*/  IMAD.MOV.U32 R0, RZ, RZ, R36 ;  /* 0x000000ffff007224 */ /* 0x000fe400078e0024 */
[--C-:B------:R-:W-:Y:S02]  /*1350*/  IMAD.MOV.U32 R54, RZ, RZ, R35.reuse ;  /* 0x000000ffff367224 */ /* 0x100fe400078e0023 */
[----:B------:R-:W-:Y:S01]  /*1360*/  IMAD.X R21, RZ, RZ, R35, P0 ;  /* 0x000000ffff157224 */ /* 0x000fe200000e0623 */
[----:B0-----:R-:W-:-:S04]  /*1370*/  ISETP.GE.U32.AND P0, PT, R55, R6, PT ;  /* 0x000000063700720c */ /* 0x001fc80003f06070 */
[----:B------:R-:W-:-:S13]  /*1380*/  ISETP.GE.AND.EX P0, PT, R21, R7, PT, P0 ;  /* 0x000000071500720c */ /* 0x000fda0003f06300 */
[----:B------:R-:W-:Y:S05]  /*1390*/  @P0 BRA `(.L_x_204) ;  /* 0x0000001400500947 */ /* 0x000fea0003800000 */
[----:B------:R-:W-:Y:S01]  /*13a0*/  IADD3 R0, P1, PT, -R36, R6, RZ ;  /* 0x0000000624007210 */ /* 0x000fe20007f3e1ff */
[----:B------:R-:W-:Y:S01]  /*13b0*/  BSSY.RECONVERGENT B2, `(.L_x_205) ;  /* 0x0000092000027945 */ /* 0x000fe20003800200 */
[----:B------:R-:W-:Y:S01]  /*13c0*/  LOP3.LUT P6, RZ, R53, 0x7, RZ, 0xc0, !PT ;  /* 0x0000000735ff7812 */ /* 0x000fe200078cc0ff */
[----:B------:R-:W-:Y:S01]  /*13d0*/  IMAD.MOV.U32 R54, RZ, RZ, R35 ;  /* 0x000000ffff367224 */ /* 0x000fe200078e0023 */
[----:B------:R-:W-:-:S04]  /*13e0*/  IADD3 R0, P2, PT, R0, -0x2, RZ ;  /* 0xfffffffe00007810 */ /* 0x000fc80007f5e0ff */
        /* <DEDUP_REMOVED lines=9> */
[----:B------:R-:W-:-:S07]  /*1480*/  IMAD.MOV.U32 R54, RZ, RZ, R35 ;  /* 0x000000ffff367224 */ /* 0x000fce00078e0023 */
.L_x_207:
[----:B------:R-:W-:Y:S01]  /*1490*/  IMAD R10, R21, R44, RZ ;  /* 0x0000002c150a7224 */ /* 0x000fe200078e02ff */
[----:B------:R-:W-:Y:S01]  /*14a0*/  IADD3 R3, P0, PT, R55, R30, RZ ;  /* 0x0000001e37037210 */ /* 0x000fe20007f1e0ff */
[----:B------:R-:W-:Y:S01]  /*14b0*/  IMAD.MOV.U32 R8, RZ, RZ, R36 ;  /* 0x000000ffff087224 */ /* 0x000fe200078e0024 */
[C---:B------:R-:W-:Y:S01]  /*14c0*/  R2UR UR4, R28.reuse ;  /* 0x000000001c0472ca */ /* 0x040fe200000e0000 */
        /* <DEDUP_REMOVED lines=13> */
[----:B------:R0:W2:Y:S01]  /*15a0*/  LD.E.64 R58, desc[UR4][R60.64] ;  /* 0x000000043c3a7980 */ /* 0x0000a2000c101b00 */
[----:B------:R-:W-:-:S03]  /*15b0*/  IADD3 R8, P0, PT, R60, R2, RZ ;  /* 0x000000023c087210 */ /* 0x000fc60007f1e0ff */
[----:B------:R-:W3:Y:S02]  /*15c0*/  LD.E.64 R12, desc[UR6][R10.64+0x8] ;  /* 0x000008060a0c7980 */ /* 0x000ee4000c101b00 */
[----:B------:R-:W-:-:S05]  /*15d0*/  IMAD.X R9, R61, 0x1, R16, P0 ;  /* 0x000000013d097824 */ /* 0x000fca00000e0610 */
[----:B------:R-:W3:Y:S01]  /*15e0*/  LD.E.64 R56, desc[UR4][R8.64] ;  /* 0x0000000408387980 */ /* 0x000ee2000c101b00 */
[----:B0-----:R-:W-:-:S05]  /*15f0*/  IADD3 R60, P1, PT, R8, R2, RZ ;  /* 0x00000002083c7210 */ /* 0x001fca0007f3e0ff */
[----:B------:R-:W-:Y:S02]  /*1600*/  IMAD.X R61, R9, 0x1, R16, P1 ;  /* 0x00000001093d7824 */ /* 0x000fe400008e0610 */
[----:B------:R-:W4:Y:S01]  /*1610*/  LD.E.64 R8, desc[UR6][R10.64+0x10] ;  /* 0x000010060a087980 */ /* 0x000f22000c101b00 */
[C---:B--2---:R-:W-:Y:S02]  /*1620*/  DMUL R14, |R58|.reuse, R14 ;  /* 0x0000000e3a0e7228 */ /* 0x044fe40000000200 */
[----:B------:R-:W-:Y:S02]  /*1630*/  DSETP.GE.AND P0, PT, |R58|, R6, PT ;  /* 0x000000063a00722a */ /* 0x000fe40003f06200 */
[----:B------:R-:W-:-:S04]  /*1640*/  DADD R58, -RZ, |R58| ;  /* 0x00000000ff3a7229 */ /* 0x000fc8000000053a */
[----:B------:R-:W-:-:S06]  /*1650*/  DSETP.NEU.AND P0, PT, R14, RZ, P0 ;  /* 0x000000ff0e00722a */ /* 0x000fcc000070d000 */
[----:B------:R-:W-:Y:S02]  /*1660*/  FSEL R6, R58, R6, P0 ;  /* 0x000000063a067208 */ /* 0x000fe40000000000 */
[----:B------:R-:W-:Y:S02]  /*1670*/  FSEL R7, R59, R7, P0 ;  /* 0x000000073b077208 */ /* 0x000fe40000000000 */
[----:B------:R-:W4:Y:S01]  /*1680*/  LD.E.64 R58, desc[UR4][R60.64] ;  /* 0x000000043c3a7980 */ /* 0x000f22000c101b00 */
[----:B---3--:R-:W-:-:S03]  /*1690*/  DMUL R12, |R56|, R12 ;  /* 0x0000000c380c7228 */ /* 0x008fc60000000200 */
[----:B------:R-:W-:Y:S01]  /*16a0*/  DSETP.GE.AND P1, PT, |R56|, R6, PT ;  /* 0x000000063800722a */ /* 0x000fe20003f26200 */
[----:B------:R-:W-:Y:S01]  /*16b0*/  IADD3 R14, P2, PT, R60, R2, RZ ;  /* 0x000000023c0e7210 */ /* 0x000fe20007f5e0ff */
[----:B------:R-:W-:-:S04]  /*16c0*/  DADD R56, -RZ, |R56| ;  /* 0x00000000ff387229 */ /* 0x000fc80000000538 */
[----:B------:R-:W-:Y:S01]  /*16d0*/  DSETP.NEU.AND P1, PT, R12, RZ, P1 ;  /* 0x000000ff0c00722a */ /* 0x000fe20000f2d000 */
[----:B------:R-:W-:-:S05]  /*16e0*/  IMAD.X R15, R61, 0x1, R16, P2 ;  /* 0x000000013d0f7824 */ /* 0x000fca00010e0610 */
[----:B------:R-:W-:Y:S01]  /*16f0*/  FSEL R56, R56, R6, P1 ;  /* 0x0000000638387208 */ /* 0x000fe20000800000 */
[----:B------:R-:W2:Y:S01]  /*1700*/  LD.E.64 R12, desc[UR4][R14.64] ;  /* 0x000000040e0c7980 */ /* 0x000ea2000c101b00 */
[----:B------:R-:W-:-:S03]  /*1710*/  FSEL R57, R57, R7, P1 ;  /* 0x0000000739397208 */ /* 0x000fc60000800000 */
[----:B------:R-:W2:Y:S01]  /*1720*/  LD.E.64 R6, desc[UR4][R10.64+0x18] ;  /* 0x000018040a067980 */ /* 0x000ea2000c101b00 */
[C---:B----4-:R-:W-:Y:S02]  /*1730*/  DMUL R8, |R58|.reuse, R8 ;  /* 0x000000083a087228 */ /* 0x050fe40000000200 */
[----:B------:R-:W-:-:S06]  /*1740*/  DSETP.GE.AND P4, PT, |R58|, R56, PT ;  /* 0x000000383a00722a */ /* 0x000fcc0003f86200 */
[----:B------:R-:W-:Y:S02]  /*1750*/  DSETP.NEU.AND P4, PT, R8, RZ, P4 ;  /* 0x000000ff0800722a */ /* 0x000fe4000278d000 */
[----:B------:R-:W-:Y:S01]  /*1760*/  DADD R8, -RZ, |R58| ;  /* 0x00000000ff087229 */ /* 0x000fe2000000053a */
[----:B------:R-:W-:-:S05]  /*1770*/  IADD3 R58, P2, PT, R14, R2, RZ ;  /* 0x000000020e3a7210 */ /* 0x000fca0007f5e0ff */
[----:B------:R-:W-:-:S04]  /*1780*/  IMAD.X R59, R15, 0x1, R16, P2 ;  /* 0x000000010f3b7824 */ /* 0x000fc800010e0610 */
[----:B------:R-:W-:Y:S02]  /*1790*/  FSEL R56, R8, R56, P4 ;  /* 0x0000003808387208 */ /* 0x000fe40002000000 */
[----:B------:R-:W-:Y:S01]  /*17a0*/  FSEL R57, R9, R57, P4 ;  /* 0x0000003909397208 */ /* 0x000fe20002000000 */
[----:B------:R0:W3:Y:S04]  /*17b0*/  LD.E.64 R14, desc[UR4][R58.64] ;  /* 0x000000043a0e7980 */ /* 0x0000e8000c101b00 */
[----:B------:R-:W4:Y:S01]  /*17c0*/  LD.E.64 R8, desc[UR6][R10.64+0x20] ;  /* 0x000020060a087980 */ /* 0x000f22000c101b00 */
[C---:B--2---:R-:W-:Y:S02]  /*17d0*/  DMUL R6, |R12|.reuse, R6 ;  /* 0x000000060c067228 */ /* 0x044fe40000000200 */
[----:B------:R-:W-:-:S02]  /*17e0*/  DSETP.GE.AND P5, PT, |R12|, R56, PT ;  /* 0x000000380c00722a */ /* 0x000fc40003fa6200 */
[----:B------:R-:W-:-:S04]  /*17f0*/  DADD R12, -RZ, |R12| ;  /* 0x00000000ff0c7229 */ /* 0x000fc8000000050c */
[----:B------:R-:W-:Y:S01]  /*1800*/  DSETP.NEU.AND P5, PT, R6, RZ, P5 ;  /* 0x000000ff0600722a */ /* 0x000fe20002fad000 */
[----:B------:R-:W-:-:S05]  /*1810*/  IADD3 R6, P2, PT, R58, R2, RZ ;  /* 0x000000023a067210 */ /* 0x000fca0007f5e0ff */
[----:B------:R-:W-:Y:S01]  /*1820*/  IMAD.X R7, R59, 0x1, R16, P2 ;  /* 0x000000013b077824 */ /* 0x000fe200010e0610 */
[----:B------:R-:W-:Y:S02]  /*1830*/  FSEL R56, R12, R56, P5 ;  /* 0x000000380c387208 */ /* 0x000fe40002800000 */
[----:B------:R-:W-:Y:S02]  /*1840*/  FSEL R57, R13, R57, P5 ;  /* 0x000000390d397208 */ /* 0x000fe40002800000 */
[----:B------:R1:W2:Y:S04]  /*1850*/  LD.E.64 R60, desc[UR4][R6.64] ;  /* 0x00000004063c7980 */ /* 0x0002a8000c101b00 */
[----:B------:R-:W2:Y:S01]  /*1860*/  LD.E.64 R12, desc[UR6][R10.64+0x28] ;  /* 0x000028060a0c7980 */ /* 0x000ea2000c101b00 */
[----:B0-----:R-:W-:-:S02]  /*1870*/  IADD3 R59, P3, PT, R55, 0x1, RZ ;  /* 0x00000001373b7810 */ /* 0x001fc40007f7e0ff */
[----:B------:R-:W-:Y:S02]  /*1880*/  @!P1 SEL R59, R55, R0, P0 ;  /* 0x00000000373b9207 */ /* 0x000fe40000000000 */
[----:B------:R-:W-:Y:S02]  /*1890*/  R2UR UR8, R28 ;  /* 0x000000001c0872ca */ /* 0x000fe400000e0000 */
[----:B------:R-:W-:Y:S01]  /*18a0*/  R2UR UR9, R29 ;  /* 0x000000001d0972ca */ /* 0x000fe200000e0000 */
[C---:B---3--:R-:W-:Y:S02]  /*18b0*/  DSETP.GE.AND P2, PT, |R14|.reuse, R56, PT ;  /* 0x000000380e00722a */ /* 0x048fe40003f46200 */
[----:B----4-:R-:W-:Y:S02]  /*18c0*/  DMUL R8, |R14|, R8 ;  /* 0x000000080e087228 */ /* 0x010fe40000000200 */
[----:B------:R-:W-:-:S06]  /*18d0*/  DADD R14, -RZ, |R14| ;  /* 0x00000000ff0e7229 */ /* 0x000fcc000000050e */
[----:B------:R-:W-:-:S06]  /*18e0*/  DSETP.NEU.AND P2, PT, R8, RZ, P2 ;  /* 0x000000ff0800722a */ /* 0x000fcc000174d000 */
[----:B------:R-:W-:Y:S01]  /*18f0*/  FSEL R9, R15, R57, P2 ;  /* 0x000000390f097208 */ /* 0x000fe20001000000 */
[--C-:B------:R-:W-:Y:S01]  /*1900*/  IMAD.X R57, RZ, RZ, R21.reuse, P3 ;  /* 0x000000ffff397224 */ /* 0x100fe200018e0615 */
[----:B------:R-:W-:Y:S02]  /*1910*/  @!P1 SEL R57, R21, R54, P0 ;  /* 0x0000003615399207 */ /* 0x000fe40000000000 */
[----:B------:R-:W-:Y:S02]  /*1920*/  IADD3 R53, P0, PT, R55, 0x7, RZ ;  /* 0x0000000737357810 */ /* 0x000fe40007f1e0ff */
[----:B------:R-:W-:Y:S02]  /*1930*/  FSEL R8, R14, R56, P2 ;  /* 0x000000380e087208 */ /* 0x000fe40001000000 */
[----:B------:R-:W-:Y:S01]  /*1940*/  ISETP.NE.U32.AND P3, PT, R36, R53, PT ;  /* 0x000000352400720c */ /* 0x000fe20003f65070 */
[----:B------:R-:W-:Y:S01]  /*1950*/  IMAD.X R54, RZ, RZ, R21, P0 ;  /* 0x000000ffff367224 */ /* 0x000fe200000e0615 */
[----:B-1----:R-:W-:Y:S01]  /*1960*/  IADD3 R6, P0, PT, R6, R2, RZ ;  /* 0x0000000206067210 */ /* 0x002fe20007f1e0ff */
[----:B--2---:R-:W-:-:S03]  /*1970*/  DMUL R12, |R60|, R12 ;  /* 0x0000000c3c0c7228 */ /* 0x004fc60000000200 */
[----:B------:R-:W-:Y:S01]  /*1980*/  ISETP.NE.AND.EX P3, PT, R35, R54, PT, P3 ;  /* 0x000000362300720c */ /* 0x000fe20003f65330 */
[----:B------:R-:W-:Y:S01]  /*1990*/  DSETP.GE.AND P1, PT, |R60|, R8, PT ;  /* 0x000000083c00722a */ /* 0x000fe20003f26200 */
[----:B------:R-:W-:-:S05]  /*19a0*/  IMAD.X R7, R7, 0x1, R16, P0 ;  /* 0x0000000107077824 */ /* 0x000fca00000e0610 */
[----:B------:R-:W-:Y:S01]  /*19b0*/  DSETP.NEU.AND P1, PT, R12, RZ, P1 ;  /* 0x000000ff0c00722a */ /* 0x000fe20000f2d000 */
[----:B------:R0:W2:Y:S04]  /*19c0*/  LD.E.64 R14, desc[UR4][R6.64] ;  /* 0x00000004060e7980 */ /* 0x0000a8000c101b00 */
[----:B------:R-:W3:Y:S01]  /*19d0*/  LD.E.64 R12, desc[UR6][R10.64+0x30] ;  /* 0x000030060a0c7980 */ /* 0x000ee2000c101b00 */
[----:B------:R-:W-:Y:S02]  /*19e0*/  @P3 R2UR UR10, R28 ;  /* 0x000000001c0a32ca */ /* 0x000fe400000e0000 */
[----:B------:R-:W-:Y:S02]  /*19f0*/  @P3 R2UR UR11, R29 ;  /* 0x000000001d0b32ca */ /* 0x000fe400000e0000 */
[----:B0-----:R-:W-:-:S05]  /*1a00*/  IADD3 R6, P0, PT, R6, R2, RZ ;  /* 0x0000000206067210 */ /* 0x001fca0007f1e0ff */
[----:B------:R-:W-:-:S06]  /*1a10*/  IMAD.X R7, R7, 0x1, R16, P0 ;  /* 0x0000000107077824 */ /* 0x000fcc00000e0610 */
[----:B------:R-:W4:Y:S04]  /*1a20*/  @P3 LD.E.64 R10, desc[UR10][R10.64+0x38] ;  /* 0x0000380a0a0a3980 */ /* 0x000f28000c101b00 */
[----:B------:R-:W4:Y:S01]  /*1a30*/  LD.E.64 R6, desc[UR8][R6.64] ;  /* 0x0000000806067980 */ /* 0x000f22000c101b00 */
[----:B------:R-:W-:Y:S01]  /*1a40*/  DADD R60, -RZ, |R60| ;  /* 0x00000000ff3c7229 */ /* 0x000fe2000000053c */
[----:B------:R-:W-:-:S05]  /*1a50*/  IADD3 R58, P0, PT, R55, 0x2, RZ ;  /* 0x00000002373a7810 */ /* 0x000fca0007f1e0ff */
[----:B------:R-:W-:Y:S01]  /*1a60*/  IMAD.X R56, RZ, RZ, R21, P0 ;  /* 0x000000ffff387224 */ /* 0x000fe200000e0615 */
[----:B------:R-:W-:-:S03]  /*1a70*/  IADD3 R3, P0, PT, R55, 0x3, RZ ;  /* 0x0000000337037810 */ /* 0x000fc60007f1e0ff */
[----:B------:R-:W-:Y:S02]  /*1a80*/  FSEL R8, R60, R8, P1 ;  /* 0x000000083c087208 */ /* 0x000fe40000800000 */
[----:B------:R-:W-:Y:S01]  /*1a90*/  FSEL R9, R61, R9, P1 ;  /* 0x000000093d097208 */ /* 0x000fe20000800000 */
[----:B------:R-:W-:Y:S01]  /*1aa0*/  IMAD.X R0, RZ, RZ, R21, P0 ;  /* 0x000000ffff007224 */ /* 0x000fe200000e0615 */
[----:B------:R-:W-:Y:S02]  /*1ab0*/  @!P5 SEL R3, R58, R59, P4 ;  /* 0x0000003b3a03d207 */ /* 0x000fe40002000000 */
[----:B------:R-:W-:Y:S02]  /*1ac0*/  @!P5 SEL R0, R56, R57, P4 ;  /* 0x000000393800d207 */ /* 0x000fe40002000000 */
[C---:B--2---:R-:W-:Y:S02]  /*1ad0*/  DSETP.GE.AND P0, PT, |R14|.reuse, R8, PT ;  /* 0x000000080e00722a */ /* 0x044fe40003f06200 */
[----:B---3--:R-:W-:-:S02]  /*1ae0*/  DMUL R12, |R14|, R12 ;  /* 0x0000000c0e0c7228 */ /* 0x008fc40000000200 */
[----:B------:R-:W-:-:S06]  /*1af0*/  DADD R14, -RZ, |R14| ;  /* 0x00000000ff0e7229 */ /* 0x000fcc000000050e */
[----:B------:R-:W-:Y:S01]  /*1b00*/  DSETP.NEU.AND P0, PT, R12, RZ, P0 ;  /* 0x000000ff0c00722a */ /* 0x000fe2000070d000 */
[----:B------:R-:W-:-:S05]  /*1b10*/  IADD3 R12, P4, PT, R55, 0x4, RZ ;  /* 0x00000004370c7810 */ /* 0x000fca0007f9e0ff */
[----:B------:R-:W-:Y:S01]  /*1b20*/  FSEL R9, R15, R9, P0 ;  /* 0x000000090f097208 */ /* 0x000fe20000000000 */
[----:B------:R-:W-:Y:S01]  /*1b30*/  IMAD.X R15, RZ, RZ, R21, P4 ;  /* 0x000000ffff0f7224 */ /* 0x000fe200020e0615 */
[----:B------:R-:W-:Y:S01]  /*1b40*/  PLOP3.LUT P4, PT, PT, PT, PT, 0x8, 0x80 ;  /* 0x000000000080781c */ /* 0x000fe20003f8e170 */
[----:B----4-:R-:W-:Y:S01]  /*1b50*/  @P3 DMUL R10, |R6|, R10 ;  /* 0x0000000a060a3228 */ /* 0x010fe20000000200 */
[----:B------:R-:W-:Y:S02]  /*1b60*/  IADD3 R13, P5, PT, R55, 0x5, RZ ;  /* 0x00000005370d7810 */ /* 0x000fe40007fbe0ff */
[----:B------:R-:W-:-:S03]  /*1b70*/  @!P1 SEL R13, R12, R3, P2 ;  /* 0x000000030c0d9207 */ /* 0x000fc60001000000 */
        /* <DEDUP_REMOVED lines=9> */
[----:B------:R-:W-:Y:S02]  /*1c10*/  FSEL R8, R14, R8, P0 ;  /* 0x000000080e087208 */ /* 0x000fe40000000000 */
[----:B------:R-:W-:Y:S02]  /*1c20*/  @!P1 SEL R12, R15, R0, P2 ;  /* 0x000000000f0c9207 */ /* 0x000fe40001000000 */
[----:B------:R-:W-:Y:S02]  /*1c30*/  ISETP.NE.AND.EX P1, PT, R3, R52, PT, P3 ;  /* 0x000000340300720c */ /* 0x000fe40003f25330 */
        /* <DEDUP_REMOVED lines=9> */
.L_x_206:
[----:B------:R-:W-:Y:S05]  /*1cd0*/  BSYNC.RECONVERGENT B2 ;  /* 0x0000000000027941 */ /* 0x000fea0003800200 */
.L_x_205:
        /* <DEDUP_REMOVED lines=22> */
[----:B------:R-:W-:-:S02]  /*1e40*/  IADD3 R49, P3, PT, R55, 0x1, RZ ;  /* 0x0000000137317810 */ /* 0x000fc40007f7e0ff */
[-C--:B------:R-:W-:Y:S01]  /*1e50*/  LEA R60, P2, R10, R24.reuse, 0x3 ;  /* 0x000000180a3c7211 */ /* 0x080fe200078418ff */
[----:B------:R-:W-:Y:S01]  /*1e60*/  IMAD.X R11, R21, 0x1, R50, P1 ;  /* 0x00000001150b7824 */ /* 0x000fe200008e0632 */
[----:B------:R-:W-:Y:S01]  /*1e70*/  LEA R56, P1, R8, R24, 0x3 ;  /* 0x0000001808387211 */ /* 0x000fe200078218ff */
[----:B------:R-:W-:Y:S02]  /*1e80*/  IMAD.IADD R9, R9, 0x1, R13 ;  /* 0x0000000109097824 */ /* 0x000fe400078e020d */
[----:B------:R-:W-:Y:S01]  /*1e90*/  @P0 R2UR UR6, R28 ;  /* 0x000000001c0602ca */ /* 0x000fe200000e0000 */
[----:B------:R-:W-:Y:S01]  /*1ea0*/  IMAD.X R20, RZ, RZ, R21, P3 ;  /* 0x000000ffff147224 */ /* 0x000fe200018e0615 */
[----:B------:R-:W-:Y:S02]  /*1eb0*/  @P0 R2UR UR7, R29 ;  /* 0x000000001d0702ca */ /* 0x000fe400000e0000 */
[----:B------:R-:W-:Y:S02]  /*1ec0*/  LEA.HI.X R57, R8, R23, R9, 0x3, P1 ;  /* 0x0000001708397211 */ /* 0x000fe400008f1c09 */
[----:B------:R-:W-:-:S02]  /*1ed0*/  ISETP.NE.U32.AND P1, PT, R36, R49, PT ;  /* 0x000000312400720c */ /* 0x000fc40003f25070 */
[----:B------:R-:W-:Y:S01]  /*1ee0*/  LEA.HI.X R61, R10, R23, R11, 0x3, P2 ;  /* 0x000000170a3d7211 */ /* 0x000fe200010f1c0b */
[----:B------:R0:W2:Y:S01]  /*1ef0*/  LD.E.64 R12, desc[UR4][R56.64] ;  /* 0x00000004380c7980 */ /* 0x0000a2000c101b00 */
[----:B------:R-:W-:-:S05]  /*1f00*/  ISETP.NE.AND.EX P1, PT, R35, R20, PT, P1 ;  /* 0x000000142300720c */ /* 0x000fca0003f25310 */
[----:B------:R-:W2:Y:S01]  /*1f10*/  @P0 LD.E.64 R52, desc[UR6][R60.64] ;  /* 0x000000063c340980 */ /* 0x000ea2000c101b00 */
[----:B------:R-:W-:-:S07]  /*1f20*/  IADD3 R8, P2, PT, R56, R2, RZ ;  /* 0x0000000238087210 */ /* 0x000fce0007f5e0ff */
[----:B------:R-:W-:Y:S02]  /*1f30*/  @P1 R2UR UR6, R28 ;  /* 0x000000001c0612ca */ /* 0x000fe400000e0000 */
[----:B------:R-:W-:Y:S01]  /*1f40*/  @P1 R2UR UR7, R29 ;  /* 0x000000001d0712ca */ /* 0x000fe200000e0000 */
[----:B------:R-:W-:-:S05]  /*1f50*/  IMAD.X R9, R57, 0x1, R16, P2 ;  /* 0x0000000139097824 */ /* 0x000fca00010e0610 */
[----:B------:R-:W3:Y:S07]  /*1f60*/  LD.E.64 R10, desc[UR4][R8.64] ;  /* 0x00000004080a7980 */ /* 0x000eee000c101b00 */
[----:B------:R-:W3:Y:S01]  /*1f70*/  @P1 LD.E.64 R14, desc[UR6][R60.64+0x8] ;  /* 0x000008063c0e1980 */ /* 0x000ee2000c101b00 */
[----:B------:R-:W-:Y:S02]  /*1f80*/  PLOP3.LUT P2, PT, PT, PT, PT, 0x8, 0x80 ;  /* 0x000000000080781c */ /* 0x000fe40003f4e170 */
[----:B------:R-:W-:-:S05]  /*1f90*/  IADD3 R51, P3, PT, R55, 0x2, RZ ;  /* 0x0000000237337810 */ /* 0x000fca0007f7e0ff */
[----:B0-----:R-:W-:Y:S01]  /*1fa0*/  IMAD.X R56, RZ, RZ, R21, P3 ;  /* 0x000000ffff387224 */ /* 0x001fe200018e0615 */
[----:B------:R-:W-:Y:S02]  /*1fb0*/  PLOP3.LUT P3, PT, PT, PT, PT, 0x8, 0x80 ;  /* 0x000000000080781c */ /* 0x000fe40003f6e170 */
[----:B------:R-:W-:-:S05]  /*1fc0*/  IADD3 R57, P5, PT, R55, 0x3, RZ ;  /* 0x0000000337397810 */ /* 0x000fca0007fbe0ff */
[----:B------:R-:W-:Y:S01]  /*1fd0*/  IMAD.X R58, RZ, RZ, R21, P5 ;  /* 0x000000ffff3a7224 */ /* 0x000fe200028e0615 */
[----:B------:R-:W-:Y:S02]  /*1fe0*/  R2UR UR8, R28 ;  /* 0x000000001c0872ca */ /* 0x000fe400000e0000 */
[----:B------:R-:W-:Y:S01]  /*1ff0*/  R2UR UR9, R29 ;  /* 0x000000001d0972ca */ /* 0x000fe200000e0000 */
[----:B--2---:R-:W-:-:S08]  /*2000*/  @P0 DMUL R52, |R12|, R52 ;  /* 0x000000340c340228 */ /* 0x004fd00000000200 */
[----:B------:R-:W-:Y:S02]  /*2010*/  @P0 DSETP.NEU.AND P2, PT, R52, RZ, PT ;  /* 0x000000ff3400022a */ /* 0x000fe40003f4d000 */
[----:B------:R-:W-:-:S04]  /*2020*/  DADD R52, -RZ, |R12| ;  /* 0x00000000ff347229 */ /* 0x000fc8000000050c */
[----:B------:R-:W-:Y:S01]  /*2030*/  DSETP.GE.AND P0, PT, |R12|, R6, P2 ;  /* 0x000000060c00722a */ /* 0x000fe20001706200 */
[----:B------:R-:W-:-:S04]  /*2040*/  ISETP.NE.U32.AND P2, PT, R36, R51, PT ;  /* 0x000000332400720c */ /* 0x000fc80003f45070 */
[----:B------:R-:W-:Y:S02]  /*2050*/  ISETP.NE.AND.EX P2, PT, R35, R56, PT, P2 ;  /* 0x000000382300720c */ /* 0x000fe40003f45320 */
[----:B------:R-:W-:Y:S02]  /*2060*/  FSEL R12, R52, R6, P0 ;  /* 0x00000006340c7208 */ /* 0x000fe40000000000 */
[----:B------:R-:W-:Y:S01]  /*2070*/  FSEL R13, R53, R7, P0 ;  /* 0x00000007350d7208 */ /* 0x000fe20000000000 */
[----:B---3--:R-:W-:Y:S01]  /*2080*/  @P1 DMUL R6, |R10|, R14 ;  /* 0x0000000e0a061228 */ /* 0x008fe20000000200 */
[----:B------:R-:W-:-:S07]  /*2090*/  IADD3 R14, P5, PT, R8, R2, RZ ;  /* 0x00000002080e7210 */ /* 0x000fce0007fbe0ff */
[----:B------:R-:W-:Y:S01]  /*20a0*/  @P1 DSETP.NEU.AND P3, PT, R6, RZ, PT ;  /* 0x000000ff0600122a */ /* 0x000fe20003f6d000 */
[----:B------:R-:W-:Y:S02]  /*20b0*/  ISETP.NE.U32.AND P1, PT, R36, R57, PT ;  /* 0x000000392400720c */ /* 0x000fe40003f25070 */
[----:B------:R-:W-:Y:S02]  /*20c0*/  @P2 R2UR UR6, R28 ;  /* 0x000000001c0622ca */ /* 0x000fe400000e0000 */
[----:B------:R-:W-:Y:S02]  /*20d0*/  @P2 R2UR UR7, R29 ;  /* 0x000000001d0722ca */ /* 0x000fe400000e0000 */
[----:B------:R-:W-:Y:S01]  /*20e0*/  ISETP.NE.AND.EX P1, PT, R35, R58, PT, P1 ;  /* 0x0000003a2300720c */ /* 0x000fe20003f25310 */
[----:B------:R-:W-:-:S05]  /*20f0*/  IMAD.X R15, R9, 0x1, R16, P5 ;  /* 0x00000001090f7824 */ /* 0x000fca00028e0610 */
[----:B------:R-:W2:Y:S05]  /*2100*/  LD.E.64 R8, desc[UR4][R14.64] ;  /* 0x000000040e087980 */ /* 0x000eaa000c101b00 */
[----:B------:R-:W2:Y:S02]  /*2110*/  @P2 LD.E.64 R52, desc[UR6][R60.64+0x10] ;  /* 0x000010063c342980 */ /* 0x000ea4000c101b00 */
[----:B------:R-:W-:Y:S02]  /*2120*/  @P1 R2UR UR10, R28 ;  /* 0x000000001c0a12ca */ /* 0x000fe400000e0000 */
[----:B------:R-:W-:Y:S02]  /*2130*/  @P1 R2UR UR11, R29 ;  /* 0x000000001d0b12ca */ /* 0x000fe400000e0000 */
[----:B------:R-:W-:-:S05]  /*2140*/  IADD3 R6, P5, PT, R14, R2, RZ ;  /* 0x000000020e067210 */ /* 0x000fca0007fbe0ff */
        /* <DEDUP_REMOVED lines=31> */
.L_x_209:
[----:B------:R-:W-:Y:S05]  /*2340*/  BSYNC.RECONVERGENT B2 ;  /* 0x0000000000027941 */ /* 0x000fea0003800200 */
.L_x_208:
        /* <DEDUP_REMOVED lines=9> */
[C---:B------:R-:W-:Y:S01]  /*23e0*/  ISETP.NE.U32.AND P1, PT, R36.reuse, R55, PT ;  /* 0x000000372400720c */ /* 0x040fe20003f25070 */
        /* <DEDUP_REMOVED lines=23> */
[----:B------:R-:W2:Y:S01]  /*2560*/  LD.E.64 R10, desc[UR4][R56.64] ;  /* 0x00000004380a7980 */ /* 0x000ea2000c101b00 */
[----:B------:R-:W-:Y:S02]  /*2570*/  @P0 R2UR UR10, R28 ;  /* 0x000000001c0a02ca */ /* 0x000fe400000e0000 */
[----:B------:R-:W-:Y:S01]  /*2580*/  @P0 R2UR UR11, R29 ;  /* 0x000000001d0b02ca */ /* 0x000fe200000e0000 */
[----:B------:R-:W2:Y:S01]  /*2590*/  @P1 LD.E.64 R14, desc[UR6][R8.64] ;  /* 0x00000006080e1980 */ /* 0x000ea2000c101b00 */
[----:B------:R-:W-:-:S05]  /*25a0*/  IADD3 R12, P2, PT, R56, R2, RZ ;  /* 0x00000002380c7210 */ /* 0x000fca0007f5e0ff */
        /* <DEDUP_REMOVED lines=9> */
[----:B---3--:R-:W-:-:S04]  /*2640*/  @P0 DMUL R52, |R12|, R52 ;  /* 0x000000340c340228 */ /* 0x008fc80000000200 */
[----:B------:R-:W-:Y:S02]  /*2650*/  FSEL R10, R14, R6, P2 ;  /* 0x000000060e0a7208 */ /* 0x000fe40001000000 */
[----:B------:R-:W-:Y:S02]  /*2660*/  FSEL R11, R15, R7, P2 ;  /* 0x000000070f0b7208 */ /* 0x000fe40001000000 */
[----:B------:R-:W-:Y:S02]  /*2670*/  @P0 DSETP.NEU.AND P1, PT, R52, RZ, PT ;  /* 0x000000ff3400022a */ /* 0x000fe40003f2d000 */
[----:B------:R-:W-:Y:S01]  /*2680*/  DADD R6, -RZ, |R12| ;  /* 0x00000000ff067229 */ /* 0x000fe2000000050c */
[C---:B------:R-:W-:Y:S02]  /*2690*/  SEL R0, R55.reuse, R0, P2 ;  /* 0x0000000037007207 */ /* 0x040fe40001000000 */
[----:B------:R-:W-:Y:S01]  /*26a0*/  IADD3 R55, P0, PT, R55, 0x2, RZ ;  /* 0x0000000237377810 */ /* 0x000fe20007f1e0ff */
[----:B------:R-:W-:Y:S01]  /*26b0*/  DSETP.GE.AND P1, PT, |R12|, R10, P1 ;  /* 0x0000000a0c00722a */ /* 0x000fe20000f26200 */
[----:B------:R-:W-:-:S03]  /*26c0*/  SEL R9, R21, R54, P2 ;  /* 0x0000003615097207 */ /* 0x000fc60001000000 */
[----:B------:R-:W-:Y:S02]  /*26d0*/  IMAD.X R21, RZ, RZ, R21, P0 ;  /* 0x000000ffff157224 */ /* 0x000fe400000e0615 */
[----:B------:R-:W-:Y:S02]  /*26e0*/  FSEL R6, R6, R10, P1 ;  /* 0x0000000a06067208 */ /* 0x000fe40000800000 */
[----:B------:R-:W-:Y:S02]  /*26f0*/  FSEL R7, R7, R11, P1 ;  /* 0x0000000b07077208 */ /* 0x000fe40000800000 */
[----:B------:R-:W-:Y:S02]  /*2700*/  SEL R0, R3, R0, P1 ;  /* 0x0000000003007207 */ /* 0x000fe40000800000 */
[----:B------:R-:W-:-:S07]  /*2710*/  SEL R54, R20, R9, P1 ;  /* 0x0000000914367207 */ /* 0x000fce0000800000 */
.L_x_211:
[----:B------:R-:W-:Y:S05]  /*2720*/  BSYNC.RECONVERGENT B2 ;  /* 0x0000000000027941 */ /* 0x000fea0003800200 */
.L_x_210:
        /* <DEDUP_REMOVED lines=27> */
.L_x_204:
[----:B------:R-:W-:Y:S05]  /*28e0*/  BSYNC.RECONVERGENT B1 ;  /* 0x0000000000017941 */ /* 0x000fea0003800200 */
.L_x_203:
        /* <DEDUP_REMOVED lines=13> */
.L_x_214:
[----:B-1----:R-:W-:Y:S02]  /*29c0*/  IADD3 R8, P0, PT, R49, R6, RZ ;  /* 0x0000000631087210 */ /* 0x002fe40007f1e0ff */
        /* <DEDUP_REMOVED lines=10> */
[C---:B------:R-:W-:Y:S02]  /*2a70*/  LEA R12, P0, R49.reuse, R4, 0x3 ;  /* 0x00000004310c7211 */ /* 0x040fe400078018ff */
[----:B------:R-:W-:Y:S02]  /*2a80*/  LEA R10, P1, R8, R24, 0x3 ;  /* 0x00000018080a7211 */ /* 0x000fe400078218ff */
[----:B------:R-:W-:-:S02]  /*2a90*/  LEA.HI.X R13, R49, R5, R0, 0x3, P0 ;  /* 0x00000005310d7211 */ /* 0x000fc400000f1c00 */
[----:B------:R-:W-:-:S03]  /*2aa0*/  LEA.HI.X R11, R8, R23, R9, 0x3, P1 ;  /* 0x00000017080b7211 */ /* 0x000fc600008f1c09 */
[----:B--2---:R0:W-:Y:S04]  /*2ab0*/  ST.E.64 desc[UR4][R12.64], R52 ;  /* 0x000000340c007985 */ /* 0x0041e8000c101b04 */
[----:B------:R-:W2:Y:S04]  /*2ac0*/  LD.E.64 R20, desc[UR6][R10.64] ;  /* 0x000000060a147980 */ /* 0x000ea8000c101b00 */
[----:B--2---:R1:W-:Y:S04]  /*2ad0*/  ST.E.64 desc[UR4][R14.64], R20 ;  /* 0x000000140e007985 */ /* 0x0043e8000c101b04 */
[----:B------:R-:W2:Y:S04]  /*2ae0*/  LD.E.64 R8, desc[UR6][R12.64] ;  /* 0x000000060c087980 */ /* 0x000ea8000c101b00 */
[----:B--2---:R2:W-:Y:S04]  /*2af0*/  ST.E.64 desc[UR4][R10.64], R8 ;  /* 0x000000080a007985 */ /* 0x0045e8000c101b04 */
[----:B------:R-:W3:Y:S04]  /*2b00*/  LD.E.64 R54, desc[UR6][R14.64+0x8] ;  /* 0x000008060e367980 */ /* 0x000ee8000c101b00 */
[----:B---3--:R3:W-:Y:S04]  /*2b10*/  ST.E.64 desc[UR4][R12.64+0x8], R54 ;  /* 0x000008360c007985 */ /* 0x0087e8000c101b04 */
[----:B0-----:R-:W4:Y:S04]  /*2b20*/  LD.E.64 R52, desc[UR6][R10.64+0x8] ;  /* 0x000008060a347980 */ /* 0x001f28000c101b00 */
[----:B----4-:R0:W-:Y:S04]  /*2b30*/  ST.E.64 desc[UR4][R14.64+0x8], R52 ;  /* 0x000008340e007985 */ /* 0x0101e8000c101b04 */
[----:B-1----:R-:W4:Y:S04]  /*2b40*/  LD.E.64 R20, desc[UR6][R12.64+0x8] ;  /* 0x000008060c147980 */ /* 0x002f28000c101b00 */
[----:B----4-:R1:W-:Y:S04]  /*2b50*/  ST.E.64 desc[UR4][R10.64+0x8], R20 ;  /* 0x000008140a007985 */ /* 0x0103e8000c101b04 */
[----:B--2---:R-:W2:Y:S04]  /*2b60*/  LD.E.64 R8, desc[UR6][R14.64+0x10] ;  /* 0x000010060e087980 */ /* 0x004ea8000c101b00 */
[----:B--2---:R2:W-:Y:S04]  /*2b70*/  ST.E.64 desc[UR4][R12.64+0x10], R8 ;  /* 0x000010080c007985 */ /* 0x0045e8000c101b04 */
[----:B---3--:R-:W3:Y:S04]  /*2b80*/  LD.E.64 R54, desc[UR6][R10.64+0x10] ;  /* 0x000010060a367980 */ /* 0x008ee8000c101b00 */
        /* <DEDUP_REMOVED lines=24> */
[----:B---3--:R-:W-:Y:S04]  /*2d10*/  ST.E.64 desc[UR4][R14.64+0x30], R54 ;  /* 0x000030360e007985 */ /* 0x008fe8000c101b04 */
[----:B0-----:R-:W3:Y:S04]  /*2d20*/  LD.E.64 R52, desc[UR6][R12.64+0x30] ;  /* 0x000030060c347980 */ /* 0x001ee8000c101b00 */
[----:B---3--:R0:W-:Y:S04]  /*2d30*/  ST.E.64 desc[UR4][R10.64+0x30], R52 ;  /* 0x000030340a007985 */ /* 0x0081e8000c101b04 */
[----:B-1----:R-:W3:Y:S04]  /*2d40*/  LD.E.64 R20, desc[UR6][R14.64+0x38] ;  /* 0x000038060e147980 */ /* 0x002ee8000c101b00 */
[----:B---3--:R1:W-:Y:S04]  /*2d50*/  ST.E.64 desc[UR4][R12.64+0x38], R20 ;  /* 0x000038140c007985 */ /* 0x0083e8000c101b04 */
[----:B--2---:R-:W2:Y:S01]  /*2d60*/  LD.E.64 R8, desc[UR6][R10.64+0x38] ;  /* 0x000038060a087980 */ /* 0x004ea2000c101b00 */
[----:B------:R-:W-:-:S02]  /*2d70*/  IADD3 R49, P0, PT, R49, 0x8, RZ ;  /* 0x0000000831317810 */ /* 0x000fc40007f1e0ff */
[----:B0-----:R-:W-:-:S03]  /*2d80*/  LOP3.LUT R52, R44, 0xfffffff8, RZ, 0xc0, !PT ;  /* 0xfffffff82c347812 */ /* 0x001fc600078ec0ff */
        /* <DEDUP_REMOVED lines=8> */
.L_x_213:
[----:B------:R-:W-:Y:S02]  /*2e10*/  IMAD.MOV.U32 R49, RZ, RZ, R52 ;  /* 0x000000ffff317224 */ /* 0x000fe400078e0034 */
[----:B------:R-:W-:-:S07]  /*2e20*/  IMAD.MOV.U32 R0, RZ, RZ, R41 ;  /* 0x000000ffff007224 */ /* 0x000fce00078e0029 */
.L_x_212:
[----:B------:R-:W-:-:S04]  /*2e30*/  ISETP.NE.U32.AND P0, PT, R37, RZ, PT ;  /* 0x000000ff2500720c */ /* 0x000fc80003f05070 */
[----:B------:R-:W-:-:S13]  /*2e40*/  ISETP.NE.AND.EX P0, PT, RZ, RZ, PT, P0 ;  /* 0x000000ffff00720c */ /* 0x000fda0003f05300 */
[----:B------:R-:W-:Y:S05]  /*2e50*/  @!P0 BRA `(.L_x_202) ;  /* 0x0000000400948947 */ /* 0x000fea0003800000 */
[----:B-1----:R-:W-:-:S04]  /*2e60*/  IADD3 R8, P1, PT, R37, -0x1, RZ ;  /* 0xffffffff25087810 */ /* 0x002fc80007f3e0ff */
        /* <DEDUP_REMOVED lines=41> */
[----:B---3--:R-:W2:Y:S01]  /*3100*/  LD.E.64 R54, desc[UR6][R12.64+0x18] ;  /* 0x000018060c367980 */ /* 0x008ea2000c101b00 */
[----:B------:R-:W-:-:S05]  /*3110*/  IADD3 R49, P0, PT, R49, 0x4, RZ ;  /* 0x0000000431317810 */ /* 0x000fca0007f1e0ff */
[----:B------:R-:W-:Y:S01]  /*3120*/  IMAD.X R0, RZ, RZ, R0, P0 ;  /* 0x000000ffff007224 */ /* 0x000fe200000e0600 */
[----:B--2---:R0:W-:Y:S07]  /*3130*/  ST.E.64 desc[UR4][R10.64+0x18], R54 ;  /* 0x000018360a007985 */ /* 0x0041ee000c101b04 */
.L_x_215:
        /* <DEDUP_REMOVED lines=28> */
[----:B0-----:R-:W3:Y:S04]  /*3300*/  LD.E.64 R14, desc[UR6][R8.64+0x8] ;  /* 0x00000806080e7980 */ /* 0x001ee8000c101b00 */
[----:B---3--:R2:W-:Y:S04]  /*3310*/  ST.E.64 desc[UR4][R12.64+0x8], R14 ;  /* 0x0000080e0c007985 */ /* 0x0085e8000c101b04 */
[----:B-1----:R-:W3:Y:S01]  /*3320*/  LD.E.64 R54, desc[UR6][R10.64+0x8] ;  /* 0x000008060a367980 */ /* 0x002ee2000c101b00 */
[----:B------:R-:W-:-:S05]  /*3330*/  IADD3 R49, P1, PT, R49, 0x2, RZ ;  /* 0x0000000231317810 */ /* 0x000fca0007f3e0ff */
[----:B------:R-:W-:Y:S01]  /*3340*/  IMAD.X R0, RZ, RZ, R0, P1 ;  /* 0x000000ffff007224 */ /* 0x000fe200008e0600 */
[----:B---3--:R2:W-:Y:S07]  /*3350*/  ST.E.64 desc[UR4][R8.64+0x8], R54 ;  /* 0x0000083608007985 */ /* 0x0085ee000c101b04 */
.L_x_216:
[----:B------:R-:W-:Y:S05]  /*3360*/  @P0 BRA `(.L_x_202) ;  /* 0x0000000000500947 */ /* 0x000fea0003800000 */
[----:B------:R-:W-:Y:S02]  /*3370*/  IADD3 R6, P0, PT, R49, R6, RZ ;  /* 0x0000000631067210 */ /* 0x000fe40007f1e0ff */
[----:B------:R-:W-:Y:S02]  /*3380*/  R2UR UR4, R28 ;  /* 0x000000001c0472ca */ /* 0x000fe400000e0000 */
[----:B------:R-:W-:Y:S01]  /*3390*/  R2UR UR5, R29 ;  /* 0x000000001d0572ca */ /* 0x000fe200000e0000 */
[----:B------:R-:W-:Y:S01]  /*33a0*/  IMAD.X R3, R0, 0x1, R3, P0 ;  /* 0x0000000100037824 */ /* 0x000fe200000e0603 */
[----:B0-2---:R-:W-:-:S04]  /*33b0*/  LEA R12, P0, R6, R24, 0x3 ;  /* 0x00000018060c7211 */ /* 0x005fc800078018ff */
        /* <DEDUP_REMOVED lines=14> */
[----:B--2---:R3:W-:Y:S02]  /*34a0*/  ST.E.64 desc[UR4][R6.64], R20 ;  /* 0x0000001406007985 */ /* 0x0047e4000c101b04 */
.L_x_202:
[----:B------:R-:W-:Y:S05]  /*34b0*/  BSYNC.RECONVERGENT B0 ;  /* 0x0000000000007941 */ /* 0x000fea0003800200 */
.L_x_201:
[----:B---3--:R-:W-:-:S06]  /*34c0*/  MOV R6, 0x8 ;  /* 0x0000000800067802 */ /* 0x008fcc0000000f00 */
[----:B------:R-:W3:Y:S02]  /*34d0*/  LDC.64 R6, c[0x4][R6] ;  /* 0x0100000006067b82 */ /* 0x000ee40000000a00 */
[----:B012---:R-:W-:-:S07]  /*34e0*/  LEPC R20, `(.L_x_217) ;  /* 0x000000001014794e */ /* 0x007fce0000000000 */
[----:B---3--:R-:W-:Y:S05]  /*34f0*/  CALL.ABS.NOINC R6 ;  /* 0x0000000006007343 */ /* 0x008fea0003c00000 */
.L_x_217:
[----:B------:R-:W0:Y:S01]  /*3500*/  LDCU.64 UR4, c[0x0][0x398] ;  /* 0x00007300ff0477ac */ /* 0x000e220008000a00 */
[----:B------:R-:W-:Y:S01]  /*3510*/  IADD3 R52, P0, PT, R36, 0x1, RZ ;  /* 0x0000000124347810 */ /* 0x000fe20007f1e0ff */
[----:B------:R-:W-:Y:S04]  /*3520*/  BSSY.RECONVERGENT B0, `(.L_x_218) ;  /* 0x00000d2000007945 */ /* 0x000fe80003800200 */
[----:B------:R-:W-:Y:S02]  /*3530*/  IMAD.X R51, RZ, RZ, R35, P0 ;  /* 0x000000ffff337224 */ /* 0x000fe400000e0623 */
[----:B0-----:R-:W-:Y:S02]  /*3540*/  IMAD.U32 R54, RZ, RZ, UR4 ;  /* 0x00000004ff367e24 */ /* 0x001fe4000f8e00ff */
[----:B------:R-:W-:-:S03]  /*3550*/  IMAD.U32 R56, RZ, RZ, UR5 ;  /* 0x00000005ff387e24 */ /* 0x000fc6000f8e00ff */
[----:B------:R-:W-:-:S04]  /*3560*/  ISETP.GE.U32.AND P0, PT, R52, R54, PT ;  /* 0x000000363400720c */ /* 0x000fc80003f06070 */
[----:B------:R-:W-:-:S13]  /*3570*/  ISETP.GE.AND.EX P0, PT, R51, R56, PT, P0 ;  /* 0x000000383300720c */ /* 0x000fda0003f06300 */
[----:B------:R-:W-:Y:S05]  /*3580*/  @P0 BRA `(.L_x_219) ;  /* 0x0000000c002c0947 */ /* 0x000fea0003800000 */
[----:B------:R-:W-:Y:S02]  /*3590*/  IMAD.MOV.U32 R49, RZ, RZ, R52 ;  /* 0x000000ffff317224 */ /* 0x000fe400078e0034 */
[----:B------:R-:W-:-:S07]  /*35a0*/  IMAD.MOV.U32 R3, RZ, RZ, R51 ;  /* 0x000000ffff037224 */ /* 0x000fce00078e0033 */
.L_x_227:
[----:B------:R-:W-:Y:S02]  /*35b0*/  R2UR UR4, R28 ;  /* 0x000000001c0472ca */ /* 0x000fe400000e0000 */
[----:B------:R-:W-:-:S13]  /*35c0*/  R2UR UR5, R29 ;  /* 0x000000001d0572ca */ /* 0x000fda00000e0000 */
[----:B0123--:R-:W2:Y:S01]  /*35d0*/  LD.E.64 R6, desc[UR4][R32.64] ;  /* 0x0000000420067980 */ /* 0x00fea2000c101b00 */
[-C--:B------:R-:W-:Y:S02]  /*35e0*/  IMAD R0, R3, R44.reuse, RZ ;  /* 0x0000002c03007224 */ /* 0x080fe400078e02ff */
[----:B------:R-:W-:-:S04]  /*35f0*/  IMAD.WIDE.U32 R4, R49, R44, RZ ;  /* 0x0000002c31047225 */ /* 0x000fc800078e00ff */
[----:B------:R-:W-:Y:S01]  /*3600*/  IMAD R11, R41, R49, R0 ;  /* 0x00000031290b7224 */ /* 0x000fe200078e0200 */
[----:B------:R-:W-:-:S03]  /*3610*/  IADD3 R9, P0, PT, R36, R4, RZ ;  /* 0x0000000424097210 */ /* 0x000fc60007f1e0ff */
[----:B------:R-:W-:Y:S01]  /*3620*/  IMAD.IADD R0, R5, 0x1, R11 ;  /* 0x0000000105007824 */ /* 0x000fe200078e020b */
[----:B------:R-:W-:-:S03]  /*3630*/  LEA R8, P1, R9, R24, 0x3 ;  /* 0x0000001809087211 */ /* 0x000fc600078218ff */
[----:B------:R-:W-:-:S05]  /*3640*/  IMAD.X R10, R35, 0x1, R0, P0 ;  /* 0x00000001230a7824 */ /* 0x000fca00000e0600 */
[----:B------:R-:W-:-:S06]  /*3650*/  LEA.HI.X R9, R9, R23, R10, 0x3, P1 ;  /* 0x0000001709097211 */ /* 0x000fcc00008f1c0a */
[----:B------:R-:W3:Y:S01]  /*3660*/  LD.E.64 R8, desc[UR4][R8.64] ;  /* 0x0000000408087980 */ /* 0x000ee2000c101b00 */
[----:B------:R-:W-:Y:S01]  /*3670*/  IMAD.MOV.U32 R12, RZ, RZ, 0x1 ;  /* 0x00000001ff0c7424 */ /* 0x000fe200078e00ff */
[----:B------:R-:W-:Y:S01]  /*3680*/  ISETP.GE.U32.AND P0, PT, R46, 0x7, PT ;  /* 0x000000072e00780c */ /* 0x000fe20003f06070 */
[----:B------:R-:W-:Y:S03]  /*3690*/  BSSY.RECONVERGENT B1, `(.L_x_220) ;  /* 0x0000013000017945 */ /* 0x000fe60003800200 */
[----:B------:R-:W-:Y:S01]  /*36a0*/  ISETP.GE.U32.AND.EX P0, PT, R42, RZ, PT, P0 ;  /* 0x000000ff2a00720c */ /* 0x000fe20003f06100 */
[----:B--2---:R-:W0:Y:S02]  /*36b0*/  MUFU.RCP64H R13, R7 ;  /* 0x00000007000d7308 */ /* 0x004e240000001800 */
[----:B0-----:R-:W-:-:S08]  /*36c0*/  DFMA R10, -R6, R12, 1 ;  /* 0x3ff00000060a742b */ /* 0x001fd0000000010c */
[----:B------:R-:W-:Y:S01]  /*36d0*/  DFMA R10, R10, R10, R10 ;  /* 0x0000000a0a0a722b */ /* 0x000fe2000000000a */
[----:B---3--:R-:W-:-:S07]  /*36e0*/  FSETP.GEU.AND P2, PT, |R9|, 6.5827683646048100446e-37, PT ;  /* 0x036000000900780b */ /* 0x008fce0003f4e200 */
        /* <DEDUP_REMOVED lines=9> */
[----:B------:R-:W-:-:S07]  /*3780*/  MOV R54, 0x37a0 ;  /* 0x000037a000367802 */ /* 0x000fce0000000f00 */
[----:B------:R-:W-:Y:S05]  /*3790*/  CALL.REL.NOINC `($__internal_2_$__cuda_sm20_div_rn_f64_full) ;  /* 0x0000003800707944 */ /* 0x000fea0003c00000 */
[----:B------:R-:W-:Y:S02]  /*37a0*/  IMAD.MOV.U32 R14, RZ, RZ, R12 ;  /* 0x000000ffff0e7224 */ /* 0x000fe400078e000c */
[----:B------:R-:W-:-:S07]  /*37b0*/  IMAD.MOV.U32 R15, RZ, RZ, R13 ;  /* 0x000000ffff0f7224 */ /* 0x000fce00078e000d */
.L_x_221:
[----:B------:R-:W-:Y:S05]  /*37c0*/  BSYNC.RECONVERGENT B1 ;  /* 0x0000000000017941 */ /* 0x000fea0003800200 */
.L_x_220:
[----:B------:R-:W0:Y:S01]  /*37d0*/  LDCU.64 UR4, c[0x0][0x398] ;  /* 0x00007300ff0477ac */ /* 0x000e220008000a00 */
[----:B------:R-:W-:Y:S02]  /*37e0*/  IMAD.MOV.U32 R6, RZ, RZ, R36 ;  /* 0x000000ffff067224 */ /* 0x000fe400078e0024 */
[----:B------:R-:W-:Y:S02]  /*37f0*/  IMAD.MOV.U32 R7, RZ, RZ, R35 ;  /* 0x000000ffff077224 */ /* 0x000fe400078e0023 */
[----:B------:R-:W-:Y:S02]  /*3800*/  IMAD.MOV.U32 R53, RZ, RZ, RZ ;  /* 0x000000ffff357224 */ /* 0x000fe400078e00ff */
[----:B------:R-:W-:Y:S02]  /*3810*/  IMAD.MOV.U32 R21, RZ, RZ, RZ ;  /* 0x000000ffff157224 */ /* 0x000fe400078e00ff */
[----:B0-----:R-:W-:Y:S01]  /*3820*/  IMAD.U32 R54, RZ, RZ, UR4 ;  /* 0x00000004ff367e24 */ /* 0x001fe2000f8e00ff */
[----:B------:R-:W-:Y:S01]  /*3830*/  R2UR UR4, R28 ;  /* 0x000000001c0472ca */ /* 0x000fe200000e0000 */
[----:B------:R-:W-:Y:S01]  /*3840*/  IMAD.U32 R56, RZ, RZ, UR5 ;  /* 0x00000005ff387e24 */ /* 0x000fe2000f8e00ff */
[----:B------:R-:W-:Y:S01]  /*3850*/  R2UR UR5, R29 ;  /* 0x000000001d0572ca */ /* 0x000fe200000e0000 */
[----:B------:R-:W-:-:S02]  /*3860*/  IMAD R10, R3, R54, RZ ;  /* 0x00000036030a7224 */ /* 0x000fc400078e02ff */
[----:B------:R-:W-:-:S04]  /*3870*/  IMAD.WIDE.U32 R8, R49, R54, R6 ;  /* 0x0000003631087225 */ /* 0x000fc800078e0006 */
[----:B------:R-:W-:Y:S01]  /*3880*/  IMAD R7, R49, R56, R10 ;  /* 0x0000003831077224 */ /* 0x000fe200078e020a */
[----:B------:R-:W-:-:S03]  /*3890*/  LEA R6, P1, R8, R26, 0x3 ;  /* 0x0000001a08067211 */ /* 0x000fc600078218ff */
[----:B------:R-:W-:-:S05]  /*38a0*/  IMAD.IADD R7, R9, 0x1, R7 ;  /* 0x0000000109077824 */ /* 0x000fca00078e0207 */
[----:B------:R-:W-:-:S05]  /*38b0*/  LEA.HI.X R7, R8, R25, R7, 0x3, P1 ;  /* 0x0000001908077211 */ /* 0x000fca00008f1c07 */
[----:B------:R0:W-:Y:S01]  /*38c0*/  ST.E.64 desc[UR4][R6.64], R14 ;  /* 0x0000000e06007985 */ /* 0x0001e2000c101b04 */
[----:B------:R-:W-:Y:S05]  /*38d0*/  @!P0 BRA `(.L_x_222) ;  /* 0x0000000000e48947 */ /* 0x000fea0003800000 */
[----:B------:R-:W-:Y:S01]  /*38e0*/  BSSY.RECONVERGENT B1, `(.L_x_223) ;  /* 0x0000036000017945 */ /* 0x000fe20003800200 */
[----:B------:R-:W-:Y:S02]  /*38f0*/  IMAD.MOV.U32 R55, RZ, RZ, RZ ;  /* 0x000000ffff377224 */ /* 0x000fe400078e00ff */
[----:B------:R-:W-:-:S07]  /*3900*/  IMAD.MOV.U32 R53, RZ, RZ, RZ ;  /* 0x000000ffff357224 */ /* 0x000fce00078e00ff */
.L_x_224:
[C---:B-1----:R-:W-:Y:S02]  /*3910*/  IADD3 R8, P0, PT, R55.reuse, R30, RZ ;  /* 0x0000001e37087210 */ /* 0x042fe40007f1e0ff */
[----:B0-----:R-:W-:Y:S02]  /*3920*/  IADD3 R6, P1, PT, R55, R4, RZ ;  /* 0x0000000437067210 */ /* 0x001fe40007f3e0ff */
[C---:B------:R-:W-:Y:S01]  /*3930*/  R2UR UR4, R28.reuse ;  /* 0x000000001c0472ca */ /* 0x040fe200000e0000 */
[----:B------:R-:W-:Y:S01]  /*3940*/  IMAD.X R9, R53, 0x1, R50, P0 ;  /* 0x0000000135097824 */ /* 0x000fe200000e0632 */
[----:B------:R-:W-:Y:S01]  /*3950*/  R2UR UR5, R29 ;  /* 0x000000001d0572ca */ /* 0x000fe200000e0000 */
[----:B------:R-:W-:Y:S01]  /*3960*/  IMAD.X R7, R53, 0x1, R0, P1 ;  /* 0x0000000135077824 */ /* 0x000fe200008e0600 */
[----:B------:R-:W-:Y:S02]  /*3970*/  R2UR UR6, R28 ;  /* 0x000000001c0672ca */ /* 0x000fe400000e0000 */
[----:B------:R-:W-:-:S02]  /*3980*/  R2UR UR7, R29 ;  /* 0x000000001d0772ca */ /* 0x000fc400000e0000 */
[-C--:B------:R-:W-:Y:S02]  /*3990*/  LEA R12, P0, R8, R24.reuse, 0x3 ;  /* 0x00000018080c7211 */ /* 0x080fe400078018ff */
[----:B------:R-:W-:Y:S02]  /*39a0*/  LEA R10, P1, R6, R24, 0x3 ;  /* 0x00000018060a7211 */ /* 0x000fe400078218ff */
[-C--:B------:R-:W-:Y:S02]  /*39b0*/  LEA.HI.X R13, R8, R23.reuse, R9, 0x3, P0 ;  /* 0x00000017080d7211 */ /* 0x080fe400000f1c09 */
[----:B------:R-:W-:-:S03]  /*39c0*/  LEA.HI.X R11, R6, R23, R7, 0x3, P1 ;  /* 0x00000017060b7211 */ /* 0x000fc600008f1c07 */
[----:B------:R-:W2:Y:S04]  /*39d0*/  LD.E.64 R6, desc[UR4][R12.64] ;  /* 0x000000040c067980 */ /* 0x000ea8000c101b00 */
[----:B------:R-:W2:Y:S01]  /*39e0*/  LD.E.64 R8, desc[UR6][R10.64] ;  /* 0x000000060a087980 */ /* 0x000ea2000c101b00 */
[----:B------:R-:W-:Y:S02]  /*39f0*/  R2UR UR8, R28 ;  /* 0x000000001c0872ca */ /* 0x000fe400000e0000 */
[----:B------:R-:W-:-:S13]  /*3a00*/  R2UR UR9, R29 ;  /* 0x000000001d0972ca */ /* 0x000fda00000e0000 */
[----:B------:R-:W3:Y:S04]  /*3a10*/  LD.E.64 R58, desc[UR8][R10.64+0x8] ;  /* 0x000008080a3a7980 */ /* 0x000ee8000c101b00 */
[----:B------:R-:W4:Y:S01]  /*3a20*/  LD.E.64 R20, desc[UR8][R10.64+0x10] ;  /* 0x000010080a147980 */ /* 0x000f22000c101b00 */
[----:B--2---:R-:W-:-:S07]  /*3a30*/  DFMA R8, R6, -R14, R8 ;  /* 0x8000000e0608722b */ /* 0x004fce0000000008 */
[----:B------:R0:W-:Y:S04]  /*3a40*/  ST.E.64 desc[UR4][R10.64], R8 ;  /* 0x000000080a007985 */ /* 0x0001e8000c101b04 */
[----:B------:R-:W3:Y:S04]  /*3a50*/  LD.E.64 R6, desc[UR6][R12.64+0x8] ;  /* 0x000008060c067980 */ /* 0x000ee8000c101b00 */
[----:B0-----:R-:W2:Y:S01]  /*3a60*/  LD.E.64 R8, desc[UR8][R10.64+0x18] ;  /* 0x000018080a087980 */ /* 0x001ea2000c101b00 */
[----:B---3--:R-:W-:-:S07]  /*3a70*/  DFMA R58, R6, -R14, R58 ;  /* 0x8000000e063a722b */ /* 0x008fce000000003a */
[----:B------:R0:W-:Y:S04]  /*3a80*/  ST.E.64 desc[UR4][R10.64+0x8], R58 ;  /* 0x0000083a0a007985 */ /* 0x0001e8000c101b04 */
[----:B------:R-:W4:Y:S04]  /*3a90*/  LD.E.64 R6, desc[UR6][R12.64+0x10] ;  /* 0x000010060c067980 */ /* 0x000f28000c101b00 */
[----:B0-----:R-:W3:Y:S01]  /*3aa0*/  LD.E.64 R58, desc[UR8][R10.64+0x20] ;  /* 0x000020080a3a7980 */ /* 0x001ee2000c101b00 */
[----:B----4-:R-:W-:-:S07]  /*3ab0*/  DFMA R20, R6, -R14, R20 ;  /* 0x8000000e0614722b */ /* 0x010fce0000000014 */
[----:B------:R0:W-:Y:S04]  /*3ac0*/  ST.E.64 desc[UR4][R10.64+0x10], R20 ;  /* 0x000010140a007985 */ /* 0x0001e8000c101b04 */
[----:B------:R-:W2:Y:S04]  /*3ad0*/  LD.E.64 R6, desc[UR6][R12.64+0x18] ;  /* 0x000018060c067980 */ /* 0x000ea8000c101b00 */
[----:B0-----:R-:W4:Y:S01]  /*3ae0*/  LD.E.64 R20, desc[UR8][R10.64+0x28] ;  /* 0x000028080a147980 */ /* 0x001f22000c101b00 */
[----:B--2---:R-:W-:-:S07]  /*3af0*/  DFMA R8, R6, -R14, R8 ;  /* 0x8000000e0608722b */ /* 0x004fce0000000008 */
[----:B------:R0:W-:Y:S04]  /*3b00*/  ST.E.64 desc[UR4][R10.64+0x18], R8 ;  /* 0x000018080a007985 */ /* 0x0001e8000c101b04 */
[----:B------:R-:W3:Y:S04]  /*3b10*/  LD.E.64 R6, desc[UR6][R12.64+0x20] ;  /* 0x000020060c067980 */ /* 0x000ee8000c101b00 */
[----:B0-----:R-:W2:Y:S01]  /*3b20*/  LD.E.64 R8, desc[UR8][R10.64+0x30] ;  /* 0x000030080a087980 */ /* 0x001ea2000c101b00 */
[----:B---3--:R-:W-:-:S07]  /*3b30*/  DFMA R58, R6, -R14, R58 ;  /* 0x8000000e063a722b */ /* 0x008fce000000003a */
[----:B------:R0:W-:Y:S04]  /*3b40*/  ST.E.64 desc[UR4][R10.64+0x20], R58 ;  /* 0x0000203a0a007985 */ /* 0x0001e8000c101b04 */
[----:B------:R-:W4:Y:S02]  /*3b50*/  LD.E.64 R6, desc[UR6][R12.64+0x28] ;  /* 0x000028060c067980 */ /* 0x000f24000c101b00 */
[----:B----4-:R-:W-:-:S07]  /*3b60*/  DFMA R20, R6, -R14, R20 ;  /* 0x8000000e0614722b */ /* 0x010fce0000000014 */
[----:B------:R1:W-:Y:S04]  /*3b70*/  ST.E.64 desc[UR4][R10.64+0x28], R20 ;  /* 0x000028140a007985 */ /* 0x0003e8000c101b04 */
[----:B------:R-:W2:Y:S01]  /*3b80*/  LD.E.64 R6, desc[UR6][R12.64+0x30] ;  /* 0x000030060c067980 */ /* 0x000ea2000c101b00 */
[----:B------:R-:W-:Y:S01]  /*3b90*/  IADD3 R55, P0, PT, R55, 0x8, RZ ;  /* 0x0000000837377810 */ /* 0x000fe20007f1e0ff */
[----:B--2---:R-:W-:Y:S02]  /*3ba0*/  DFMA R8, R6, -R14, R8 ;  /* 0x8000000e0608722b */ /* 0x004fe40000000008 */
[----:B------:R-:W2:Y:S05]  /*3bb0*/  LD.E.64 R6, desc[UR8][R10.64+0x38] ;  /* 0x000038080a067980 */ /* 0x000eaa000c101b00 */
[----:B------:R1:W-:Y:S04]  /*3bc0*/  ST.E.64 desc[UR4][R10.64+0x30], R8 ;  /* 0x000030080a007985 */ /* 0x0003e8000c101b04 */
[----:B0-----:R-:W2:Y:S01]  /*3bd0*/  LD.E.64 R58, desc[UR6][R12.64+0x38] ;  /* 0x000038060c3a7980 */ /* 0x001ea2000c101b00 */
[----:B------:R-:W-:Y:S01]  /*3be0*/  IMAD.X R53, RZ, RZ, R53, P0 ;  /* 0x000000ffff357224 */ /* 0x000fe200000e0635 */
[----:B------:R-:W-:-:S04]  /*3bf0*/  ISETP.NE.U32.AND P0, PT, R55, R38, PT ;  /* 0x000000263700720c */ /* 0x000fc80003f05070 */
[----:B------:R-:W-:Y:S01]  /*3c00*/  ISETP.NE.AND.EX P0, PT, R53, R40, PT, P0 ;  /* 0x000000283500720c */ /* 0x000fe20003f05300 */
[----:B--2---:R-:W-:-:S07]  /*3c10*/  DFMA R6, R58, -R14, R6 ;  /* 0x8000000e3a06722b */ /* 0x004fce0000000006 */
[----:B------:R1:W-:Y:S05]  /*3c20*/  ST.E.64 desc[UR4][R10.64+0x38], R6 ;  /* 0x000038060a007985 */ /* 0x0003ea000c101b04 */
[----:B------:R-:W-:Y:S05]  /*3c30*/  @P0 BRA `(.L_x_224) ;  /* 0xfffffffc00340947 */ /* 0x000fea000383ffff */
[----:B------:R-:W-:Y:S05]  /*3c40*/  BSYNC.RECONVERGENT B1 ;  /* 0x0000000000017941 */ /* 0x000fea0003800200 */
.L_x_223:
[----:B------:R-:W-:Y:S02]  /*3c50*/  IMAD.MOV.U32 R53, RZ, RZ, R38 ;  /* 0x000000ffff357224 */ /* 0x000fe400078e0026 */
[----:B-1----:R-:W-:-:S07]  /*3c60*/  IMAD.MOV.U32 R21, RZ, RZ, R40 ;  /* 0x000000ffff157224 */ /* 0x002fce00078e0028 */
.L_x_222:
[----:B------:R-:W-:-:S04]  /*3c70*/  ISETP.NE.U32.AND P0, PT, R47, RZ, PT ;  /* 0x000000ff2f00720c */ /* 0x000fc80003f05070 */
[----:B------:R-:W-:-:S13]  /*3c80*/  ISETP.NE.AND.EX P0, PT, RZ, RZ, PT, P0 ;  /* 0x000000ffff00720c */ /* 0x000fda0003f05300 */
[----:B------:R-:W-:Y:S05]  /*3c90*/  @!P0 BRA `(.L_x_225) ;  /* 0x0000000400548947 */ /* 0x000fea0003800000 */
[----:B0-----:R-:W-:-:S04]  /*3ca0*/  IADD3 R6, P1, PT, R47, -0x1, RZ ;  /* 0xffffffff2f067810 */ /* 0x001fc80007f3e0ff */
[----:B------:R-:W-:Y:S01]  /*3cb0*/  ISETP.GE.U32.AND P0, PT, R6, 0x3, PT ;  /* 0x000000030600780c */ /* 0x000fe20003f06070 */
[----:B------:R-:W-:Y:S01]  /*3cc0*/  IMAD.X R6, RZ, RZ, -0x1, P1 ;  /* 0xffffffffff067424 */ /* 0x000fe200008e06ff */
[----:B------:R-:W-:-:S04]  /*3cd0*/  ISETP.NE.U32.AND P1, PT, R43, RZ, PT ;  /* 0x000000ff2b00720c */ /* 0x000fc80003f25070 */
[----:B------:R-:W-:Y:S02]  /*3ce0*/  ISETP.GE.U32.AND.EX P0, PT, R6, RZ, PT, P0 ;  /* 0x000000ff0600720c */ /* 0x000fe40003f06100 */
[----:B------:R-:W-:-:S11]  /*3cf0*/  ISETP.NE.AND.EX P1, PT, RZ, RZ, PT, P1 ;  /* 0x000000ffff00720c */ /* 0x000fd60003f25310 */
[----:B------:R-:W-:Y:S05]  /*3d00*/  @!P0 BRA `(.L_x_226) ;  /* 0x0000000000808947 */ /* 0x000fea0003800000 */
[C---:B------:R-:W-:Y:S02]  /*3d10*/  IADD3 R8, P0, PT, R53.reuse, R30, RZ ;  /* 0x0000001e35087210 */ /* 0x040fe40007f1e0ff */
[----:B------:R-:W-:Y:S02]  /*3d20*/  IADD3 R6, P2, PT, R53, R4, RZ ;  /* 0x0000000435067210 */ /* 0x000fe40007f5e0ff */
[----:B------:R-:W-:Y:S01]  /*3d30*/  R2UR UR4, R28 ;  /* 0x000000001c0472ca */ /* 0x000fe200000e0000 */
[----:B------:R-:W-:Y:S01]  /*3d40*/  IMAD.X R9, R21, 0x1, R50, P0 ;  /* 0x0000000115097824 */ /* 0x000fe200000e0632 */
[C---:B------:R-:W-:Y:S01]  /*3d50*/  R2UR UR5, R29.reuse ;  /* 0x000000001d0572ca */ /* 0x040fe200000e0000 */
        /* <DEDUP_REMOVED lines=15> */
[----:B------:R-:W3:Y:S02]  /*3e50*/  LD.E.64 R6, desc[UR6][R12.64+0x8] ;  /* 0x000008060c067980 */ /* 0x000ee4000c101b00 */
[----:B---3--:R-:W-:-:S07]  /*3e60*/  DFMA R58, R6, -R14, R58 ;  /* 0x8000000e063a722b */ /* 0x008fce000000003a */
[----:B------:R1:W-:Y:S04]  /*3e70*/  ST.E.64 desc[UR4][R10.64+0x8], R58 ;  /* 0x0000083a0a007985 */ /* 0x0003e8000c101b04 */
[----:B------:R-:W4:Y:S02]  /*3e80*/  LD.E.64 R6, desc[UR6][R12.64+0x10] ;  /* 0x000010060c067980 */ /* 0x000f24000c101b00 */
[----:B----4-:R-:W-:Y:S02]  /*3e90*/  DFMA R8, R6, -R14, R8 ;  /* 0x8000000e0608722b */ /* 0x010fe40000000008 */
[----:B------:R-:W2:Y:S05]  /*3ea0*/  LD.E.64 R6, desc[UR8][R10.64+0x18] ;  /* 0x000018080a067980 */ /* 0x000eaa000c101b00 */
[----:B------:R1:W-:Y:S04]  /*3eb0*/  ST.E.64 desc[UR4][R10.64+0x10], R8 ;  /* 0x000010080a007985 */ /* 0x0003e8000c101b04 */
[----:B0-----:R-:W2:Y:S01]  /*3ec0*/  LD.E.64 R60, desc[UR6][R12.64+0x18] ;  /* 0x000018060c3c7980 */ /* 0x001ea2000c101b00 */
[----:B------:R-:W-:-:S05]  /*3ed0*/  IADD3 R53, P0, PT, R53, 0x4, RZ ;  /* 0x0000000435357810 */ /* 0x000fca0007f1e0ff */
[----:B------:R-:W-:Y:S01]  /*3ee0*/  IMAD.X R21, RZ, RZ, R21, P0 ;  /* 0x000000ffff157224 */ /* 0x000fe200000e0615 */
[----:B--2---:R-:W-:-:S07]  /*3ef0*/  DFMA R6, R60, -R14, R6 ;  /* 0x8000000e3c06722b */ /* 0x004fce0000000006 */
[----:B------:R1:W-:Y:S04]  /*3f00*/  ST.E.64 desc[UR4][R10.64+0x18], R6 ;  /* 0x000018060a007985 */ /* 0x0003e8000c101b04 */
.L_x_226:
[----:B------:R-:W-:Y:S05]  /*3f10*/  @!P1 BRA `(.L_x_225) ;  /* 0x0000000000b49947 */ /* 0x000fea0003800000 */
[----:B------:R-:W-:-:S04]  /*3f20*/  ISETP.NE.U32.AND P0, PT, R43, 0x1, PT ;  /* 0x000000012b00780c */ /* 0x000fc80003f05070 */
[----:B------:R-:W-:-:S13]  /*3f30*/  ISETP.NE.AND.EX P0, PT, RZ, RZ, PT, P0 ;  /* 0x000000ffff00720c */ /* 0x000fda0003f05300 */
[C---:B-1----:R-:W-:Y:S02]  /*3f40*/  @P0 IADD3 R7, P1, PT, R53.reuse, R30, RZ ;  /* 0x0000001e35070210 */ /* 0x042fe40007f3e0ff */
[----:B------:R-:W-:Y:S02]  /*3f50*/  @P0 IADD3 R11, P2, PT, R53, R4, RZ ;  /* 0x00000004350b0210 */ /* 0x000fe40007f5e0ff */
[----:B------:R-:W-:Y:S01]  /*3f60*/  @P0 R2UR UR4, R28 ;  /* 0x000000001c0402ca */ /* 0x000fe200000e0000 */
[----:B------:R-:W-:Y:S01]  /*3f70*/  @P0 IMAD.X R10, R21, 0x1, R50, P1 ;  /* 0x00000001150a0824 */ /* 0x000fe200008e0632 */
[C---:B------:R-:W-:Y:S01]  /*3f80*/  @P0 R2UR UR5, R29.reuse ;  /* 0x000000001d0502ca */ /* 0x040fe200000e0000 */
[----:B------:R-:W-:Y:S01]  /*3f90*/  @P0 IMAD.X R12, R0, 0x1, R21, P2 ;  /* 0x00000001000c0824 */ /* 0x000fe200010e0615 */
[----:B------:R-:W-:Y:S02]  /*3fa0*/  @P0 R2UR UR6, R28 ;  /* 0x000000001c0602ca */ /* 0x000fe400000e0000 */
[----:B------:R-:W-:-:S02]  /*3fb0*/  @P0 R2UR UR7, R29 ;  /* 0x000000001d0702ca */ /* 0x000fc400000e0000 */
[-C--:B------:R-:W-:Y:S02]  /*3fc0*/  @P0 LEA R8, P1, R7, R24.reuse, 0x3 ;  /* 0x0000001807080211 */ /* 0x080fe400078218ff */
[----:B------:R-:W-:Y:S02]  /*3fd0*/  @P0 LEA R6, P2, R11, R24, 0x3 ;  /* 0x000000180b060211 */ /* 0x000fe400078418ff */
[-C--:B------:R-:W-:Y:S02]  /*3fe0*/  @P0 LEA.HI.X R9, R7, R23.reuse, R10, 0x3, P1 ;  /* 0x0000001707090211 */ /* 0x080fe400008f1c0a */
[----:B------:R-:W-:-:S03]  /*3ff0*/  @P0 LEA.HI.X R7, R11, R23, R12, 0x3, P2 ;  /* 0x000000170b070211 */ /* 0x000fc600010f1c0c */
[----:B------:R-:W2:Y:S04]  /*4000*/  @P0 LD.E.64 R10, desc[UR4][R8.64] ;  /* 0x00000004080a0980 */ /* 0x000ea8000c101b00 */
[----:B------:R-:W2:Y:S01]  /*4010*/  @P0 LD.E.64 R12, desc[UR6][R6.64] ;  /* 0x00000006060c0980 */ /* 0x000ea2000c101b00 */
[----:B------:R-:W-:Y:S02]  /*4020*/  @P0 R2UR UR8, R28 ;  /* 0x000000001c0802ca */ /* 0x000fe400000e0000 */
[----:B------:R-:W-:Y:S01]  /*4030*/  @P0 R2UR UR9, R29 ;  /* 0x000000001d0902ca */ /* 0x000fe200000e0000 */
[----:B--2---:R-:W-:-:S12]  /*4040*/  @P0 DFMA R12, R10, -R14, R12 ;  /* 0x8000000e0a0c022b */ /* 0x004fd8000000000c */
[----:B------:R-:W2:Y:S04]  /*4050*/  @P0 LD.E.64 R10, desc[UR8][R6.64+0x8] ;  /* 0x00000808060a0980 */ /* 0x000ea8000c101b00 */
[----:B------:R3:W-:Y:S04]  /*4060*/  @P0 ST.E.64 desc[UR4][R6.64], R12 ;  /* 0x0000000c06000985 */ /* 0x0007e8000c101b04 */
[----:B------:R-:W2:Y:S01]  /*4070*/  @P0 LD.E.64 R58, desc[UR6][R8.64+0x8] ;  /* 0x00000806083a0980 */ /* 0x000ea2000c101b00 */
[----:B------:R-:W-:Y:S02]  /*4080*/  ISETP.NE.U32.AND P1, PT, R39, RZ, PT ;  /* 0x000000ff2700720c */ /* 0x000fe40003f25070 */
[----:B------:R-:W-:-:S02]  /*4090*/  @P0 IADD3 R53, P2, PT, R53, 0x2, RZ ;  /* 0x0000000235350810 */ /* 0x000fc40007f5e0ff */
[----:B------:R-:W-:-:S03]  /*40a0*/  ISETP.NE.AND.EX P1, PT, RZ, RZ, PT, P1 ;  /* 0x000000ffff00720c */ /* 0x000fc60003f25310 */
[----:B------:R-:W-:Y:S01]  /*40b0*/  @P0 IMAD.X R21, RZ, RZ, R21, P2 ;  /* 0x000000ffff150224 */ /* 0x000fe200010e0615 */
[----:B--2---:R-:W-:-:S07]  /*40c0*/  @P0 DFMA R10, R58, -R14, R10 ;  /* 0x8000000e3a0a022b */ /* 0x004fce000000000a */
[----:B------:R3:W-:Y:S02]  /*40d0*/  @P0 ST.E.64 desc[UR4][R6.64+0x8], R10 ;  /* 0x0000080a06000985 */ /* 0x0007e4000c101b04 */
[----:B------:R-:W-:Y:S05]  /*40e0*/  @!P1 BRA `(.L_x_225) ;  /* 0x0000000000409947 */ /* 0x000fea0003800000 */
[C---:B------:R-:W-:Y:S02]  /*40f0*/  IADD3 R5, P0, PT, R53.reuse, R30, RZ ;  /* 0x0000001e35057210 */ /* 0x040fe40007f1e0ff */
[----:B------:R-:W-:Y:S02]  /*4100*/  IADD3 R4, P1, PT, R53, R4, RZ ;  /* 0x0000000435047210 */ /* 0x000fe40007f3e0ff */
[C---:B------:R-:W-:Y:S01]  /*4110*/  R2UR UR4, R28.reuse ;  /* 0x000000001c0472ca */ /* 0x040fe200000e0000 */
[----:B---3--:R-:W-:Y:S01]  /*4120*/  IMAD.X R10, R21, 0x1, R50, P0 ;  /* 0x00000001150a7824 */ /* 0x008fe200000e0632 */
[----:B------:R-:W-:Y:S01]  /*4130*/  R2UR UR5, R29 ;  /* 0x000000001d0572ca */ /* 0x000fe200000e0000 */
[----:B------:R-:W-:Y:S01]  /*4140*/  IMAD.X R0, R21, 0x1, R0, P1 ;  /* 0x0000000115007824 */ /* 0x000fe200008e0600 */
[----:B------:R-:W-:Y:S02]  /*4150*/  R2UR UR6, R28 ;  /* 0x000000001c0672ca */ /* 0x000fe400000e0000 */
[----:B------:R-:W-:-:S02]  /*4160*/  R2UR UR7, R29 ;  /* 0x000000001d0772ca */ /* 0x000fc400000e0000 */
[CC--:B------:R-:W-:Y:S02]  /*4170*/  LEA R8, P0, R5.reuse, R24.reuse, 0x3 ;  /* 0x0000001805087211 */ /* 0x0c0fe400078018ff */
[C---:B------:R-:W-:Y:S02]  /*4180*/  LEA R6, P1, R4.reuse, R24, 0x3 ;  /* 0x0000001804067211 */ /* 0x040fe400078218ff */
[-C--:B------:R-:W-:Y:S02]  /*4190*/  LEA.HI.X R9, R5, R23.reuse, R10, 0x3, P0 ;  /* 0x0000001705097211 */ /* 0x080fe400000f1c0a */
[----:B------:R-:W-:-:S04]  /*41a0*/  LEA.HI.X R7, R4, R23, R0, 0x3, P1 ;  /* 0x0000001704077211 */ /* 0x000fc800008f1c00 */
[----:B------:R-:W2:Y:S04]  /*41b0*/  LD.E.64 R8, desc[UR4][R8.64] ;  /* 0x0000000408087980 */ /* 0x000ea8000c101b00 */
[----:B------:R-:W2:Y:S02]  /*41c0*/  LD.E.64 R4, desc[UR6][R6.64] ;  /* 0x0000000606047980 */ /* 0x000ea4000c101b00 */
[----:B--2---:R-:W-:-:S07]  /*41d0*/  DFMA R4, R8, -R14, R4 ;  /* 0x8000000e0804722b */ /* 0x004fce0000000004 */
[----:B------:R2:W-:Y:S04]  /*41e0*/  ST.E.64 desc[UR4][R6.64], R4 ;  /* 0x0000000406007985 */ /* 0x0005e8000c101b04 */
.L_x_225:
[----:B------:R-:W-:-:S05]  /*41f0*/  IADD3 R49, P0, PT, R49, 0x1, RZ ;  /* 0x0000000131317810 */ /* 0x000fca0007f1e0ff */
[----:B------:R-:W-:Y:S01]  /*4200*/  IMAD.X R3, RZ, RZ, R3, P0 ;  /* 0x000000ffff037224 */ /* 0x000fe200000e0603 */
[----:B------:R-:W-:-:S04]  /*4210*/  ISETP.GE.U32.AND P0, PT, R49, R54, PT ;  /* 0x000000363100720c */ /* 0x000fc80003f06070 */
[----:B------:R-:W-:-:S13]  /*4220*/  ISETP.GE.AND.EX P0, PT, R3, R56, PT, P0 ;  /* 0x000000380300720c */ /* 0x000fda0003f06300 */
[----:B------:R-:W-:Y:S05]  /*4230*/  @!P0 BRA `(.L_x_227) ;  /* 0xfffffff000dc8947 */ /* 0x000fea000383ffff */
.L_x_219:
[----:B------:R-:W-:Y:S05]  /*4240*/  BSYNC.RECONVERGENT B0 ;  /* 0x0000000000007941 */ /* 0x000fea0003800200 */
.L_x_218:
[----:B------:R-:W-:Y:S01]  /*4250*/  ISETP.NE.U32.AND P0, PT, R52, R54, PT ;  /* 0x000000363400720c */ /* 0x000fe20003f05070 */
[----:B------:R-:W-:Y:S02]  /*4260*/  VIADD R27, R27, 0x1 ;  /* 0x000000011b1b7836 */ /* 0x000fe40000000000 */
[----:B------:R-:W-:Y:S01]  /*4270*/  VIADD R34, R34, 0x1 ;  /* 0x0000000122227836 */ /* 0x000fe20000000000 */
[----:B------:R-:W-:Y:S01]  /*4280*/  ISETP.NE.AND.EX P0, PT, R51, R56, PT, P0 ;  /* 0x000000383300720c */ /* 0x000fe20003f05300 */
[----:B------:R-:W-:Y:S02]  /*4290*/  IMAD.MOV.U32 R36, RZ, RZ, R52 ;  /* 0x000000ffff247224 */ /* 0x000fe400078e0034 */
[----:B------:R-:W-:-:S10]  /*42a0*/  IMAD.MOV.U32 R35, RZ, RZ, R51 ;  /* 0x000000ffff237224 */ /* 0x000fd400078e0033 */
[----:B------:R-:W-:Y:S05]  /*42b0*/  @P0 BRA `(.L_x_228) ;  /* 0xffffffcc00b00947 */ /* 0x000fea000383ffff */
[----:B------:R-:W-:Y:S05]  /*42c0*/  BSYNC.RECONVERGENT B6 ;  /* 0x0000000000067941 */ /* 0x000fea0003800200 */
.L_x_199:
[----:B------:R-:W-:Y:S01]  /*42d0*/  BSSY.RECONVERGENT B0, `(.L_x_229) ;  /* 0x0000120000007945 */ /* 0x000fe20003800200 */
[----:B------:R-:W-:Y:S01]  /*42e0*/  IMAD.MOV.U32 R0, RZ, RZ, RZ ;  /* 0x000000ffff007224 */ /* 0x000fe200078e00ff */
[----:B--2---:R-:W-:Y:S01]  /*42f0*/  PRMT R4, RZ, 0x7610, R4 ;  /* 0x00007610ff047816 */ /* 0x004fe20000000004 */
[----:B------:R-:W-:Y:S01]  /*4300*/  IMAD.MOV.U32 R3, RZ, RZ, RZ ;  /* 0x000000ffff037224 */ /* 0x000fe200078e00ff */
[----:B------:R-:W-:-:S07]  /*4310*/  PRMT R5, RZ, 0x7610, R5 ;  /* 0x00007610ff057816 */ /* 0x000fce0000000005 */
.L_x_241:
[----:B--2---:R-:W2:Y:S01]  /*4320*/  LDCU.64 UR4, c[0x0][0x398] ;  /* 0x00007300ff0477ac */ /* 0x004ea20008000a00 */
[----:B01-3--:R-:W-:-:S04]  /*4330*/  IMAD R6, R3, R44, RZ ;  /* 0x0000002c03067224 */ /* 0x00bfc800078e02ff */
[-C--:B------:R-:W-:Y:S02]  /*4340*/  IMAD R9, R41, R0.reuse, R6 ;  /* 0x0000000029097224 */ /* 0x080fe400078e0206 */
[----:B--2---:R-:W-:Y:S01]  /*4350*/  IMAD.WIDE.U32 R6, R44, R0, UR4 ;  /* 0x000000042c067e25 */ /* 0x004fe2000f8e0000 */
[----:B------:R-:W-:Y:S02]  /*4360*/  ISETP.GE.U32.AND P1, PT, R0, 0xf, PT ;  /* 0x0000000f0000780c */ /* 0x000fe40003f26070 */
[----:B------:R-:W-:Y:S01]  /*4370*/  R2UR UR4, R28 ;  /* 0x000000001c0472ca */ /* 0x000fe200000e0000 */
[----:B------:R-:W-:Y:S01]  /*4380*/  IMAD.IADD R7, R7, 0x1, R9 ;  /* 0x0000000107077824 */ /* 0x000fe200078e0209 */
[C---:B------:R-:W-:Y:S02]  /*4390*/  LEA R8, P0, R6.reuse, R24, 0x3 ;  /* 0x0000001806087211 */ /* 0x040fe400078018ff */
[----:B------:R-:W-:Y:S02]  /*43a0*/  R2UR UR5, R29 ;  /* 0x000000001d0572ca */ /* 0x000fe400000e0000 */
[----:B------:R-:W-:-:S02]  /*43b0*/  LEA.HI.X R9, R6, R23, R7, 0x3, P0 ;  /* 0x0000001706097211 */ /* 0x000fc400000f1c07 */
[----:B------:R-:W0:Y:S01]  /*43c0*/  LDC.64 R6, c[0x0][0x398] ;  /* 0x0000e600ff067b82 */ /* 0x000e220000000a00 */
[----:B------:R-:W-:Y:S02]  /*43d0*/  ISETP.GE.U32.AND.EX P1, PT, R3, RZ, PT, P1 ;  /* 0x000000ff0300720c */ /* 0x000fe40003f26110 */
[----:B------:R-:W-:Y:S01]  /*43e0*/  IADD3 R11, P0, PT, R0, 0x1, RZ ;  /* 0x00000001000b7810 */ /* 0x000fe20007f1e0ff */
[----:B------:R-:W-:Y:S01]  /*43f0*/  IMAD.MOV.U32 R30, RZ, RZ, R0 ;  /* 0x000000ffff1e7224 */ /* 0x000fe200078e0000 */
[----:B------:R-:W-:Y:S03]  /*4400*/  BSSY.RECONVERGENT B1, `(.L_x_230) ;  /* 0x0000058000017945 */ /* 0x000fe60003800200 */
[----:B------:R-:W-:Y:S01]  /*4410*/  IMAD.X R10, RZ, RZ, R3, P0 ;  /* 0x000000ffff0a7224 */ /* 0x000fe200000e0603 */
[----:B------:R-:W5:Y:S01]  /*4420*/  LD.E.64 R8, desc[UR4][R8.64] ;  /* 0x0000000408087980 */ /* 0x000f62000c101b00 */
[----:B------:R-:W-:-:S02]  /*4430*/  IMAD.MOV.U32 R0, RZ, RZ, R11 ;  /* 0x000000ffff007224 */ /* 0x000fc400078e000b */
[----:B------:R-:W-:Y:S02]  /*4440*/  IMAD.MOV.U32 R31, RZ, RZ, R3 ;  /* 0x000000ffff1f7224 */ /* 0x000fe400078e0003 */
[----:B------:R-:W-:Y:S01]  /*4450*/  VIADD R57, R4, 0x1 ;  /* 0x0000000104397836 */ /* 0x000fe20000000000 */
[----:B------:R-:W-:Y:S01]  /*4460*/  LOP3.LUT P2, RZ, R0, 0xf, RZ, 0xc0, !PT ;  /* 0x0000000f00ff7812 */ /* 0x000fe2000784c0ff */
[----:B------:R-:W-:Y:S02]  /*4470*/  VIADD R56, R5, 0x1 ;  /* 0x0000000105387836 */ /* 0x000fe40000000000 */
[----:B------:R-:W-:Y:S02]  /*4480*/  IMAD.MOV.U32 R27, RZ, RZ, RZ ;  /* 0x000000ffff1b7224 */ /* 0x000fe400078e00ff */
[----:B------:R-:W-:Y:S02]  /*4490*/  IMAD.MOV.U32 R49, RZ, RZ, RZ ;  /* 0x000000ffff317224 */ /* 0x000fe400078e00ff */
[----:B------:R-:W-:Y:S01]  /*44a0*/  IMAD.MOV.U32 R3, RZ, RZ, R10 ;  /* 0x000000ffff037224 */ /* 0x000fe200078e000a */
[----:B0-----:R-:W-:-:S04]  /*44b0*/  ISETP.NE.U32.AND P0, PT, R11, R6, PT ;  /* 0x000000060b00720c */ /* 0x001fc80003f05070 */
[----:B------:R-:W-:Y:S01]  /*44c0*/  ISETP.NE.AND.EX P0, PT, R10, R7, PT, P0 ;  /* 0x000000070a00720c */ /* 0x000fe20003f05300 */
[----:B------:R-:W-:-:S12]  /*44d0*/  @!P1 BRA `(.L_x_231) ;  /* 0x0000000400289947 */ /* 0x000fd80003800000 */
[----:B------:R-:W-:Y:S01]  /*44e0*/  LOP3.LUT R27, R0, 0xfffffff0, RZ, 0xc0, !PT ;  /* 0xfffffff0001b7812 */ /* 0x000fe200078ec0ff */
[----:B------:R-:W-:Y:S01]  /*44f0*/  IMAD.MOV.U32 R49, RZ, RZ, R3 ;  /* 0x000000ffff317224 */ /* 0x000fe200078e0003 */
[----:B------:R-:W-:-:S07]  /*4500*/  CS2R R58, SRZ ;  /* 0x00000000003a7805 */ /* 0x000fce000001ff00 */
.L_x_232:
[----:B------:R-:W-:Y:S01]  /*4510*/  IMAD.MOV.U32 R4, RZ, RZ, R59 ;  /* 0x000000ffff047224 */ /* 0x000fe200078e003b */
[C---:B------:R-:W-:Y:S01]  /*4520*/  R2UR UR6, R28.reuse ;  /* 0x000000001c0672ca */ /* 0x040fe200000e0000 */
[----:B------:R-:W-:Y:S01]  /*4530*/  IMAD.MOV.U32 R5, RZ, RZ, R58 ;  /* 0x000000ffff057224 */ /* 0x000fe200078e003a */
[----:B------:R-:W-:Y:S01]  /*4540*/  R2UR UR7, R29 ;  /* 0x000000001d0772ca */ /* 0x000fe200000e0000 */
[-C--:B------:R-:W-:Y:S01]  /*4550*/  IMAD R10, R31, R6.reuse, RZ ;  /* 0x000000061f0a7224 */ /* 0x080fe200078e02ff */
[----:B------:R-:W-:Y:S01]  /*4560*/  R2UR UR4, R28 ;  /* 0x000000001c0472ca */ /* 0x000fe200000e0000 */
[----:B------:R-:W-:Y:S01]  /*4570*/  IMAD.WIDE.U32 R12, R30, R6, R4 ;  /* 0x000000061e0c7225 */ /* 0x000fe200078e0004 */
[----:B------:R-:W-:Y:S02]  /*4580*/  R2UR UR5, R29 ;  /* 0x000000001d0572ca */ /* 0x000fe400000e0000 */
[----:B------:R-:W-:Y:S01]  /*4590*/  R2UR UR10, R28 ;  /* 0x000000001c0a72ca */ /* 0x000fe200000e0000 */
[----:B------:R-:W-:Y:S01]  /*45a0*/  IMAD R5, R30, R7, R10 ;  /* 0x000000071e057224 */ /* 0x000fe200078e020a */
[----:B------:R-:W-:-:S02]  /*45b0*/  LEA R10, P3, R59, R18, 0x3 ;  /* 0x000000123b0a7211 */ /* 0x000fc400078618ff */
[C---:B------:R-:W-:Y:S01]  /*45c0*/  LEA R4, P1, R12.reuse, R26, 0x3 ;  /* 0x0000001a0c047211 */ /* 0x040fe200078218ff */
[----:B------:R-:W-:Y:S01]  /*45d0*/  IMAD.IADD R5, R13, 0x1, R5 ;  /* 0x000000010d057824 */ /* 0x000fe200078e0205 */
[----:B------:R-:W-:Y:S02]  /*45e0*/  LEA.HI.X R11, R59, R17, R58, 0x3, P3 ;  /* 0x000000113b0b7211 */ /* 0x000fe400018f1c3a */
[C---:B------:R-:W-:Y:S02]  /*45f0*/  R2UR UR11, R29.reuse ;  /* 0x000000001d0b72ca */ /* 0x040fe400000e0000 */
[----:B------:R-:W-:Y:S01]  /*4600*/  LEA.HI.X R5, R12, R25, R5, 0x3, P1 ;  /* 0x000000190c057211 */ /* 0x000fe200008f1c05 */
[----:B------:R-:W2:Y:S01]  /*4610*/  LD.E.64 R14, desc[UR6][R10.64] ;  /* 0x000000060a0e7980 */ /* 0x000ea2000c101b00 */
[----:B------:R-:W-:Y:S02]  /*4620*/  R2UR UR8, R28 ;  /* 0x000000001c0872ca */ /* 0x000fe400000e0000 */
[----:B------:R-:W-:Y:S01]  /*4630*/  R2UR UR9, R29 ;  /* 0x000000001d0972ca */ /* 0x000fe200000e0000 */
[----:B------:R-:W2:Y:S04]  /*4640*/  LD.E.64 R20, desc[UR4][R4.64] ;  /* 0x0000000404147980 */ /* 0x000ea8000c101b00 */
[----:B------:R-:W3:Y:S04]  /*4650*/  LD.E.64 R36, desc[UR6][R10.64+0x10] ;  /* 0x000010060a247980 */ /* 0x000ee8000c101b00 */
[----:B------:R-:W4:Y:S04]  /*4660*/  LD.E.64 R12, desc[UR10][R10.64+0x8] ;  /* 0x0000080a0a0c7980 */ /* 0x000f28000c101b00 */
[----:B------:R-:W4:Y:S04]  /*4670*/  LD.E.64 R50, desc[UR8][R4.64+0x8] ;  /* 0x0000080804327980 */ /* 0x000f28000c101b00 */
[----:B------:R-:W3:Y:S04]  /*4680*/  LD.E.64 R38, desc[UR4][R4.64+0x10] ;  /* 0x0000100404267980 */ /* 0x000ee8000c101b00 */
[----:B------:R-:W3:Y:S04]  /*4690*/  LD.E.64 R32, desc[UR6][R10.64+0x18] ;  /* 0x000018060a207980 */ /* 0x000ee8000c101b00 */
[----:B------:R-:W3:Y:S04]  /*46a0*/  LD.E.64 R34, desc[UR4][R4.64+0x18] ;  /* 0x0000180404227980 */ /* 0x000ee8000c101b00 */
[----:B------:R-:W3:Y:S04]  /*46b0*/  LD.E.64 R52, desc[UR6][R10.64+0x78] ;  /* 0x000078060a347980 */ /* 0x000ee8000c101b00 */
[----:B------:R-:W3:Y:S01]  /*46c0*/  LD.E.64 R54, desc[UR4][R4.64+0x78] ;  /* 0x0000780404367980 */ /* 0x000ee2000c101b00 */
[----:B--2--5:R-:W-:-:S03]  /*46d0*/  DFMA R8, -R20, R14, R8 ;  /* 0x0000000e1408722b */ /* 0x024fc60000000108 */
[----:B------:R-:W2:Y:S04]  /*46e0*/  LD.E.64 R14, desc[UR10][R10.64+0x20] ;  /* 0x0000200a0a0e7980 */ /* 0x000ea8000c101b00 */
[----:B------:R-:W2:Y:S01]  /*46f0*/  LD.E.64 R20, desc[UR8][R4.64+0x20] ;  /* 0x0000200804147980 */ /* 0x000ea2000c101b00 */
[----:B----4-:R-:W-:-:S03]  /*4700*/  DFMA R8, -R50, R12, R8 ;  /* 0x0000000c3208722b */ /* 0x010fc60000000108 */
[----:B------:R-:W4:Y:S04]  /*4710*/  LD.E.64 R50, desc[UR6][R10.64+0x28] ;  /* 0x000028060a327980 */ /* 0x000f28000c101b00 */
[----:B------:R-:W4:Y:S01]  /*4720*/  LD.E.64 R12, desc[UR4][R4.64+0x28] ;  /* 0x00002804040c7980 */ /* 0x000f22000c101b00 */
[----:B---3--:R-:W-:-:S03]  /*4730*/  DFMA R36, -R38, R36, R8 ;  /* 0x000000242624722b */ /* 0x008fc60000000108 */
[----:B------:R-:W3:Y:S04]  /*4740*/  LD.E.64 R38, desc[UR10][R10.64+0x30] ;  /* 0x0000300a0a267980 */ /* 0x000ee8000c101b00 */
[----:B------:R-:W3:Y:S01]  /*4750*/  LD.E.64 R8, desc[UR8][R4.64+0x30] ;  /* 0x0000300804087980 */ /* 0x000ee2000c101b00 */
[----:B------:R-:W-:-:S03]  /*4760*/  DFMA R32, -R34, R32, R36 ;  /* 0x000000202220722b */ /* 0x000fc60000000124 */
[----:B------:R-:W3:Y:S04]  /*4770*/  LD.E.64 R34, desc[UR6][R10.64+0x38] ;  /* 0x000038060a227980 */ /* 0x000ee8000c101b00 */
[----:B------:R-:W3:Y:S01]  /*4780*/  LD.E.64 R36, desc[UR4][R4.64+0x38] ;  /* 0x0000380404247980 */ /* 0x000ee2000c101b00 */
[----:B--2---:R-:W-:-:S03]  /*4790*/  DFMA R14, -R20, R14, R32 ;  /* 0x0000000e140e722b */ /* 0x004fc60000000120 */
        /* <DEDUP_REMOVED lines=20> */
[----:B------:R-:W-:Y:S01]  /*48e0*/  DFMA R36, -R38, R36, R50 ;  /* 0x000000242624722b */ /* 0x000fe20000000132 */
[----:B------:R-:W-:-:S05]  /*48f0*/  IADD3 R59, P1, PT, R59, 0x10, RZ ;  /* 0x000000103b3b7810 */ /* 0x000fca0007f3e0ff */
[----:B------:R-:W-:Y:S01]  /*4900*/  IMAD.X R58, RZ, RZ, R58, P1 ;  /* 0x000000ffff3a7224 */ /* 0x000fe200008e063a */
[----:B------:R-:W-:-:S04]  /*4910*/  ISETP.NE.U32.AND P1, PT, R59, R27, PT ;  /* 0x0000001b3b00720c */ /* 0x000fc80003f25070 */
[----:B------:R-:W-:Y:S01]  /*4920*/  ISETP.NE.AND.EX P1, PT, R58, R49, PT, P1 ;  /* 0x000000313a00720c */ /* 0x000fe20003f25310 */
[----:B--2---:R-:W-:-:S08]  /*4930*/  DFMA R32, -R34, R32, R36 ;  /* 0x000000202220722b */ /* 0x004fd00000000124 */
[----:B----4-:R-:W-:-:S08]  /*4940*/  DFMA R14, -R20, R14, R32 ;  /* 0x0000000e140e722b */ /* 0x010fd00000000120 */
[----:B---3--:R-:W-:-:S08]  /*4950*/  DFMA R8, -R12, R8, R14 ;  /* 0x000000080c08722b */ /* 0x008fd0000000010e */
[----:B------:R-:W-:Y:S01]  /*4960*/  DFMA R8, -R54, R52, R8 ;  /* 0x000000343608722b */ /* 0x000fe20000000108 */
[----:B------:R-:W-:Y:S10]  /*4970*/  @P1 BRA `(.L_x_232) ;  /* 0xfffffff800e41947 */ /* 0x000ff4000383ffff */
.L_x_231:
[----:B------:R-:W-:Y:S05]  /*4980*/  BSYNC.RECONVERGENT B1 ;  /* 0x0000000000017941 */ /* 0x000fea0003800200 */
.L_x_230:
        /* <DEDUP_REMOVED lines=12> */
[-C--:B------:R-:W-:Y:S01]  /*4a50*/  IMAD R12, R31, R6.reuse, RZ ;  /* 0x000000061f0c7224 */ /* 0x080fe200078e02ff */
[C---:B------:R-:W-:Y:S01]  /*4a60*/  R2UR UR6, R28.reuse ;  /* 0x000000001c0672ca */ /* 0x040fe200000e0000 */
[----:B------:R-:W-:Y:S01]  /*4a70*/  IMAD.MOV.U32 R10, RZ, RZ, R27 ;  /* 0x000000ffff0a7224 */ /* 0x000fe200078e001b */
[C---:B------:R-:W-:Y:S01]  /*4a80*/  R2UR UR7, R29.reuse ;  /* 0x000000001d0772ca */ /* 0x040fe200000e0000 */
[----:B------:R-:W-:Y:S01]  /*4a90*/  IMAD.MOV.U32 R11, RZ, RZ, R49 ;  /* 0x000000ffff0b7224 */ /* 0x000fe200078e0031 */
[----:B------:R-:W-:Y:S01]  /*4aa0*/  R2UR UR4, R28 ;  /* 0x000000001c0472ca */ /* 0x000fe200000e0000 */
[C---:B------:R-:W-:Y:S01]  /*4ab0*/  IMAD R13, R30.reuse, R7, R12 ;  /* 0x000000071e0d7224 */ /* 0x040fe200078e020c */
[----:B------:R-:W-:Y:S01]  /*4ac0*/  R2UR UR5, R29 ;  /* 0x000000001d0572ca */ /* 0x000fe200000e0000 */
[----:B------:R-:W-:Y:S01]  /*4ad0*/  IMAD.WIDE.U32 R10, R30, R6, R10 ;  /* 0x000000061e0a7225 */ /* 0x000fe200078e000a */
[----:B------:R-:W-:Y:S02]  /*4ae0*/  LEA R60, P3, R27, R18, 0x3 ;  /* 0x000000121b3c7211 */ /* 0x000fe400078618ff */
[----:B------:R-:W-:Y:S01]  /*4af0*/  R2UR UR10, R28 ;  /* 0x000000001c0a72ca */ /* 0x000fe200000e0000 */
[----:B------:R-:W-:Y:S01]  /*4b00*/  IMAD.IADD R11, R13, 0x1, R11 ;  /* 0x000000010d0b7824 */ /* 0x000fe200078e020b */
[----:B------:R-:W-:-:S02]  /*4b10*/  LEA R58, P1, R10, R26, 0x3 ;  /* 0x0000001a0a3a7211 */ /* 0x000fc400078218ff */
[----:B------:R-:W-:Y:S02]  /*4b20*/  LEA.HI.X R61, R27, R17, R49, 0x3, P3 ;  /* 0x000000111b3d7211 */ /* 0x000fe400018f1c31 */
[----:B------:R-:W-:Y:S02]  /*4b30*/  LEA.HI.X R59, R10, R25, R11, 0x3, P1 ;  /* 0x000000190a3b7211 */ /* 0x000fe400008f1c0b */
[C---:B------:R-:W-:Y:S01]  /*4b40*/  R2UR UR11, R29.reuse ;  /* 0x000000001d0b72ca */ /* 0x040fe200000e0000 */
        /* <DEDUP_REMOVED lines=20> */
[----:B---3--:R-:W-:-:S08]  /*4c90*/  DFMA R52, -R54, R52, R56 ;  /* 0x000000343634722b */ /* 0x008fd00000000138 */
[----:B------:R-:W-:-:S08]  /*4ca0*/  DFMA R38, -R50, R38, R52 ;  /* 0x000000263226722b */ /* 0x000fd00000000134 */
[----:B------:R-:W-:-:S08]  /*4cb0*/  DFMA R34, -R36, R34, R38 ;  /* 0x000000222422722b */ /* 0x000fd00000000126 */
[----:B------:R-:W-:Y:S01]  /*4cc0*/  DFMA R20, -R32, R20, R34 ;  /* 0x000000142014722b */ /* 0x000fe20000000122 */
[----:B------:R-:W-:-:S05]  /*4cd0*/  IADD3 R27, P1, PT, R27, 0x8, RZ ;  /* 0x000000081b1b7810 */ /* 0x000fca0007f3e0ff */
[----:B------:R-:W-:Y:S02]  /*4ce0*/  IMAD.X R49, RZ, RZ, R49, P1 ;  /* 0x000000ffff317224 */ /* 0x000fe400008e0631 */
[----:B----4-:R-:W-:-:S08]  /*4cf0*/  DFMA R8, -R10, R8, R20 ;  /* 0x000000080a08722b */ /* 0x010fd00000000114 */
[----:B--2---:R-:W-:-:S11]  /*4d00*/  DFMA R8, -R14, R12, R8 ;  /* 0x0000000c0e08722b */ /* 0x004fd60000000108 */
.L_x_236:
[----:B------:R-:W-:Y:S05]  /*4d10*/  BSYNC.RECONVERGENT B2 ;  /* 0x0000000000027941 */ /* 0x000fea0003800200 */
.L_x_235:
        /* <DEDUP_REMOVED lines=44> */
.L_x_238:
[----:B------:R-:W-:Y:S05]  /*4fe0*/  BSYNC.RECONVERGENT B2 ;  /* 0x0000000000027941 */ /* 0x000fea0003800200 */
.L_x_237:
        /* <DEDUP_REMOVED lines=10> */
[----:B------:R-:W-:-:S03]  /*5090*/  LEA R10, P2, R27, R18, 0x3 ;  /* 0x000000121b0a7211 */ /* 0x000fc600078418ff */
[----:B------:R-:W-:Y:S01]  /*50a0*/  IMAD.IADD R13, R13, 0x1, R15 ;  /* 0x000000010d0d7824 */ /* 0x000fe200078e020f */
[C---:B------:R-:W-:Y:S02]  /*50b0*/  LEA R12, P1, R14.reuse, R26, 0x3 ;  /* 0x0000001a0e0c7211 */ /* 0x040fe400078218ff */
        /* <DEDUP_REMOVED lines=24> */
.L_x_234:
[----:B------:R-:W-:Y:S05]  /*5240*/  BSYNC.RECONVERGENT B1 ;  /* 0x0000000000017941 */ /* 0x000fea0003800200 */
.L_x_233:
[-C--:B------:R-:W-:Y:S01]  /*5250*/  IMAD R10, R31, R6.reuse, RZ ;  /* 0x000000061f0a7224 */ /* 0x080fe200078e02ff */
[----:B------:R-:W-:Y:S02]  /*5260*/  R2UR UR4, R28 ;  /* 0x000000001c0472ca */ /* 0x000fe400000e0000 */
[----:B------:R-:W-:Y:S01]  /*5270*/  R2UR UR5, R29 ;  /* 0x000000001d0572ca */ /* 0x000fe200000e0000 */
[C---:B------:R-:W-:Y:S02]  /*5280*/  IMAD R11, R30.reuse, R7, R10 ;  /* 0x000000071e0b7224 */ /* 0x040fe400078e020a */
[----:B------:R-:W-:-:S04]  /*5290*/  IMAD.WIDE.U32 R6, R30, R6, R30 ;  /* 0x000000061e067225 */ /* 0x000fc800078e001e */
[----:B------:R-:W-:Y:S01]  /*52a0*/  IMAD.IADD R7, R11, 0x1, R7 ;  /* 0x000000010b077824 */ /* 0x000fe200078e0207 */
[----:B------:R-:W-:-:S04]  /*52b0*/  LEA R20, P1, R6, R26, 0x3 ;  /* 0x0000001a06147211 */ /* 0x000fc800078218ff */
[----:B------:R-:W-:-:S05]  /*52c0*/  LEA.HI.X R21, R6, R25, R7, 0x3, P1 ;  /* 0x0000001906157211 */ /* 0x000fca00008f1c07 */
        /* <DEDUP_REMOVED lines=18> */
.L_x_240:
[----:B------:R-:W-:Y:S05]  /*53f0*/  BSYNC.RECONVERGENT B1 ;  /* 0x0000000000017941 */ /* 0x000fea0003800200 */
.L_x_239:
[----:B------:R-:W-:Y:S01]  /*5400*/  IMAD.SHL.U32 R9, R30, 0x8, RZ ;  /* 0x000000081e097824 */ /* 0x000fe200078e00ff */
[C---:B------:R-:W-:Y:S02]  /*5410*/  R2UR UR4, R28.reuse ;  /* 0x000000001c0472ca */ /* 0x040fe400000e0000 */
[C---:B------:R-:W-:Y:S02]  /*5420*/  R2UR UR5, R29.reuse ;  /* 0x000000001d0572ca */ /* 0x040fe400000e0000 */
[----:B------:R-:W-:Y:S02]  /*5430*/  R2UR UR6, R28 ;  /* 0x000000001c0672ca */ /* 0x000fe400000e0000 */
[----:B------:R-:W-:Y:S02]  /*5440*/  R2UR UR7, R29 ;  /* 0x000000001d0772ca */ /* 0x000fe400000e0000 */
[----:B------:R-:W-:Y:S02]  /*5450*/  SHF.L.U64.HI R30, R30, 0x3, R31 ;  /* 0x000000031e1e7819 */ /* 0x000fe4000001021f */
[----:B------:R-:W-:-:S02]  /*5460*/  IADD3 R6, P1, PT, R9, R22, RZ ;  /* 0x0000001609067210 */ /* 0x000fc40007f3e0ff */
[----:B------:R-:W-:-:S03]  /*5470*/  IADD3 R8, P2, PT, R9, R18, RZ ;  /* 0x0000001209087210 */ /* 0x000fc60007f5e0ff */
[C---:B------:R-:W-:Y:S02]  /*5480*/  IMAD.X R7, R30.reuse, 0x1, R19, P1 ;  /* 0x000000011e077824 */ /* 0x040fe400008e0613 */
[----:B------:R-:W-:-:S03]  /*5490*/  IMAD.X R9, R30, 0x1, R17, P2 ;  /* 0x000000011e097824 */ /* 0x000fc600010e0611 */
[----:B------:R2:W-:Y:S04]  /*54a0*/  ST.E.64 desc[UR4][R6.64], R12 ;  /* 0x0000000c06007985 */ /* 0x0005e8000c101b04 */
[----:B------:R2:W-:Y:S01]  /*54b0*/  ST.E.64 desc[UR6][R8.64], R12 ;  /* 0x0000000c08007985 */ /* 0x0005e2000c101b06 */
[----:B------:R-:W-:Y:S05]  /*54c0*/  @P0 BRA `(.L_x_241) ;  /* 0xffffffec00940947 */ /* 0x000fea000383ffff */
[----:B------:R-:W-:Y:S05]  /*54d0*/  BSYNC.RECONVERGENT B0 ;  /* 0x0000000000007941 */ /* 0x000fea0003800200 */
.L_x_229:
[----:B------:R-:W-:Y:S02]  /*54e0*/  ISETP.GE.U32.AND P0, PT, R46, 0xf, PT ;  /* 0x0000000f2e00780c */ /* 0x000fe40003f06070 */
[----:B--2---:R-:W-:Y:S02]  /*54f0*/  CS2R R6, SRZ ;  /* 0x0000000000067805 */ /* 0x004fe4000001ff00 */
[----:B------:R-:W-:-:S13]  /*5500*/  ISETP.GE.U32.AND.EX P0, PT, R42, RZ, PT, P0 ;  /* 0x000000ff2a00720c */ /* 0x000fda0003f06100 */
[----:B------:R-:W-:Y:S05]  /*5510*/  @!P0 BRA `(.L_x_242) ;  /* 0x0000000000f48947 */ /* 0x000fea0003800000 */
[----:B------:R-:W-:Y:S01]  /*5520*/  BSSY.RECONVERGENT B0, `(.L_x_243) ;  /* 0x000003a000007945 */ /* 0x000fe20003800200 */
[----:B------:R-:W-:Y:S02]  /*5530*/  IMAD.MOV.U32 R0, RZ, RZ, RZ ;  /* 0x000000ffff007224 */ /* 0x000fe400078e00ff */
[----:B------:R-:W-:-:S07]  /*5540*/  IMAD.MOV.U32 R3, RZ, RZ, RZ ;  /* 0x000000ffff037224 */ /* 0x000fce00078e00ff */
.L_x_244:
[----:B0-----:R-:W-:Y:S02]  /*5550*/  LEA R4, P0, R0, R18, 0x3 ;  /* 0x0000001200047211 */ /* 0x001fe400078018ff */
[----:B------:R-:W-:Y:S02]  /*5560*/  R2UR UR4, R28 ;  /* 0x000000001c0472ca */ /* 0x000fe400000e0000 */
[C-C-:B------:R-:W-:Y:S02]  /*5570*/  LEA.HI.X R5, R0.reuse, R17, R3.reuse, 0x3, P0 ;  /* 0x0000001100057211 */ /* 0x140fe400000f1c03 */
[----:B------:R-:W-:Y:S02]  /*5580*/  IADD3 R0, P0, PT, R0, 0x10, RZ ;  /* 0x0000001000007810 */ /* 0x000fe40007f1e0ff */
[----:B------:R-:W-:Y:S02]  /*5590*/  R2UR UR5, R29 ;  /* 0x000000001d0572ca */ /* 0x000fe400000e0000 */
[----:B------:R-:W-:Y:S01]  /*55a0*/  R2UR UR6, R28 ;  /* 0x000000001c0672ca */ /* 0x000fe200000e0000 */
[----:B------:R-:W-:Y:S01]  /*55b0*/  IMAD.X R3, RZ, RZ, R3, P0 ;  /* 0x000000ffff037224 */ /* 0x000fe200000e0603 */
[----:B------:R-:W-:-:S02]  /*55c0*/  ISETP.NE.U32.AND P0, PT, R0, R45, PT ;  /* 0x0000002d0000720c */ /* 0x000fc40003f05070 */
[C---:B------:R-:W-:Y:S02]  /*55d0*/  R2UR UR7, R29.reuse ;  /* 0x000000001d0772ca */ /* 0x040fe400000e0000 */
[C---:B------:R-:W-:Y:S02]  /*55e0*/  R2UR UR8, R28.reuse ;  /* 0x000000001c0872ca */ /* 0x040fe400000e0000 */
[C---:B------:R-:W-:Y:S02]  /*55f0*/  R2UR UR9, R29.reuse ;  /* 0x000000001d0972ca */ /* 0x040fe400000e0000 */
[C---:B------:R-:W-:Y:S01]  /*5600*/  R2UR UR10, R28.reuse ;  /* 0x000000001c0a72ca */ /* 0x040fe200000e0000 */
[----:B------:R0:W-:Y:S01]  /*5610*/  ST.E.64 desc[UR4][R4.64], RZ ;  /* 0x000000ff04007985 */ /* 0x0001e2000c101b04 */
[----:B------:R-:W-:Y:S02]  /*5620*/  R2UR UR11, R29 ;  /* 0x000000001d0b72ca */ /* 0x000fe400000e0000 */
[----:B------:R-:W-:-:S02]  /*5630*/  R2UR UR12, R28 ;  /* 0x000000001c0c72ca */ /* 0x000fc400000e0000 */
[C---:B------:R-:W-:Y:S01]  /*5640*/  R2UR UR13, R29.reuse ;  /* 0x000000001d0d72ca */ /* 0x040fe200000e0000 */
[----:B------:R0:W-:Y:S01]  /*5650*/  ST.E.64 desc[UR6][R4.64+0x8], RZ ;  /* 0x000008ff04007985 */ /* 0x0001e2000c101b06 */
[C---:B------:R-:W-:Y:S02]  /*5660*/  R2UR UR14, R28.reuse ;  /* 0x000000001c0e72ca */ /* 0x040fe400000e0000 */
[C---:B------:R-:W-:Y:S01]  /*5670*/  R2UR UR15, R29.reuse ;  /* 0x000000001d0f72ca */ /* 0x040fe200000e0000 */
[----:B------:R0:W-:Y:S01]  /*5680*/  ST.E.64 desc[UR8][R4.64+0x10], RZ ;  /* 0x000010ff04007985 */ /* 0x0001e2000c101b08 */
[C---:B------:R-:W-:Y:S02]  /*5690*/  R2UR UR16, R28.reuse ;  /* 0x000000001c1072ca */ /* 0x040fe400000e0000 */
[----:B------:R-:W-:Y:S01]  /*56a0*/  R2UR UR17, R29 ;  /* 0x000000001d1172ca */ /* 0x000fe200000e0000 */
[----:B------:R0:W-:Y:S01]  /*56b0*/  ST.E.64 desc[UR10][R4.64+0x18], RZ ;  /* 0x000018ff04007985 */ /* 0x0001e2000c101b0a */
        /* <DEDUP_REMOVED lines=24> */
[----:B------:R-:W-:Y:S02]  /*5840*/  R2UR UR34, R28 ;  /* 0x000000001c2272ca */ /* 0x000fe400000e0000 */
[----:B------:R-:W-:Y:S01]  /*5850*/  R2UR UR35, R29 ;  /* 0x000000001d2372ca */ /* 0x000fe200000e0000 */
[----:B------:R0:W-:Y:S01]  /*5860*/  ST.E.64 desc[UR28][R4.64+0x60], RZ ;  /* 0x000060ff04007985 */ /* 0x0001e2000c101b1c */
[----:B------:R-:W-:-:S03]  /*5870*/  ISETP.NE.AND.EX P0, PT, R3, R40, PT, P0 ;  /* 0x000000280300720c */ /* 0x000fc60003f05300 */
[----:B------:R0:W-:Y:S04]  /*5880*/  ST.E.64 desc[UR30][R4.64+0x68], RZ ;  /* 0x000068ff04007985 */ /* 0x0001e8000c101b1e */
[----:B------:R0:W-:Y:S04]  /*5890*/  ST.E.64 desc[UR32][R4.64+0x70], RZ ;  /* 0x000070ff04007985 */ /* 0x0001e8000c101b20 */
[----:B------:R0:W-:Y:S02]  /*58a0*/  ST.E.64 desc[UR34][R4.64+0x78], RZ ;  /* 0x000078ff04007985 */ /* 0x0001e4000c101b22 */
[----:B------:R-:W-:Y:S05]  /*58b0*/  @P0 BRA `(.L_x_244) ;  /* 0xfffffffc00240947 */ /* 0x000fea000383ffff */
[----:B------:R-:W-:Y:S05]  /*58c0*/  BSYNC.RECONVERGENT B0 ;  /* 0x0000000000007941 */ /* 0x000fea0003800200 */
.L_x_243:
[----:B------:R-:W-:Y:S02]  /*58d0*/  IMAD.MOV.U32 R6, RZ, RZ, R45 ;  /* 0x000000ffff067224 */ /* 0x000fe400078e002d */
[----:B------:R-:W-:-:S07]  /*58e0*/  IMAD.MOV.U32 R7, RZ, RZ, R40 ;  /* 0x000000ffff077224 */ /* 0x000fce00078e0028 */
.L_x_242:
[----:B------:R-:W-:-:S04]  /*58f0*/  ISETP.NE.U32.AND P0, PT, R48, RZ, PT ;  /* 0x000000ff3000720c */ /* 0x000fc80003f05070 */
[----:B------:R-:W-:-:S13]  /*5900*/  ISETP.NE.AND.EX P0, PT, RZ, RZ, PT, P0 ;  /* 0x000000ffff00720c */ /* 0x000fda0003f05300 */
[----:B------:R-:W-:Y:S05]  /*5910*/  @!P0 BRA `(.L_x_245) ;  /* 0x0000000400208947 */ /* 0x000fea0003800000 */
[----:B------:R-:W-:Y:S02]  /*5920*/  ISETP.GE.U32.AND P0, PT, R48, 0x8, PT ;  /* 0x000000083000780c */ /* 0x000fe40003f06070 */
[----:B------:R-:W-:Y:S02]  /*5930*/  ISETP.NE.U32.AND P1, PT, R47, RZ, PT ;  /* 0x000000ff2f00720c */ /* 0x000fe40003f25070 */
[----:B------:R-:W-:Y:S02]  /*5940*/  ISETP.GE.U32.AND.EX P0, PT, RZ, RZ, PT, P0 ;  /* 0x000000ffff00720c */ /* 0x000fe40003f06100 */
[----:B------:R-:W-:-:S11]  /*5950*/  ISETP.NE.AND.EX P1, PT, RZ, RZ, PT, P1 ;  /* 0x000000ffff00720c */ /* 0x000fd60003f25310 */
[----:B------:R-:W-:Y:S05]  /*5960*/  @!P0 BRA `(.L_x_246) ;  /* 0x0000000000708947 */ /* 0x000fea0003800000 */
[C---:B------:R-:W-:Y:S02]  /*5970*/  R2UR UR4, R28.reuse ;  /* 0x000000001c0472ca */ /* 0x040fe400000e0000 */
[C---:B------:R-:W-:Y:S02]  /*5980*/  R2UR UR5, R29.reuse ;  /* 0x000000001d0572ca */ /* 0x040fe400000e0000 */
[C---:B------:R-:W-:Y:S02]  /*5990*/  R2UR UR6, R28.reuse ;  /* 0x000000001c0672ca */ /* 0x040fe400000e0000 */
[C---:B------:R-:W-:Y:S02]  /*59a0*/  R2UR UR7, R29.reuse ;  /* 0x000000001d0772ca */ /* 0x040fe400000e0000 */
[----:B------:R-:W-:Y:S02]  /*59b0*/  R2UR UR8, R28 ;  /* 0x000000001c0872ca */ /* 0x000fe400000e0000 */
[----:B------:R-:W-:-:S02]  /*59c0*/  R2UR UR9, R29 ;  /* 0x000000001d0972ca */ /* 0x000fc400000e0000 */
        /* <DEDUP_REMOVED lines=8> */
[----:B------:R-:W-:Y:S02]  /*5a50*/  R2UR UR18, R28 ;  /* 0x000000001c1272ca */ /* 0x000fe400000e0000 */
[----:B------:R-:W-:Y:S02]  /*5a60*/  R2UR UR19, R29 ;  /* 0x000000001d1372ca */ /* 0x000fe400000e0000 */
[----:B0-----:R-:W-:-:S04]  /*5a70*/  LEA R4, P0, R6, R18, 0x3 ;  /* 0x0000001206047211 */ /* 0x001fc800078018ff */
[C---:B------:R-:W-:Y:S02]  /*5a80*/  LEA.HI.X R5, R6.reuse, R17, R7, 0x3, P0 ;  /* 0x0000001106057211 */ /* 0x040fe400000f1c07 */
[----:B------:R-:W-:-:S03]  /*5a90*/  IADD3 R6, P0, PT, R6, 0x8, RZ ;  /* 0x0000000806067810 */ /* 0x000fc60007f1e0ff */
[----:B------:R1:W-:Y:S02]  /*5aa0*/  ST.E.64 desc[UR4][R4.64], RZ ;  /* 0x000000ff04007985 */ /* 0x0003e4000c101b04 */
[----:B------:R-:W-:Y:S02]  /*5ab0*/  IMAD.X R7, RZ, RZ, R7, P0 ;  /* 0x000000ffff077224 */ /* 0x000fe400000e0607 */
[----:B------:R1:W-:Y:S04]  /*5ac0*/  ST.E.64 desc[UR6][R4.64+0x8], RZ ;  /* 0x000008ff04007985 */ /* 0x0003e8000c101b06 */
[----:B------:R1:W-:Y:S04]  /*5ad0*/  ST.E.64 desc[UR8][R4.64+0x10], RZ ;  /* 0x000010ff04007985 */ /* 0x0003e8000c101b08 */
[----:B------:R1:W-:Y:S04]  /*5ae0*/  ST.E.64 desc[UR10][R4.64+0x18], RZ ;  /* 0x000018ff04007985 */ /* 0x0003e8000c101b0a */
[----:B------:R1:W-:Y:S04]  /*5af0*/  ST.E.64 desc[UR12][R4.64+0x20], RZ ;  /* 0x000020ff04007985 */ /* 0x0003e8000c101b0c */
[----:B------:R1:W-:Y:S04]  /*5b00*/  ST.E.64 desc[UR14][R4.64+0x28], RZ ;  /* 0x000028ff04007985 */ /* 0x0003e8000c101b0e */
[----:B------:R1:W-:Y:S04]  /*5b10*/  ST.E.64 desc[UR16][R4.64+0x30], RZ ;  /* 0x000030ff04007985 */ /* 0x0003e8000c101b10 */
[----:B------:R1:W-:Y:S02]  /*5b20*/  ST.E.64 desc[UR18][R4.64+0x38], RZ ;  /* 0x000038ff04007985 */ /* 0x0003e4000c101b12 */
.L_x_246:
[----:B------:R-:W-:Y:S04]  /*5b30*/  BSSY.RECONVERGENT B0, `(.L_x_245) ;  /* 0x0000026000007945 */ /* 0x000fe80003800200 */
        /* <DEDUP_REMOVED lines=12> */
[----:B------:R-:W-:Y:S02]  /*5c00*/  R2UR UR10, R28 ;  /* 0x000000001c0a72ca */ /* 0x000fe400000e0000 */
[----:B------:R-:W-:Y:S02]  /*5c10*/  R2UR UR11, R29 ;  /* 0x000000001d0b72ca */ /* 0x000fe400000e0000 */
[----:B01----:R-:W-:-:S04]  /*5c20*/  LEA R4, P0, R6, R18, 0x3 ;  /* 0x0000001206047211 */ /* 0x003fc800078018ff */
[C---:B------:R-:W-:Y:S02]  /*5c30*/  LEA.HI.X R5, R6.reuse, R17, R7, 0x3, P0 ;  /* 0x0000001106057211 */ /* 0x040fe400000f1c07 */
[----:B------:R-:W-:-:S03]  /*5c40*/  IADD3 R6, P0, PT, R6, 0x4, RZ ;  /* 0x0000000406067810 */ /* 0x000fc60007f1e0ff */
[----:B------:R2:W-:Y:S02]  /*5c50*/  ST.E.64 desc[UR4][R4.64], RZ ;  /* 0x000000ff04007985 */ /* 0x0005e4000c101b04 */
[----:B------:R-:W-:Y:S02]  /*5c60*/  IMAD.X R7, RZ, RZ, R7, P0 ;  /* 0x000000ffff077224 */ /* 0x000fe400000e0607 */
[----:B------:R2:W-:Y:S04]  /*5c70*/  ST.E.64 desc[UR6][R4.64+0x8], RZ ;  /* 0x000008ff04007985 */ /* 0x0005e8000c101b06 */
[----:B------:R2:W-:Y:S04]  /*5c80*/  ST.E.64 desc[UR8][R4.64+0x10], RZ ;  /* 0x000010ff04007985 */ /* 0x0005e8000c101b08 */
[----:B------:R2:W-:Y:S02]  /*5c90*/  ST.E.64 desc[UR10][R4.64+0x18], RZ ;  /* 0x000018ff04007985 */ /* 0x0005e4000c101b0a */
.L_x_248:
[----:B------:R-:W-:Y:S05]  /*5ca0*/  @!P1 BRA `(.L_x_247) ;  /* 0x0000000000389947 */ /* 0x000fea0003800000 */
[----:B------:R-:W-:Y:S02]  /*5cb0*/  IMAD.MOV.U32 R0, RZ, RZ, RZ ;  /* 0x000000ffff007224 */ /* 0x000fe400078e00ff */
[----:B------:R-:W-:-:S07]  /*5cc0*/  IMAD.MOV.U32 R3, RZ, RZ, RZ ;  /* 0x000000ffff037224 */ /* 0x000fce00078e00ff */
.L_x_249:
[----:B0123--:R-:W-:Y:S02]  /*5cd0*/  LEA R4, P0, R6, R18, 0x3 ;  /* 0x0000001206047211 */ /* 0x00ffe400078018ff */
[----:B------:R-:W-:Y:S02]  /*5ce0*/  R2UR UR4, R28 ;  /* 0x000000001c0472ca */ /* 0x000fe400000e0000 */
[----:B------:R-:W-:Y:S02]  /*5cf0*/  LEA.HI.X R5, R6, R17, R7, 0x3, P0 ;  /* 0x0000001106057211 */ /* 0x000fe400000f1c07 */
[----:B------:R-:W-:Y:S02]  /*5d00*/  IADD3 R0, P0, PT, R0, 0x1, RZ ;  /* 0x0000000100007810 */ /* 0x000fe40007f1e0ff */
[----:B------:R-:W-:Y:S02]  /*5d10*/  R2UR UR5, R29 ;  /* 0x000000001d0572ca */ /* 0x000fe400000e0000 */
[----:B------:R-:W-:Y:S01]  /*5d20*/  IADD3 R6, P1, PT, R6, 0x1, RZ ;  /* 0x0000000106067810 */ /* 0x000fe20007f3e0ff */
[----:B------:R-:W-:Y:S01]  /*5d30*/  IMAD.X R3, RZ, RZ, R3, P0 ;  /* 0x000000ffff037224 */ /* 0x000fe200000e0603 */
[----:B------:R-:W-:-:S03]  /*5d40*/  ISETP.NE.U32.AND P0, PT, R0, R43, PT ;  /* 0x0000002b0000720c */ /* 0x000fc60003f05070 */
[----:B------:R-:W-:Y:S01]  /*5d50*/  IMAD.X R7, RZ, RZ, R7, P1 ;  /* 0x000000ffff077224 */ /* 0x000fe200008e0607 */
[----:B------:R-:W-:-:S05]  /*5d60*/  ISETP.NE.AND.EX P0, PT, R3, RZ, PT, P0 ;  /* 0x000000ff0300720c */ /* 0x000fca0003f05300 */
[----:B------:R3:W-:Y:S08]  /*5d70*/  ST.E.64 desc[UR4][R4.64], RZ ;  /* 0x000000ff04007985 */ /* 0x0007f0000c101b04 */
[----:B------:R-:W-:Y:S05]  /*5d80*/  @P0 BRA `(.L_x_249) ;  /* 0xfffffffc00d00947 */ /* 0x000fea000383ffff */
.L_x_247:
[----:B------:R-:W-:Y:S05]  /*5d90*/  BSYNC.RECONVERGENT B0 ;  /* 0x0000000000007941 */ /* 0x000fea0003800200 */
.L_x_245:
[----:B------:R-:W4:Y:S01]  /*5da0*/  LDCU.64 UR4, c[0x0][0x398] ;  /* 0x00007300ff0477ac */ /* 0x000f220008000a00 */
[----:B------:R-:W-:Y:S01]  /*5db0*/  IADD3 R32, P0, PT, R24, 0x38, RZ ;  /* 0x0000003818207810 */ /* 0x000fe20007f1e0ff */
[----:B------:R-:W-:Y:S01]  /*5dc0*/  BSSY.RECONVERGENT B0, `(.L_x_190) ;  /* 0x0000123000007945 */ /* 0x000fe20003800200 */
[----:B------:R-:W-:Y:S01]  /*5dd0*/  IADD3 R31, P1, PT, R18, 0x38, RZ ;  /* 0x00000038121f7810 */ /* 0x000fe20007f3e0ff */
[----:B------:R-:W-:Y:S01]  /*5de0*/  IMAD.MOV.U32 R30, RZ, RZ, RZ ;  /* 0x000000ffff1e7224 */ /* 0x000fe200078e00ff */
[----:B0123--:R-:W-:Y:S01]  /*5df0*/  PRMT R5, RZ, 0x7610, R5 ;  /* 0x00007610ff057816 */ /* 0x00ffe20000000005 */
[----:B------:R-:W-:Y:S01]  /*5e00*/  IMAD.MOV.U32 R27, RZ, RZ, RZ ;  /* 0x000000ffff1b7224 */ /* 0x000fe200078e00ff */
[----:B------:R-:W-:Y:S01]  /*5e10*/  PRMT R4, RZ, 0x7610, R4 ;  /* 0x00007610ff047816 */ /* 0x000fe20000000004 */
[----:B------:R-:W-:Y:S02]  /*5e20*/  IMAD.X R3, RZ, RZ, R23, P0 ;  /* 0x000000ffff037224 */ /* 0x000fe400000e0617 */
[----:B------:R-:W-:-:S02]  /*5e30*/  IMAD.X R0, RZ, RZ, R17, P1 ;  /* 0x000000ffff007224 */ /* 0x000fc400008e0611 */
[----:B----4-:R-:W-:Y:S02]  /*5e40*/  IMAD.U32 R35, RZ, RZ, UR4 ;  /* 0x00000004ff237e24 */ /* 0x010fe4000f8e00ff */
[----:B------:R-:W-:-:S07]  /*5e50*/  IMAD.U32 R33, RZ, RZ, UR5 ;  /* 0x00000005ff217e24 */ /* 0x000fce000f8e00ff */
.L_x_261:
[----:B------:R-:W-:Y:S01]  /*5e60*/  IMAD.SHL.U32 R38, R35, 0x8, RZ ;  /* 0x0000000823267824 */ /* 0x000fe200078e00ff */
[----:B------:R-:W-:Y:S02]  /*5e70*/  R2UR UR4, R28 ;  /* 0x000000001c0472ca */ /* 0x000fe400000e0000 */
[----:B------:R-:W-:Y:S02]  /*5e80*/  R2UR UR5, R29 ;  /* 0x000000001d0572ca */ /* 0x000fe400000e0000 */
[----:B------:R-:W-:Y:S02]  /*5e90*/  SHF.L.U64.HI R39, R35, 0x3, R33 ;  /* 0x0000000323277819 */ /* 0x000fe40000010221 */
[----:B------:R-:W-:-:S05]  /*5ea0*/  IADD3 R42, P0, PT, R38, R22, RZ ;  /* 0x00000016262a7210 */ /* 0x000fca0007f1e0ff */
[----:B------:R-:W-:-:S06]  /*5eb0*/  IMAD.X R43, R39, 0x1, R19, P0 ;  /* 0x00000001272b7824 */ /* 0x000fcc00000e0613 */
[----:B------:R-:W5:Y:S01]  /*5ec0*/  LD.E.64 R42, desc[UR4][R42.64+-0x8] ;  /* 0xfffff8042a2a7980 */ /* 0x000f62000c101b00 */
[----:B0-----:R-:W0:Y:S01]  /*5ed0*/  LDCU.64 UR4, c[0x0][0x398] ;  /* 0x00007300ff0477ac */ /* 0x001e220008000a00 */
[----:B------:R-:W-:Y:S01]  /*5ee0*/  IMAD.MOV.U32 R7, RZ, RZ, R30 ;  /* 0x000000ffff077224 */ /* 0x000fe200078e001e */
[----:B------:R-:W-:Y:S01]  /*5ef0*/  IADD3 R6, P2, PT, R35, -0x1, RZ ;  /* 0xffffffff23067810 */ /* 0x000fe20007f5e0ff */
[----:B------:R-:W-:Y:S01]  /*5f00*/  BSSY.RECONVERGENT B1, `(.L_x_250) ;  /* 0x00000e3000017945 */ /* 0x000fe20003800200 */
[----:B------:R-:W-:Y:S01]  /*5f10*/  IADD3 R30, P1, PT, R30, 0x1, RZ ;  /* 0x000000011e1e7810 */ /* 0x000fe20007f3e0ff */
[----:B------:R-:W-:Y:S02]  /*5f20*/  IMAD.MOV.U32 R36, RZ, RZ, R35 ;  /* 0x000000ffff247224 */ /* 0x000fe400078e0023 */
[----:B------:R-:W-:Y:S02]  /*5f30*/  IMAD.MOV.U32 R8, RZ, RZ, R27 ;  /* 0x000000ffff087224 */ /* 0x000fe400078e001b */
[----:B------:R-:W-:-:S02]  /*5f40*/  IMAD.MOV.U32 R37, RZ, RZ, R33 ;  /* 0x000000ffff257224 */ /* 0x000fc400078e0021 */
[----:B------:R-:W-:Y:S02]  /*5f50*/  VIADD R5, R5, 0x1 ;  /* 0x0000000105057836 */ /* 0x000fe40000000000 */
[----:B------:R-:W-:Y:S02]  /*5f60*/  VIADD R4, R4, 0x1 ;  /* 0x0000000104047836 */ /* 0x000fe40000000000 */
[----:B------:R-:W-:Y:S01]  /*5f70*/  IMAD.X R27, RZ, RZ, R27, P1 ;  /* 0x000000ffff1b7224 */ /* 0x000fe200008e061b */
[----:B0-----:R-:W-:Y:S01]  /*5f80*/  ISETP.GT.U32.AND P0, PT, R35, UR4, PT ;  /* 0x0000000423007c0c */ /* 0x001fe2000bf04070 */
[----:B------:R-:W-:-:S03]  /*5f90*/  IMAD.MOV.U32 R35, RZ, RZ, R6 ;  /* 0x000000ffff237224 */ /* 0x000fc600078e0006 */
[C---:B------:R-:W-:Y:S02]  /*5fa0*/  ISETP.GT.AND.EX P0, PT, R33.reuse, UR5, PT, P0 ;  /* 0x0000000521007c0c */ /* 0x040fe4000bf04300 */
[----:B------:R-:W-:-:S11]  /*5fb0*/  IADD3.X R33, PT, PT, R33, -0x1, RZ, P2, !PT ;  /* 0xffffffff21217810 */ /* 0x000fd600017fe4ff */
[----:B------:R-:W-:Y:S05]  /*5fc0*/  @P0 BRA `(.L_x_251) ;  /* 0x0000000c00580947 */ /* 0x000fea0003800000 */
[----:B------:R-:W-:Y:S01]  /*5fd0*/  ISETP.GE.U32.AND P0, PT, R7, 0xf, PT ;  /* 0x0000000f0700780c */ /* 0x000fe20003f06070 */
[-C--:B------:R-:W-:Y:S01]  /*5fe0*/  IMAD R6, R33, R44.reuse, RZ ;  /* 0x0000002c21067224 */ /* 0x080fe200078e02ff */
[----:B------:R-:W-:Y:S01]  /*5ff0*/  BSSY.RECONVERGENT B2, `(.L_x_252) ;  /* 0x0000056000027945 */ /* 0x000fe20003800200 */
[----:B------:R-:W-:Y:S01]  /*6000*/  LOP3.LUT P1, RZ, R30, 0xf, RZ, 0xc0, !PT ;  /* 0x0000000f1eff7812 */ /* 0x000fe2000782c0ff */
[----:B------:R-:W-:Y:S01]  /*6010*/  IMAD.MOV.U32 R57, RZ, RZ, R35 ;  /* 0x000000ffff397224 */ /* 0x000fe200078e0023 */
[----:B------:R-:W-:Y:S01]  /*6020*/  ISETP.GE.U32.AND.EX P0, PT, R8, RZ, PT, P0 ;  /* 0x000000ff0800720c */ /* 0x000fe20003f06100 */
[----:B------:R-:W-:-:S04]  /*6030*/  IMAD.WIDE.U32 R8, R35, R44, RZ ;  /* 0x0000002c23087225 */ /* 0x000fc800078e00ff */
[----:B------:R-:W-:Y:S02]  /*6040*/  IMAD R45, R41, R35, R6 ;  /* 0x00000023292d7224 */ /* 0x000fe400078e0206 */
[----:B------:R-:W-:-:S06]  /*6050*/  IMAD.MOV.U32 R34, RZ, RZ, R33 ;  /* 0x000000ffff227224 */ /* 0x000fcc00078e0021 */
[----:B------:R-:W-:Y:S05]  /*6060*/  @!P0 BRA `(.L_x_253) ;  /* 0x0000000400388947 */ /* 0x000fea0003800000 */
[----:B------:R-:W-:Y:S01]  /*6070*/  IMAD R10, R16, R35, RZ ;  /* 0x00000023100a7224 */ /* 0x000fe200078e02ff */
[----:B------:R-:W-:Y:S01]  /*6080*/  LOP3.LUT R56, R30, 0xfffffff0, RZ, 0xc0, !PT ;  /* 0xfffffff01e387812 */ /* 0x000fe200078ec0ff */
[----:B------:R-:W-:-:S04]  /*6090*/  IMAD.WIDE.U32 R6, R35, R2, R38 ;  /* 0x0000000223067225 */ /* 0x000fc800078e0026 */
[----:B------:R-:W-:Y:S01]  /*60a0*/  IMAD R11, R33, R2, R10 ;  /* 0x00000002210b7224 */ /* 0x000fe200078e020a */
[----:B------:R-:W-:Y:S01]  /*60b0*/  IADD3 R6, P0, PT, R32, R6, RZ ;  /* 0x0000000620067210 */ /* 0x000fe20007f1e0ff */
[----:B------:R-:W-:Y:S01]  /*60c0*/  IMAD.MOV.U32 R40, RZ, RZ, R27 ;  /* 0x000000ffff287224 */ /* 0x000fe200078e001b */
[----:B------:R-:W-:Y:S01]  /*60d0*/  IADD3 R10, P2, PT, R38, R31, RZ ;  /* 0x0000001f260a7210 */ /* 0x000fe20007f5e0ff */
[----:B------:R-:W-:Y:S01]  /*60e0*/  IMAD.MOV.U32 R57, RZ, RZ, R35 ;  /* 0x000000ffff397224 */ /* 0x000fe200078e0023 */
[----:B------:R-:W-:Y:S01]  /*60f0*/  IADD3.X R7, PT, PT, R3, R7, R11, P0, !PT ;  /* 0x0000000703077210 */ /* 0x000fe200007fe40b */
[----:B------:R-:W-:Y:S02]  /*6100*/  IMAD.MOV.U32 R34, RZ, RZ, R33 ;  /* 0x000000ffff227224 */ /* 0x000fe400078e0021 */
[----:B------:R-:W-:-:S08]  /*6110*/  IMAD.X R11, R39, 0x1, R0, P2 ;  /* 0x00000001270b7824 */ /* 0x000fd000010e0600 */
.L_x_254:
[C---:B------:R-:W-:Y:S02]  /*6120*/  R2UR UR4, R28.reuse ;  /* 0x000000001c0472ca */ /* 0x040fe400000e0000 */
[C---:B------:R-:W-:Y:S02]  /*6130*/  R2UR UR5, R29.reuse ;  /* 0x000000001d0572ca */ /* 0x040fe400000e0000 */
[C---:B------:R-:W-:Y:S02]  /*6140*/  R2UR UR6, R28.reuse ;  /* 0x000000001c0672ca */ /* 0x040fe400000e0000 */
[C---:B------:R-:W-:Y:S02]  /*6150*/  R2UR UR7, R29.reuse ;  /* 0x000000001d0772ca */ /* 0x040fe400000e0000 */
[----:B------:R-:W-:Y:S02]  /*6160*/  R2UR UR8, R28 ;  /* 0x000000001c0872ca */ /* 0x000fe400000e0000 */
[----:B------:R-:W-:-:S02]  /*6170*/  R2UR UR9, R29 ;  /* 0x000000001d0972ca */ /* 0x000fc400000e0000 */
[----:B------:R-:W-:Y:S02]  /*6180*/  R2UR UR10, R28 ;  /* 0x000000001c0a72ca */ /* 0x000fe400000e0000 */
[----:B------:R-:W-:Y:S01]  /*6190*/  R2UR UR11, R29 ;  /* 0x000000001d0b72ca */ /* 0x000fe200000e0000 */
[----:B------:R-:W2:Y:S04]  /*61a0*/  LD.E.64 R48, desc[UR4][R6.64+-0x40] ;  /* 0xffffc00406307980 */ /* 0x000ea8000c101b00 */
[----:B------:R-:W2:Y:S04]  /*61b0*/  LD.E.64 R46, desc[UR6][R10.64+-0x40] ;  /* 0xffffc0060a2e7980 */ /* 0x000ea8000c101b00 */
[----:B------:R-:W3:Y:S04]  /*61c0*/  LD.E.64 R20, desc[UR8][R6.64+-0x38] ;  /* 0xffffc80806147980 */ /* 0x000ee8000c101b00 */
[----:B------:R-:W3:Y:S04]  /*61d0*/  LD.E.64 R54, desc[UR10][R10.64+-0x38] ;  /* 0xffffc80a0a367980 */ /* 0x000ee8000c101b00 */
        /* <DEDUP_REMOVED lines=16> */
[----:B--2---:R-:W-:-:S03]  /*62e0*/  DFMA R46, -R48, R46, R50 ;  /* 0x0000002e302e722b */ /* 0x004fc60000000132 */
        /* <DEDUP_REMOVED lines=21> */
[----:B------:R0:W4:Y:S04]  /*6440*/  LD.E.64 R12, desc[UR8][R6.64+0x38] ;  /* 0x00003808060c7980 */ /* 0x000128000c101b00 */
[----:B------:R1:W4:Y:S01]  /*6450*/  LD.E.64 R14, desc[UR10][R10.64+0x38] ;  /* 0x0000380a0a0e7980 */ /* 0x000322000c101b00 */
        /* <DEDUP_REMOVED lines=12> */
[----:B----4-:R-:W-:-:S08]  /*6520*/  DFMA R42, -R42, R20, R46 ;  /* 0x000000142a2a722b */ /* 0x010fd0000000012e */
[----:B------:R-:W-:Y:S01]  /*6530*/  DFMA R42, -R12, R14, R42 ;  /* 0x0000000e0c2a722b */ /* 0x000fe2000000012a */
[----:B------:R-:W-:Y:S10]  /*6540*/  @P0 BRA `(.L_x_254) ;  /* 0xfffffff800f40947 */ /* 0x000ff4000383ffff */
.L_x_253:
[----:B------:R-:W-:Y:S05]  /*6550*/  BSYNC.RECONVERGENT B2 ;  /* 0x0000000000027941 */ /* 0x000fea0003800200 */
.L_x_252:
[----:B------:R-:W-:Y:S01]  /*6560*/  IMAD.IADD R45, R9, 0x1, R45 ;  /* 0x00000001092d7824 */ /* 0x000fe200078e022d */
        /* <DEDUP_REMOVED lines=9> */
[----:B------:R-:W-:Y:S02]  /*6600*/  IADD3 R6, P0, PT, R57, R8, RZ ;  /* 0x0000000839067210 */ /* 0x000fe40007f1e0ff */
[----:B------:R-:W-:Y:S02]  /*6610*/  R2UR UR4, R28 ;  /* 0x000000001c0472ca */ /* 0x000fe400000e0000 */
[C---:B------:R-:W-:Y:S01]  /*6620*/  R2UR UR5, R29.reuse ;  /* 0x000000001d0572ca */ /* 0x040fe200000e0000 */
[----:B------:R-:W-:Y:S01]  /*6630*/  IMAD.X R7, R34, 0x1, R45, P0 ;  /* 0x0000000122077824 */ /* 0x000fe200000e062d */
[----:B------:R-:W-:Y:S02]  /*6640*/  R2UR UR6, R28 ;  /* 0x000000001c0672ca */ /* 0x000fe400000e0000 */
[----:B------:R-:W-:Y:S02]  /*6650*/  R2UR UR7, R29 ;  /* 0x000000001d0772ca */ /* 0x000fe400000e0000 */
[----:B------:R-:W-:-:S02]  /*6660*/  LEA R12, P2, R57, R18, 0x3 ;  /* 0x00000012390c7211 */ /* 0x000fc400078418ff */
[C---:B------:R-:W-:Y:S02]  /*6670*/  LEA R14, P0, R6.reuse, R24, 0x3 ;  /* 0x00000018060e7211 */ /* 0x040fe400078018ff */
[----:B------:R-:W-:Y:S02]  /*6680*/  LEA.HI.X R13, R57, R17, R34, 0x3, P2 ;  /* 0x00000011390d7211 */ /* 0x000fe400010f1c22 */
[----:B------:R-:W-:Y:S02]  /*6690*/  LEA.HI.X R15, R6, R23, R7, 0x3, P0 ;  /* 0x00000017060f7211 */ /* 0x000fe400000f1c07 */
[C---:B------:R-:W-:Y:S02]  /*66a0*/  R2UR UR10, R28.reuse ;  /* 0x000000001c0a72ca */ /* 0x040fe400000e0000 */
[----:B------:R-:W-:Y:S01]  /*66b0*/  R2UR UR11, R29 ;  /* 0x000000001d0b72ca */ /* 0x000fe200000e0000 */
[----:B------:R-:W2:Y:S01]  /*66c0*/  LD.E.64 R50, desc[UR6][R12.64] ;  /* 0x000000060c327980 */ /* 0x000ea2000c101b00 */
[----:B------:R-:W-:-:S02]  /*66d0*/  R2UR UR8, R28 ;  /* 0x000000001c0872ca */ /* 0x000fc400000e0000 */
        /* <DEDUP_REMOVED lines=21> */
[----:B------:R-:W-:Y:S02]  /*6830*/  IMAD.X R34, RZ, RZ, R34, P0 ;  /* 0x000000ffff227224 */ /* 0x000fe400000e0622 */
[----:B--2---:R-:W-:-:S08]  /*6840*/  DFMA R6, -R52, R50, R6 ;  /* 0x000000323406722b */ /* 0x004fd00000000106 */
[----:B----4-:R-:W-:-:S08]  /*6850*/  DFMA R6, -R48, R46, R6 ;  /* 0x0000002e3006722b */ /* 0x010fd00000000106 */
[----:B---3--:R-:W-:-:S08]  /*6860*/  DFMA R42, -R42, R20, R6 ;  /* 0x000000142a2a722b */ /* 0x008fd00000000106 */
[----:B------:R-:W-:-:S11]  /*6870*/  DFMA R42, -R60, R58, R42 ;  /* 0x0000003a3c2a722b */ /* 0x000fd6000000012a */
.L_x_256:
[----:B------:R-:W-:Y:S05]  /*6880*/  BSYNC.RECONVERGENT B2 ;  /* 0x0000000000027941 */ /* 0x000fea0003800200 */
.L_x_255:
        /* <DEDUP_REMOVED lines=40> */
.L_x_258:
[----:B------:R-:W-:Y:S05]  /*6b10*/  BSYNC.RECONVERGENT B2 ;  /* 0x0000000000027941 */ /* 0x000fea0003800200 */
.L_x_257:
        /* <DEDUP_REMOVED lines=8> */
[----:B------:R-:W-:Y:S02]  /*6ba0*/  LEA R8, P0, R9, R24, 0x3 ;  /* 0x0000001809087211 */ /* 0x000fe400078018ff */
[----:B------:R-:W-:Y:S02]  /*6bb0*/  LEA.HI.X R7, R57, R17, R34, 0x3, P1 ;  /* 0x0000001139077211 */ /* 0x000fe400008f1c22 */
[----:B------:R-:W-:-:S05]  /*6bc0*/  LEA.HI.X R9, R9, R23, R10, 0x3, P0 ;  /* 0x0000001709097211 */ /* 0x000fca00000f1c0a */
        /* <DEDUP_REMOVED lines=22> */
.L_x_251:
[----:B------:R-:W-:Y:S05]  /*6d30*/  BSYNC.RECONVERGENT B1 ;  /* 0x0000000000017941 */ /* 0x000fea0003800200 */
.L_x_250:
[----:B------:R-:W-:Y:S01]  /*6d40*/  IMAD R8, R33, R44, RZ ;  /* 0x0000002c21087224 */ /* 0x000fe200078e02ff */
[----:B------:R-:W-:Y:S01]  /*6d50*/  R2UR UR4, R28 ;  /* 0x000000001c0472ca */ /* 0x000fe200000e0000 */
[----:B------:R-:W-:Y:S01]  /*6d60*/  IMAD.WIDE.U32 R6, R44, R35, R36 ;  /* 0x000000232c067225 */ /* 0x000fe200078e0024 */
[----:B------:R-:W-:-:S03]  /*6d70*/  R2UR UR5, R29 ;  /* 0x000000001d0572ca */ /* 0x000fc600000e0000 */
[----:B------:R-:W-:Y:S01]  /*6d80*/  IMAD R9, R41, R35, R8 ;  /* 0x0000002329097224 */ /* 0x000fe200078e0208 */
[----:B------:R-:W-:-:S03]  /*6d90*/  LEA R14, P0, R6, R24, 0x3 ;  /* 0x00000018060e7211 */ /* 0x000fc600078018ff */
[----:B------:R-:W-:-:S05]  /*6da0*/  IMAD.IADD R7, R9, 0x1, R7 ;  /* 0x0000000109077824 */ /* 0x000fca00078e0207 */
        /* <DEDUP_REMOVED lines=20> */
[----:B------:R-:W-:Y:S05]  /*6ef0*/  CALL.REL.NOINC `($__internal_2_$__cuda_sm20_div_rn_f64_full) ;  /* 0x0000000000987944 */ /* 0x000fea0003c00000 */
.L_x_260:
[----:B------:R-:W-:Y:S05]  /*6f00*/  BSYNC.RECONVERGENT B1 ;  /* 0x0000000000017941 */ /* 0x000fea0003800200 */
.L_x_259:
[----:B------:R-:W0:Y:S01]  /*6f10*/  LDCU.64 UR4, c[0x0][0x390] ;  /* 0x00007200ff0477ac */ /* 0x000e220008000a00 */
[C---:B------:R-:W-:Y:S02]  /*6f20*/  R2UR UR6, R28.reuse ;  /* 0x000000001c0672ca */ /* 0x040fe400000e0000 */
[C---:B------:R-:W-:Y:S02]  /*6f30*/  R2UR UR7, R29.reuse ;  /* 0x000000001d0772ca */ /* 0x040fe400000e0000 */
[----:B------:R-:W-:Y:S02]  /*6f40*/  R2UR UR8, R28 ;  /* 0x000000001c0872ca */ /* 0x000fe400000e0000 */
[----:B------:R-:W-:Y:S02]  /*6f50*/  R2UR UR9, R29 ;  /* 0x000000001d0972ca */ /* 0x000fe400000e0000 */
[----:B------:R-:W-:-:S05]  /*6f60*/  IADD3 R8, P1, PT, R38, R18, RZ ;  /* 0x0000001226087210 */ /* 0x000fca0007f3e0ff */
[----:B------:R-:W-:Y:S01]  /*6f70*/  IMAD.X R9, R39, 0x1, R17, P1 ;  /* 0x0000000127097824 */ /* 0x000fe200008e0611 */
[----:B0-----:R-:W-:-:S04]  /*6f80*/  IADD3 R6, P0, PT, R38, UR4, RZ ;  /* 0x0000000426067c10 */ /* 0x001fc8000ff1e0ff */
[----:B------:R-:W-:Y:S02]  /*6f90*/  IADD3.X R7, PT, PT, R39, UR5, RZ, P0, !PT ;  /* 0x0000000527077c10 */ /* 0x000fe400087fe4ff */
[----:B------:R-:W-:-:S03]  /*6fa0*/  ISETP.GT.U32.AND P0, PT, R36, 0x1, PT ;  /* 0x000000012400780c */ /* 0x000fc60003f04070 */
[----:B------:R0:W-:Y:S01]  /*6fb0*/  STG.E.64 desc[UR6][R6.64+-0x8], R12 ;  /* 0xfffff80c06007986 */ /* 0x0001e2000c101b06 */
[----:B------:R-:W-:-:S03]  /*6fc0*/  ISETP.GT.U32.AND.EX P0, PT, R37, RZ, PT, P0 ;  /* 0x000000ff2500720c */ /* 0x000fc60003f04100 */
[----:B------:R0:W-:Y:S10]  /*6fd0*/  ST.E.64 desc[UR8][R8.64+-0x8], R12 ;  /* 0xfffff80c08007985 */ /* 0x0001f4000c101b08 */
[----:B------:R-:W-:Y:S05]  /*6fe0*/  @P0 BRA `(.L_x_261) ;  /* 0xffffffec009c0947 */ /* 0x000fea000383ffff */
[----:B------:R-:W-:Y:S05]  /*6ff0*/  BSYNC.RECONVERGENT B0 ;  /* 0x0000000000007941 */ /* 0x000fea0003800200 */
.L_x_190:
[----:B------:R-:W-:Y:S01]  /*7000*/  MOV R2, 0x8 ;  /* 0x0000000800027802 */ /* 0x000fe20000000f00 */
[----:B------:R-:W-:Y:S02]  /*7010*/  IMAD.MOV.U32 R4, RZ, RZ, R26 ;  /* 0x000000ffff047224 */ /* 0x000fe400078e001a */
[----:B------:R-:W-:Y:S01]  /*7020*/  IMAD.MOV.U32 R5, RZ, RZ, R25 ;  /* 0x000000ffff057224 */ /* 0x000fe200078e0019 */
[----:B0-----:R0:W1:Y:S06]  /*7030*/  LDC.64 R6, c[0x4][R2] ;  /* 0x0100000002067b82 */ /* 0x00106c0000000a00 */
[----:B------:R-:W-:-:S07]  /*7040*/  LEPC R20, `(.L_x_262) ;  /* 0x000000001014794e */ /* 0x000fce0000000000 */
[----:B01----:R-:W-:Y:S05]  /*7050*/  CALL.ABS.NOINC R6 ;  /* 0x0000000006007343 */ /* 0x003fea0003c00000 */
.L_x_262:
[----:B------:R0:W1:Y:S01]  /*7060*/  LDC.64 R6, c[0x4][R2] ;  /* 0x0100000002067b82 */ /* 0x0000620000000a00 */
[----:B------:R-:W-:Y:S02]  /*7070*/  IMAD.MOV.U32 R4, RZ, RZ, R24 ;  /* 0x000000ffff047224 */ /* 0x000fe400078e0018 */
[----:B------:R-:W-:-:S07]  /*7080*/  IMAD.MOV.U32 R5, RZ, RZ, R23 ;  /* 0x000000ffff057224 */ /* 0x000fce00078e0017 */
[----:B------:R-:W-:-:S07]  /*7090*/  LEPC R20, `(.L_x_263) ;  /* 0x000000001014794e */ /* 0x000fce0000000000 */
[----:B01----:R-:W-:Y:S05]  /*70a0*/  CALL.ABS.NOINC R6 ;  /* 0x0000000006007343 */ /* 0x003fea0003c00000 */
.L_x_263:
[----:B------:R0:W1:Y:S01]  /*70b0*/  LDC.64 R6, c[0x4][R2] ;  /* 0x0100000002067b82 */ /* 0x0000620000000a00 */
[----:B------:R-:W-:Y:S02]  /*70c0*/  IMAD.MOV.U32 R4, RZ, RZ, R22 ;  /* 0x000000ffff047224 */ /* 0x000fe400078e0016 */
[----:B------:R-:W-:-:S07]  /*70d0*/  IMAD.MOV.U32 R5, RZ, RZ, R19 ;  /* 0x000000ffff057224 */ /* 0x000fce00078e0013 */
[----:B------:R-:W-:-:S07]  /*70e0*/  LEPC R20, `(.L_x_264) ;  /* 0x000000001014794e */ /* 0x000fce0000000000 */
[----:B01----:R-:W-:Y:S05]  /*70f0*/  CALL.ABS.NOINC R6 ;  /* 0x0000000006007343 */ /* 0x003fea0003c00000 */
.L_x_264:
[----:B------:R-:W0:Y:S01]  /*7100*/  LDC.64 R2, c[0x4][R2] ;  /* 0x0100000002027b82 */ /* 0x000e220000000a00 */
[----:B------:R-:W-:Y:S02]  /*7110*/  IMAD.MOV.U32 R4, RZ, RZ, R18 ;  /* 0x000000ffff047224 */ /* 0x000fe400078e0012 */
[----:B------:R-:W-:-:S07]  /*7120*/  IMAD.MOV.U32 R5, RZ, RZ, R17 ;  /* 0x000000ffff057224 */ /* 0x000fce00078e0011 */
[----:B------:R-:W-:-:S07]  /*7130*/  LEPC R20, `(.L_x_265) ;  /* 0x000000001014794e */ /* 0x000fce0000000000 */
[----:B0-----:R-:W-:Y:S05]  /*7140*/  CALL.ABS.NOINC R2 ;  /* 0x0000000002007343 */ /* 0x001fea0003c00000 */
.L_x_265:
[----:B------:R-:W-:Y:S05]  /*7150*/  EXIT ;  /* 0x000000000000794d */ /* 0x000fea0003800000 */
        .weak           $__internal_2_$__cuda_sm20_div_rn_f64_full
        .type           $__internal_2_$__cuda_sm20_div_rn_f64_full,@function
        .size           $__internal_2_$__cuda_sm20_div_rn_f64_full,(.L_x_463 - $__internal_2_$__cuda_sm20_div_rn_f64_full)
$__internal_2_$__cuda_sm20_div_rn_f64_full:
[C---:B------:R-:W-:Y:S01]  /*7160*/  FSETP.GEU.AND P1, PT, |R7|.reuse, 1.469367938527859385e-39, PT ;  /* 0x001000000700780b */ /* 0x040fe20003f2e200 */
[----:B------:R-:W-:Y:S01]  /*7170*/  IMAD.MOV.U32 R10, RZ, RZ, 0x1 ;  /* 0x00000001ff0a7424 */ /* 0x000fe200078e00ff */
[----:B------:R-:W-:Y:S01]  /*7180*/  LOP3.LUT R20, R7, 0x800fffff, RZ, 0xc0, !PT ;  /* 0x800fffff07147812 */ /* 0x000fe200078ec0ff */
[----:B------:R-:W-:Y:S01]  /*7190*/  BSSY.RECONVERGENT B2, `(.L_x_266) ;  /* 0x0000054000027945 */ /* 0x000fe20003800200 */
[C---:B------:R-:W-:Y:S02]  /*71a0*/  FSETP.GEU.AND P3, PT, |R9|.reuse, 1.469367938527859385e-39, PT ;  /* 0x001000000900780b */ /* 0x040fe40003f6e200 */
[----:B------:R-:W-:Y:S01]  /*71b0*/  LOP3.LUT R21, R20, 0x3ff00000, RZ, 0xfc, !PT ;  /* 0x3ff0000014157812 */ /* 0x000fe200078efcff */
[----:B------:R-:W-:Y:S01]  /*71c0*/  IMAD.MOV.U32 R20, RZ, RZ, R6 ;  /* 0x000000ffff147224 */ /* 0x000fe200078e0006 */
[----:B------:R-:W-:Y:S02]  /*71d0*/  LOP3.LUT R12, R9, 0x7ff00000, RZ, 0xc0, !PT ;  /* 0x7ff00000090c7812 */ /* 0x000fe400078ec0ff */
[----:B------:R-:W-:-:S03]  /*71e0*/  LOP3.LUT R53, R7, 0x7ff00000, RZ, 0xc0, !PT ;  /* 0x7ff0000007357812 */ /* 0x000fc600078ec0ff */
[----:B------:R-:W-:Y:S01]  /*71f0*/  @!P1 DMUL R20, R6, 8.98846567431157953865e+307 ;  /* 0x7fe0000006149828 */ /* 0x000fe20000000000 */
[----:B------:R-:W-:-:S03]  /*7200*/  ISETP.GE.U32.AND P2, PT, R12, R53, PT ;  /* 0x000000350c00720c */ /* 0x000fc60003f46070 */
[----:B------:R-:W-:Y:S01]  /*7210*/  @!P3 LOP3.LUT R13, R7, 0x7ff00000, RZ, 0xc0, !PT ;  /* 0x7ff00000070db812 */ /* 0x000fe200078ec0ff */
[----:B------:R-:W-:Y:S01]  /*7220*/  @!P3 IMAD.MOV.U32 R56, RZ, RZ, RZ ;  /* 0x000000ffff38b224 */ /* 0x000fe200078e00ff */
[----:B------:R-:W0:Y:S02]  /*7230*/  MUFU.RCP64H R11, R21 ;  /* 0x00000015000b7308 */ /* 0x000e240000001800 */
[----:B------:R-:W-:Y:S01]  /*7240*/  @!P3 ISETP.GE.U32.AND P4, PT, R12, R13, PT ;  /* 0x0000000d0c00b20c */ /* 0x000fe20003f86070 */
[----:B------:R-:W-:Y:S01]  /*7250*/  IMAD.MOV.U32 R13, RZ, RZ, 0x1ca00000 ;  /* 0x1ca00000ff0d7424 */ /* 0x000fe200078e00ff */
[----:B------:R-:W-:-:S04]  /*7260*/  @!P1 LOP3.LUT R53, R21, 0x7ff00000, RZ, 0xc0, !PT ;  /* 0x7ff0000015359812 */ /* 0x000fc800078ec0ff */
[----:B------:R-:W-:Y:S01]  /*7270*/  @!P3 SEL R55, R13, 0x63400000, !P4 ;  /* 0x634000000d37b807 */ /* 0x000fe20006000000 */
[----:B0-----:R-:W-:-:S08]  /*7280*/  DFMA R14, R10, -R20, 1 ;  /* 0x3ff000000a0e742b */ /* 0x001fd00000000814 */
[----:B------:R-:W-:-:S08]  /*7290*/  DFMA R14, R14, R14, R14 ;  /* 0x0000000e0e0e722b */ /* 0x000fd0000000000e */
[----:B------:R-:W-:Y:S01]  /*72a0*/  DFMA R10, R10, R14, R10 ;  /* 0x0000000e0a0a722b */ /* 0x000fe2000000000a */
[--C-:B------:R-:W-:Y:S01]  /*72b0*/  @!P3 LOP3.LUT R14, R55, 0x80000000, R9.reuse, 0xf8, !PT ;  /* 0x80000000370eb812 */ /* 0x100fe200078ef809 */
[----:B------:R-:W-:Y:S01]  /*72c0*/  IMAD.MOV.U32 R55, RZ, RZ, R12 ;  /* 0x000000ffff377224 */ /* 0x000fe200078e000c */
[----:B------:R-:W-:Y:S02]  /*72d0*/  SEL R15, R13, 0x63400000, !P2 ;  /* 0x634000000d0f7807 */ /* 0x000fe40005000000 */
[----:B------:R-:W-:Y:S01]  /*72e0*/  @!P3 LOP3.LUT R57, R14, 0x100000, RZ, 0xfc, !PT ;  /* 0x001000000e39b812 */ /* 0x000fe200078efcff */
[----:B------:R-:W-:Y:S02]  /*72f0*/  IMAD.MOV.U32 R14, RZ, RZ, R8 ;  /* 0x000000ffff0e7224 */ /* 0x000fe400078e0008 */
[----:B------:R-:W-:Y:S01]  /*7300*/  DFMA R58, R10, -R20, 1 ;  /* 0x3ff000000a3a742b */ /* 0x000fe20000000814 */
[----:B------:R-:W-:-:S06]  /*7310*/  LOP3.LUT R15, R15, 0x800fffff, R9, 0xf8, !PT ;  /* 0x800fffff0f0f7812 */ /* 0x000fcc00078ef809 */
[----:B------:R-:W-:Y:S02]  /*7320*/  @!P3 DFMA R14, R14, 2, -R56 ;  /* 0x400000000e0eb82b */ /* 0x000fe40000000838 */
[----:B------:R-:W-:-:S08]  /*7330*/  DFMA R58, R10, R58, R10 ;  /* 0x0000003a0a3a722b */ /* 0x000fd0000000000a */
[----:B------:R-:W-:Y:S01]  /*7340*/  DMUL R56, R58, R14 ;  /* 0x0000000e3a387228 */ /* 0x000fe20000000000 */
[----:B------:R-:W-:-:S07]  /*7350*/  @!P3 LOP3.LUT R55, R15, 0x7ff00000, RZ, 0xc0, !PT ;  /* 0x7ff000000f37b812 */ /* 0x000fce00078ec0ff */
[----:B------:R-:W-:-:S08]  /*7360*/  DFMA R10, R56, -R20, R14 ;  /* 0x80000014380a722b */ /* 0x000fd0000000000e */
[----:B------:R-:W-:Y:S01]  /*7370*/  DFMA R10, R58, R10, R56 ;  /* 0x0000000a3a0a722b */ /* 0x000fe20000000038 */
[----:B------:R-:W-:-:S05]  /*7380*/  VIADD R56, R55, 0xffffffff ;  /* 0xffffffff37387836 */ /* 0x000fca0000000000 */
[----:B------:R-:W-:Y:S01]  /*7390*/  ISETP.GT.U32.AND P1, PT, R56, 0x7feffffe, PT ;  /* 0x7feffffe3800780c */ /* 0x000fe20003f24070 */
[----:B------:R-:W-:-:S05]  /*73a0*/  VIADD R56, R53, 0xffffffff ;  /* 0xffffffff35387836 */ /* 0x000fca0000000000 */
[----:B------:R-:W-:-:S13]  /*73b0*/  ISETP.GT.U32.OR P1, PT, R56, 0x7feffffe, P1 ;  /* 0x7feffffe3800780c */ /* 0x000fda0000f24470 */
[----:B------:R-:W-:Y:S05]  /*73c0*/  @P1 BRA `(.L_x_267) ;  /* 0x00000000006c1947 */ /* 0x000fea0003800000 */
[----:B------:R-:W-:Y:S01]  /*73d0*/  LOP3.LUT R9, R7, 0x7ff00000, RZ, 0xc0, !PT ;  /* 0x7ff0000007097812 */ /* 0x000fe200078ec0ff */
[----:B------:R-:W-:-:S03]  /*73e0*/  IMAD.MOV.U32 R56, RZ, RZ, RZ ;  /* 0x000000ffff387224 */ /* 0x000fc600078e00ff */
[CC--:B------:R-:W-:Y:S02]  /*73f0*/  VIADDMNMX R8, R12.reuse, -R9.reuse, 0xb9600000, !PT ;  /* 0xb96000000c087446 */ /* 0x0c0fe40007800909 */
[----:B------:R-:W-:Y:S02]  /*7400*/  ISETP.GE.U32.AND P1, PT, R12, R9, PT ;  /* 0x000000090c00720c */ /* 0x000fe40003f26070 */
        /* <DEDUP_REMOVED lines=21> */
[----:B------:R-:W-:Y:S01]  /*7560*/  FSEL R13, R7, R13, !P1 ;  /* 0x0000000d070d7208 */ /* 0x000fe20004800000 */
[----:B------:R-:W-:Y:S06]  /*7570*/  BRA `(.L_x_268) ;  /* 0x0000000000547947 */ /* 0x000fec0003800000 */
.L_x_267:
        /* <DEDUP_REMOVED lines=16> */
.L_x_270:
[----:B------:R-:W-:Y:S01]  /*7680*/  LOP3.LUT R13, R7, 0x80000, RZ, 0xfc, !PT ;  /* 0x00080000070d7812 */ /* 0x000fe200078efcff */
[----:B------:R-:W-:Y:S01]  /*7690*/  IMAD.MOV.U32 R12, RZ, RZ, R6 ;  /* 0x000000ffff0c7224 */ /* 0x000fe200078e0006 */
[----:B------:R-:W-:Y:S06]  /*76a0*/  BRA `(.L_x_268) ;  /* 0x0000000000087947 */ /* 0x000fec0003800000 */
.L_x_269:
[----:B------:R-:W-:Y:S01]  /*76b0*/  LOP3.LUT R13, R9, 0x80000, RZ, 0xfc, !PT ;  /* 0x00080000090d7812 */ /* 0x000fe200078efcff */
[----:B------:R-:W-:-:S07]  /*76c0*/  IMAD.MOV.U32 R12, RZ, RZ, R8 ;  /* 0x000000ffff0c7224 */ /* 0x000fce00078e0008 */
.L_x_268:
[----:B------:R-:W-:Y:S05]  /*76d0*/  BSYNC.RECONVERGENT B2 ;  /* 0x0000000000027941 */ /* 0x000fea0003800200 */
.L_x_266:
[----:B------:R-:W-:-:S04]  /*76e0*/  IMAD.MOV.U32 R55, RZ, RZ, 0x0 ;  /* 0x00000000ff377424 */ /* 0x000fc800078e00ff */
[----:B------:R-:W-:Y:S05]  /*76f0*/  RET.REL.NODEC R54 `(_Z9doolittlePdS_S_l) ;  /* 0xffffff8836407950 */ /* 0x000fea0003c3ffff */
.L_x_271:
        /* <DEDUP_REMOVED lines=16> */
.L_x_463:


//--------------------- .text._Z10gaussnaivePdS_S_l --------------------------
	.section	.text._Z10gaussnaivePdS_S_l,"ax",@progbits
	.align	128
        .global         _Z10gaussnaivePdS_S_l
        .type           _Z10gaussnaivePdS_S_l,@function
        .size           _Z10gaussnaivePdS_S_l,(.L_x_464 - _Z10gaussnaivePdS_S_l)
        .other          _Z10gaussnaivePdS_S_l,@"STO_CUDA_ENTRY STV_DEFAULT"
_Z10gaussnaivePdS_S_l:
.text._Z10gaussnaivePdS_S_l:
        /* <DEDUP_REMOVED lines=15> */
.L_x_272:
[----:B------:R-:W0:Y:S01]  /*00f0*/  LDC.64 R2, c[0x4][R2] ;  /* 0x0100000002027b82 */ /* 0x000e220000000a00 */
[----:B------:R-:W-:Y:S02]  /*0100*/  IMAD.MOV.U32 R22, RZ, RZ, R4 ;  /* 0x000000ffff167224 */ /* 0x000fe400078e0004 */
[----:B------:R-:W-:Y:S02]  /*0110*/  IMAD.MOV.U32 R19, RZ, RZ, R5 ;  /* 0x000000ffff137224 */ /* 0x000fe400078e0005 */
[----:B------:R-:W-:Y:S02]  /*0120*/  IMAD.U32 R4, RZ, RZ, UR36 ;  /* 0x00000024ff047e24 */ /* 0x000fe4000f8e00ff */
[----:B------:R-:W-:-:S07]  /*0130*/  IMAD.U32 R5, RZ, RZ, UR37 ;  /* 0x00000025ff057e24 */ /* 0x000fce000f8e00ff */
[----:B------:R-:W-:-:S07]  /*0140*/  LEPC R20, `(.L_x_273) ;  /* 0x000000001014794e */ /* 0x000fce0000000000 */
[----:B0-----:R-:W-:Y:S05]  /*0150*/  CALL.ABS.NOINC R2 ;  /* 0x0000000002007343 */ /* 0x001fea0003c00000 */
.L_x_273:
        /* <DEDUP_REMOVED lines=9> */
[C---:B------:R-:W-:Y:S01]  /*01f0*/  LOP3.LUT R45, R38.reuse, 0x7, RZ, 0xc0, !PT ;  /* 0x00000007262d7812 */ /* 0x040fe200078ec0ff */
[----:B------:R-:W-:Y:S01]  /*0200*/  IMAD.MOV.U32 R0, RZ, RZ, RZ ;  /* 0x000000ffff007224 */ /* 0x000fe200078e00ff */
[C---:B------:R-:W-:Y:S01]  /*0210*/  IADD3 R16, P0, PT, R38.reuse, -0x1, RZ ;  /* 0xffffffff26107810 */ /* 0x040fe20007f1e0ff */
[----:B------:R-:W-:Y:S01]  /*0220*/  IMAD.MOV.U32 R7, RZ, RZ, RZ ;  /* 0x000000ffff077224 */ /* 0x000fe200078e00ff */
[----:B------:R-:W-:Y:S02]  /*0230*/  IADD3 R42, P3, PT, R38, 0x1, RZ ;  /* 0x00000001262a7810 */ /* 0x000fe40007f7e0ff */
[----:B------:R-:W-:Y:S02]  /*0240*/  IADD3 R24, P1, PT, R23, -0x1, RZ ;  /* 0xffffffff17187810 */ /* 0x000fe40007f3e0ff */
[----:B------:R-:W-:-:S02]  /*0250*/  IADD3 R25, P2, PT, R45, -0x1, RZ ;  /* 0xffffffff2d197810 */ /* 0x000fc40007f5e0ff */
[C---:B------:R-:W-:Y:S01]  /*0260*/  LOP3.LUT R41, R39.reuse, 0x7fffffff, RZ, 0xc0, !PT ;  /* 0x7fffffff27297812 */ /* 0x040fe200078ec0ff */
[----:B------:R-:W-:Y:S01]  /*0270*/  IMAD.X R26, RZ, RZ, -0x1, P1 ;  /* 0xffffffffff1a7424 */ /* 0x000fe200008e06ff */
[----:B------:R-:W-:Y:S01]  /*0280*/  IADD3.X R40, PT, PT, R39, -0x1, RZ, P0, !PT ;  /* 0xffffffff27287810 */ /* 0x000fe200007fe4ff */
[----:B------:R-:W-:Y:S01]  /*0290*/  IMAD.X R39, RZ, RZ, R39, P3 ;  /* 0x000000ffff277224 */ /* 0x000fe200018e0627 */
[C---:B------:R-:W-:Y:S01]  /*02a0*/  LOP3.LUT R44, R38.reuse, 0xfffffff0, RZ, 0xc0, !PT ;  /* 0xfffffff0262c7812 */ /* 0x040fe200078ec0ff */
[----:B------:R-:W-:Y:S01]  /*02b0*/  IMAD.X R27, RZ, RZ, -0x1, P2 ;  /* 0xffffffffff1b7424 */ /* 0x000fe200010e06ff */
[----:B------:R-:W-:-:S07]  /*02c0*/  LOP3.LUT R43, R38, 0x3, RZ, 0xc0, !PT ;  /* 0x00000003262b7812 */ /* 0x000fce00078ec0ff */
.L_x_282:
[----:B------:R-:W-:Y:S02]  /*02d0*/  ISETP.GE.U32.AND P0, PT, R16, 0xf, PT ;  /* 0x0000000f1000780c */ /* 0x000fe40003f06070 */
[----:B-1----:R-:W-:Y:S02]  /*02e0*/  CS2R R8, SRZ ;  /* 0x0000000000087805 */ /* 0x002fe4000001ff00 */
[----:B------:R-:W-:-:S13]  /*02f0*/  ISETP.GE.U32.AND.EX P0, PT, R40, RZ, PT, P0 ;  /* 0x000000ff2800720c */ /* 0x000fda0003f06100 */
[----:B------:R-:W-:Y:S05]  /*0300*/  @!P0 BRA `(.L_x_276) ;  /* 0x0000000000f48947 */ /* 0x000fea0003800000 */
[----:B------:R-:W-:Y:S01]  /*0310*/  BSSY.RECONVERGENT B1, `(.L_x_277) ;  /* 0x000003a000017945 */ /* 0x000fe20003800200 */
[----:B------:R-:W-:Y:S02]  /*0320*/  IMAD.MOV.U32 R9, RZ, RZ, RZ ;  /* 0x000000ffff097224 */ /* 0x000fe400078e00ff */
[----:B------:R-:W-:-:S07]  /*0330*/  IMAD.MOV.U32 R6, RZ, RZ, RZ ;  /* 0x000000ffff067224 */ /* 0x000fce00078e00ff */
.L_x_278:
[----:B------:R-:W1:Y:S01]  /*0340*/  LDCU.64 UR6, c[0x0][0x398] ;  /* 0x00007300ff0677ac */ /* 0x000e620008000a00 */
[----:B------:R-:W-:Y:S02]  /*0350*/  IMAD.MOV.U32 R2, RZ, RZ, R9 ;  /* 0x000000ffff027224 */ /* 0x000fe400078e0009 */
[----:B------:R-:W-:Y:S01]  /*0360*/  IMAD.MOV.U32 R3, RZ, RZ, R6 ;  /* 0x000000ffff037224 */ /* 0x000fe200078e0006 */
[----:B------:R-:W2:Y:S01]  /*0370*/  LDCU.64 UR4, c[0x0][0x380] ;  /* 0x00007000ff0477ac */ /* 0x000ea20008000a00 */
[----:B-1--4-:R-:W-:Y:S02]  /*0380*/  IMAD R11, R7, UR6, RZ ;  /* 0x00000006070b7c24 */ /* 0x012fe4000f8e02ff */
[----:B------:R-:W-:Y:S01]  /*0390*/  IMAD.WIDE.U32 R4, R0, UR6, R2 ;  /* 0x0000000600047c25 */ /* 0x000fe2000f8e0002 */
        /* <DEDUP_REMOVED lines=50> */
.L_x_277:
[----:B------:R-:W-:Y:S02]  /*06c0*/  IMAD.MOV.U32 R8, RZ, RZ, R44 ;  /* 0x000000ffff087224 */ /* 0x000fe400078e002c */
[----:B------:R-:W-:-:S07]  /*06d0*/  IMAD.MOV.U32 R9, RZ, RZ, R41 ;  /* 0x000000ffff097224 */ /* 0x000fce00078e0029 */
.L_x_276:
[----:B------:R-:W-:-:S04]  /*06e0*/  ISETP.NE.U32.AND P0, PT, R23, RZ, PT ;  /* 0x000000ff1700720c */ /* 0x000fc80003f05070 */
[----:B------:R-:W-:-:S13]  /*06f0*/  ISETP.NE.AND.EX P0, PT, RZ, RZ, PT, P0 ;  /* 0x000000ffff00720c */ /* 0x000fda0003f05300 */
[----:B------:R-:W-:Y:S05]  /*0700*/  @!P0 BRA `(.L_x_279) ;  /* 0x00000004009c8947 */ /* 0x000fea0003800000 */
[----:B------:R-:W-:Y:S02]  /*0710*/  ISETP.GE.U32.AND P0, PT, R24, 0x7, PT ;  /* 0x000000071800780c */ /* 0x000fe40003f06070 */
[----:B------:R-:W-:Y:S02]  /*0720*/  ISETP.NE.U32.AND P1, PT, R45, RZ, PT ;  /* 0x000000ff2d00720c */ /* 0x000fe40003f25070 */
[----:B------:R-:W-:Y:S02]  /*0730*/  ISETP.GE.U32.AND.EX P0, PT, R26, RZ, PT, P0 ;  /* 0x000000ff1a00720c */ /* 0x000fe40003f06100 */
[----:B------:R-:W-:-:S11]  /*0740*/  ISETP.NE.AND.EX P1, PT, RZ, RZ, PT, P1 ;  /* 0x000000ffff00720c */ /* 0x000fd60003f25310 */
[----:B------:R-:W-:Y:S05]  /*0750*/  @!P0 BRA `(.L_x_280) ;  /* 0x0000000000888947 */ /* 0x000fea0003800000 */
[----:B------:R-:W4:Y:S01]  /*0760*/  LDCU.64 UR4, c[0x0][0x398] ;  /* 0x00007300ff0477ac */ /* 0x000f220008000a00 */
[----:B------:R-:W1:Y:S01]  /*0770*/  LDCU.64 UR6, c[0x0][0x380] ;  /* 0x00007000ff0677ac */ /* 0x000e620008000a00 */
[----:B----4-:R-:W-:Y:S02]  /*0780*/  IMAD R5, R7, UR4, RZ ;  /* 0x0000000407057c24 */ /* 0x010fe4000f8e02ff */
[----:B------:R-:W-:Y:S01]  /*0790*/  IMAD.WIDE.U32 R2, R0, UR4, R8 ;  /* 0x0000000400027c25 */ /* 0x000fe2000f8e0008 */
[----:B0-----:R-:W-:-:S03]  /*07a0*/  R2UR UR4, R28 ;  /* 0x000000001c0472ca */ /* 0x001fc600000e0000 */
        /* <DEDUP_REMOVED lines=29> */
.L_x_280:
[----:B------:R-:W-:Y:S05]  /*0980*/  @!P1 BRA `(.L_x_279) ;  /* 0x0000000000fc9947 */ /* 0x000fea0003800000 */
[----:B------:R-:W-:Y:S02]  /*0990*/  ISETP.GE.U32.AND P0, PT, R25, 0x3, PT ;  /* 0x000000031900780c */ /* 0x000fe40003f06070 */
[----:B------:R-:W-:Y:S02]  /*09a0*/  ISETP.NE.U32.AND P1, PT, R43, RZ, PT ;  /* 0x000000ff2b00720c */ /* 0x000fe40003f25070 */
[----:B------:R-:W-:Y:S02]  /*09b0*/  ISETP.GE.U32.AND.EX P0, PT, R27, RZ, PT, P0 ;  /* 0x000000ff1b00720c */ /* 0x000fe40003f06100 */
[----:B------:R-:W-:-:S11]  /*09c0*/  ISETP.NE.AND.EX P1, PT, RZ, RZ, PT, P1 ;  /* 0x000000ffff00720c */ /* 0x000fd60003f25310 */
[----:B------:R-:W-:Y:S05]  /*09d0*/  @!P0 BRA `(.L_x_281) ;  /* 0x0000000000688947 */ /* 0x000fea0003800000 */
[----:B------:R-:W0:Y:S01]  /*09e0*/  LDCU.64 UR4, c[0x0][0x398] ;  /* 0x00007300ff0477ac */ /* 0x000e220008000a00 */
[----:B------:R-:W1:Y:S01]  /*09f0*/  LDCU.64 UR6, c[0x0][0x380] ;  /* 0x00007000ff0677ac */ /* 0x000e620008000a00 */
[----:B0-----:R-:W-:Y:S02]  /*0a00*/  IMAD R3, R7, UR4, RZ ;  /* 0x0000000407037c24 */ /* 0x001fe4000f8e02ff */
[----:B----4-:R-:W-:Y:S01]  /*0a10*/  IMAD.WIDE.U32 R4, R0, UR4, R8 ;  /* 0x0000000400047c25 */ /* 0x010fe2000f8e0008 */
        /* <DEDUP_REMOVED lines=22> */
.L_x_281:
[----:B------:R-:W-:Y:S05]  /*0b80*/  @!P1 BRA `(.L_x_279) ;  /* 0x00000000007c9947 */ /* 0x000fea0003800000 */
[----:B------:R-:W0:Y:S01]  /*0b90*/  LDCU.64 UR4, c[0x0][0x398] ;  /* 0x00007300ff0477ac */ /* 0x000e220008000a00 */
[----:B------:R-:W2:Y:S01]  /*0ba0*/  LDCU.64 UR6, c[0x0][0x380] ;  /* 0x00007000ff0677ac */ /* 0x000ea20008000a00 */
[----:B0-----:R-:W-:Y:S02]  /*0bb0*/  IMAD R3, R7, UR4, RZ ;  /* 0x0000000407037c24 */ /* 0x001fe4000f8e02ff */
[----:B-1--4-:R-:W-:Y:S01]  /*0bc0*/  IMAD.WIDE.U32 R4, R0, UR4, R8 ;  /* 0x0000000400047c25 */ /* 0x012fe2000f8e0008 */
        /* <DEDUP_REMOVED lines=27> */
.L_x_279:
[----:B------:R-:W5:Y:S01]  /*0d80*/  LDCU.64 UR4, c[0x0][0x388] ;  /* 0x00007100ff0477ac */ /* 0x000f620008000a00 */
[----:B01234-:R-:W-:Y:S01]  /*0d90*/  IMAD.SHL.U32 R11, R0, 0x8, RZ ;  /* 0x00000008000b7824 */ /* 0x01ffe200078e00ff */
[----:B------:R-:W-:Y:S01]  /*0da0*/  R2UR UR6, R28 ;  /* 0x000000001c0672ca */ /* 0x000fe200000e0000 */
[----:B------:R-:W0:Y:S01]  /*0db0*/  LDC.64 R2, c[0x0][0x398] ;  /* 0x0000e600ff027b82 */ /* 0x000e220000000a00 */
[----:B------:R-:W-:Y:S02]  /*0dc0*/  R2UR UR7, R29 ;  /* 0x000000001d0772ca */ /* 0x000fe400000e0000 */
[----:B------:R-:W-:Y:S02]  /*0dd0*/  SHF.L.U64.HI R12, R0, 0x3, R7 ;  /* 0x00000003000c7819 */ /* 0x000fe40000010207 */
[----:B-----5:R-:W-:-:S04]  /*0de0*/  IADD3 R4, P0, PT, R11, UR4, RZ ;  /* 0x000000040b047c10 */ /* 0x020fc8000ff1e0ff */
[----:B------:R-:W-:-:S06]  /*0df0*/  IADD3.X R5, PT, PT, R12, UR5, RZ, P0, !PT ;  /* 0x000000050c057c10 */ /* 0x000fcc00087fe4ff */
[----:B------:R-:W2:Y:S01]  /*0e00*/  LDG.E.64 R4, desc[UR6][R4.64] ;  /* 0x0000000604047981 */ /* 0x000ea2000c1e1b00 */
[----:B------:R-:W-:Y:S01]  /*0e10*/  IMAD.MOV.U32 R6, RZ, RZ, R0 ;  /* 0x000000ffff067224 */ /* 0x000fe200078e0000 */
[----:B------:R-:W-:Y:S02]  /*0e20*/  R2UR UR4, R28 ;  /* 0x000000001c0472ca */ /* 0x000fe400000e0000 */
[----:B------:R-:W-:Y:S01]  /*0e30*/  R2UR UR5, R29 ;  /* 0x000000001d0572ca */ /* 0x000fe200000e0000 */
[----:B0-----:R-:W-:-:S04]  /*0e40*/  IMAD.WIDE.U32 R8, R0, R2, R6 ;  /* 0x0000000200087225 */ /* 0x001fc800078e0006 */
[----:B------:R-:W-:-:S04]  /*0e50*/  IMAD R6, R7, R2, RZ ;  /* 0x0000000207067224 */ /* 0x000fc800078e02ff */
[----:B------:R-:W-:Y:S01]  /*0e60*/  IMAD R10, R0, R3, R6 ;  /* 0x00000003000a7224 */ /* 0x000fe200078e0206 */
[----:B------:R-:W-:-:S04]  /*0e70*/  IADD3 R6, P0, PT, R8, R2, RZ ;  /* 0x0000000208067210 */ /* 0x000fc80007f1e0ff */
[----:B------:R-:W-:Y:S02]  /*0e80*/  IADD3.X R9, PT, PT, R3, R10, R9, P0, !PT ;  /* 0x0000000a03097210 */ /* 0x000fe400007fe409 */
[C---:B------:R-:W-:Y:S02]  /*0e90*/  LEA R8, P0, R6.reuse, R22, 0x3 ;  /* 0x0000001606087211 */ /* 0x040fe400078018ff */
[----:B------:R-:W-:Y:S02]  /*0ea0*/  IADD3 R10, P1, PT, R11, R18, RZ ;  /* 0x000000120b0a7210 */ /* 0x000fe40007f3e0ff */
[----:B------:R-:W-:Y:S02]  /*0eb0*/  LEA.HI.X R9, R6, R19, R9, 0x3, P0 ;  /* 0x0000001306097211 */ /* 0x000fe400000f1c09 */
[----:B------:R-:W-:Y:S01]  /*0ec0*/  IADD3 R0, P0, PT, R0, 0x1, RZ ;  /* 0x0000000100007810 */ /* 0x000fe20007f1e0ff */
[----:B------:R-:W-:-:S04]  /*0ed0*/  IMAD.X R11, R12, 0x1, R17, P1 ;  /* 0x000000010c0b7824 */ /* 0x000fc800008e0611 */
[----:B------:R-:W-:Y:S01]  /*0ee0*/  IMAD.X R7, RZ, RZ, R7, P0 ;  /* 0x000000ffff077224 */ /* 0x000fe200000e0607 */
[----:B------:R-:W-:-:S04]  /*0ef0*/  ISETP.NE.U32.AND P0, PT, R0, R2, PT ;  /* 0x000000020000720c */ /* 0x000fc80003f05070 */
[----:B------:R-:W-:Y:S01]  /*0f00*/  ISETP.NE.AND.EX P0, PT, R7, R3, PT, P0 ;  /* 0x000000030700720c */ /* 0x000fe20003f05300 */
[----:B--2---:R1:W-:Y:S04]  /*0f10*/  ST.E.64 desc[UR4][R8.64], R4 ;  /* 0x0000000408007985 */ /* 0x0043e8000c101b04 */
[----:B------:R1:W-:Y:S08]  /*0f20*/  ST.E.64 desc[UR6][R10.64], RZ ;  /* 0x000000ff0a007985 */ /* 0x0003f0000c101b06 */
[----:B------:R-:W-:Y:S05]  /*0f30*/  @P0 BRA `(.L_x_282) ;  /* 0xfffffff000e40947 */ /* 0x000fea000383ffff */
[----:B------:R-:W-:Y:S05]  /*0f40*/  BSYNC.RECONVERGENT B0 ;  /* 0x0000000000007941 */ /* 0x000fea0003800200 */
.L_x_275:
[C---:B------:R-:W-:Y:S01]  /*0f50*/  LOP3.LUT R37, R42.reuse, 0x7, RZ, 0xc0, !PT ;  /* 0x000000072a257812 */ /* 0x040fe200078ec0ff */
[----:B------:R-:W-:Y:S01]  /*0f60*/  BSSY.RECONVERGENT B6, `(.L_x_283) ;  /* 0x0000319000067945 */ /* 0x000fe20003800200 */
[----:B------:R-:W-:Y:S01]  /*0f70*/  LOP3.LUT R36, R42, 0x3, RZ, 0xc0, !PT ;  /* 0x000000032a247812 */ /* 0x000fe200078ec0ff */
[----:B------:R-:W-:Y:S01]  /*0f80*/  IMAD.MOV.U32 R34, RZ, RZ, RZ ;  /* 0x000000ffff227224 */ /* 0x000fe200078e00ff */
[----:B------:R-:W-:Y:S01]  /*0f90*/  IADD3 RZ, P0, PT, R37, -0x1, RZ ;  /* 0xffffffff25ff7810 */ /* 0x000fe20007f1e0ff */
[----:B------:R-:W-:Y:S01]  /*0fa0*/  IMAD.MOV.U32 R27, RZ, RZ, RZ ;  /* 0x000000ffff1b7224 */ /* 0x000fe200078e00ff */
[----:B------:R-:W-:Y:S02]  /*0fb0*/  IADD3 RZ, P1, PT, R36, -0x1, RZ ;  /* 0xffffffff24ff7810 */ /* 0x000fe40007f3e0ff */
[----:B------:R-:W-:Y:S01]  /*0fc0*/  LOP3.LUT R38, R2, 0x1, RZ, 0xc0, !PT ;  /* 0x0000000102267812 */ /* 0x000fe200078ec0ff */
[C---:B------:R-:W-:Y:S01]  /*0fd0*/  IMAD.SHL.U32 R2, R42.reuse, 0x8, RZ ;  /* 0x000000082a027824 */ /* 0x040fe200078e00ff */
[C---:B------:R-:W-:Y:S01]  /*0fe0*/  SHF.L.U64.HI R16, R42.reuse, 0x3, R39 ;  /* 0x000000032a107819 */ /* 0x040fe20000010227 */
[----:B------:R-:W-:Y:S01]  /*0ff0*/  IMAD.X R24, RZ, RZ, -0x1, P0 ;  /* 0xffffffffff187424 */ /* 0x000fe200000e06ff */
[----:B------:R-:W-:Y:S01]  /*1000*/  LOP3.LUT R35, R42, 0xfffffff8, RZ, 0xc0, !PT ;  /* 0xfffffff82a237812 */ /* 0x000fe200078ec0ff */
[----:B------:R-:W-:Y:S01]  /*1010*/  IMAD.X R23, RZ, RZ, -0x1, P1 ;  /* 0xffffffffff177424 */ /* 0x000fe200008e06ff */
[----:B------:R-:W-:-:S02]  /*1020*/  PRMT R26, RZ, 0x7610, R26 ;  /* 0x00007610ff1a7816 */ /* 0x000fc4000000001a */
[----:B------:R-:W-:-:S07]  /*1030*/  PRMT R25, RZ, 0x7610, R25 ;  /* 0x00007610ff197816 */ /* 0x000fce0000000019 */
.L_x_312:
[----:B012---:R-:W-:Y:S01]  /*1040*/  MOV R6, 0x0 ;  /* 0x0000000000067802 */ /* 0x007fe20000000f00 */
[----:B------:R-:W0:Y:S01]  /*1050*/  LDCU.64 UR4, c[0x0][0x398] ;  /* 0x00007300ff0477ac */ /* 0x000e220008000a00 */
[----:B------:R-:W-:Y:S01]  /*1060*/  LOP3.LUT R46, RZ, R34, RZ, 0x33, !PT ;  /* 0x00000022ff2e7212 */ /* 0x000fe200078e33ff */
[----:B-1----:R-:W-:Y:S01]  /*1070*/  IMAD.MOV.U32 R4, RZ, RZ, R2 ;  /* 0x000000ffff047224 */ /* 0x002fe200078e0002 */
[----:B------:R-:W-:Y:S01]  /*1080*/  LOP3.LUT R48, RZ, R27, RZ, 0x33, !PT ;  /* 0x0000001bff307212 */ /* 0x000fe200078e33ff */
[----:B------:R-:W-:Y:S01]  /*1090*/  IMAD.MOV.U32 R5, RZ, RZ, R16 ;  /* 0x000000ffff057224 */ /* 0x000fe200078e0010 */
[----:B------:R-:W1:Y:S01]  /*10a0*/  LDC.64 R6, c[0x4][R6] ;  /* 0x0100000006067b82 */ /* 0x000e620000000a00 */
[----:B0-----:R-:W-:-:S04]  /*10b0*/  IADD3 R47, P0, PT, R46, UR4, RZ ;  /* 0x000000042e2f7c10 */ /* 0x001fc8000ff1e0ff */
[----:B------:R-:W-:-:S09]  /*10c0*/  IADD3.X R49, PT, PT, R48, UR5, RZ, P0, !PT ;  /* 0x0000000530317c10 */ /* 0x000fd200087fe4ff */
[----:B------:R-:W-:-:S07]  /*10d0*/  LEPC R20, `(.L_x_284) ;  /* 0x000000001014794e */ /* 0x000fce0000000000 */
[----:B-1----:R-:W-:Y:S05]  /*10e0*/  CALL.ABS.NOINC R6 ;  /* 0x0000000006007343 */ /* 0x002fea0003c00000 */
.L_x_284:
        /* <DEDUP_REMOVED lines=23> */
[----:B------:R-:W-:Y:S01]  /*1260*/  IADD3 R6, P1, P2, -R34, -0x2, R6 ;  /* 0xfffffffe22067810 */ /* 0x000fe20007a3e106 */
[----:B------:R-:W-:Y:S01]  /*1270*/  BSSY.RECONVERGENT B2, `(.L_x_289) ;  /* 0x0000091000027945 */ /* 0x000fe20003800200 */
[----:B------:R-:W-:Y:S01]  /*1280*/  LOP3.LUT P6, RZ, R47, 0x7, RZ, 0xc0, !PT ;  /* 0x000000072fff7812 */ /* 0x000fe200078cc0ff */
[----:B------:R-:W-:Y:S01]  /*1290*/  IMAD.MOV.U32 R0, RZ, RZ, R34 ;  /* 0x000000ffff007224 */ /* 0x000fe200078e0022 */
[----:B------:R-:W-:Y:S01]  /*12a0*/  ISETP.GE.U32.AND P0, PT, R6, 0x7, PT ;  /* 0x000000070600780c */ /* 0x000fe20003f06070 */
[----:B------:R-:W-:Y:S01]  /*12b0*/  IMAD.MOV.U32 R3, RZ, RZ, R27 ;  /* 0x000000ffff037224 */ /* 0x000fe200078e001b */
[----:B------:R-:W-:-:S04]  /*12c0*/  IADD3.X R7, PT, PT, ~R27, -0x1, R7, P1, P2 ;  /* 0xffffffff1b077810 */ /* 0x000fc80000fe4507 */
[----:B------:R-:W-:Y:S02]  /*12d0*/  ISETP.GE.U32.AND.EX P0, PT, R7, RZ, PT, P0 ;  /* 0x000000ff0700720c */ /* 0x000fe40003f06100 */
[----:B------:R-:W-:-:S11]  /*12e0*/  CS2R R6, SRZ ;  /* 0x0000000000067805 */ /* 0x000fd6000001ff00 */
[----:B------:R-:W-:Y:S05]  /*12f0*/  @!P0 BRA `(.L_x_290) ;  /* 0x0000000800208947 */ /* 0x000fea0003800000 */
[----:B------:R-:W-:Y:S01]  /*1300*/  IMAD.MOV.U32 R0, RZ, RZ, R34 ;  /* 0x000000ffff007224 */ /* 0x000fe200078e0022 */
[----:B------:R-:W-:Y:S01]  /*1310*/  CS2R R6, SRZ ;  /* 0x0000000000067805 */ /* 0x000fe2000001ff00 */
[----:B------:R-:W-:-:S07]  /*1320*/  IMAD.MOV.U32 R3, RZ, RZ, R27 ;  /* 0x000000ffff037224 */ /* 0x000fce00078e001b */
.L_x_291:
        /* <DEDUP_REMOVED lines=22> */
[----:B------:R-:W-:-:S05]  /*1490*/  IADD3 R20, P0, PT, R56, R2, RZ ;  /* 0x0000000238147210 */ /* 0x000fca0007f1e0ff */
[----:B------:R-:W-:-:S05]  /*14a0*/  IMAD.X R21, R57, 0x1, R16, P0 ;  /* 0x0000000139157824 */ /* 0x000fca00000e0610 */
[----:B------:R-:W4:Y:S01]  /*14b0*/  LD.E.64 R52, desc[UR4][R20.64] ;  /* 0x0000000414347980 */ /* 0x000f22000c101b00 */
[----:B0-----:R-:W-:-:S05]  /*14c0*/  IADD3 R58, P2, PT, R20, R2, RZ ;  /* 0x00000002143a7210 */ /* 0x001fca0007f5e0ff */
[----:B------:R-:W-:-:S05]  /*14d0*/  IMAD.X R59, R21, 0x1, R16, P2 ;  /* 0x00000001153b7824 */ /* 0x000fca00010e0610 */
[----:B------:R-:W5:Y:S01]  /*14e0*/  LD.E.64 R20, desc[UR4][R58.64] ;  /* 0x000000043a147980 */ /* 0x000f62000c101b00 */
[C---:B--2---:R-:W-:Y:S02]  /*14f0*/  DMUL R8, |R10|.reuse, R8 ;  /* 0x000000080a087228 */ /* 0x044fe40000000200 */
[----:B------:R-:W-:Y:S02]  /*1500*/  DSETP.GE.AND P1, PT, |R10|, R6, PT ;  /* 0x000000060a00722a */ /* 0x000fe40003f26200 */
[----:B------:R-:W-:-:S04]  /*1510*/  DADD R10, -RZ, |R10| ;  /* 0x00000000ff0a7229 */ /* 0x000fc8000000050a */
[----:B------:R-:W-:Y:S02]  /*1520*/  DSETP.NEU.AND P1, PT, R8, RZ, P1 ;  /* 0x000000ff0800722a */ /* 0x000fe40000f2d000 */
[----:B------:R-:W2:Y:S04]  /*1530*/  LD.E.64 R8, desc[UR4][R60.64+0x10] ;  /* 0x000010043c087980 */ /* 0x000ea8000c101b00 */
[----:B------:R-:W-:Y:S02]  /*1540*/  FSEL R10, R10, R6, P1 ;  /* 0x000000060a0a7208 */ /* 0x000fe40000800000 */
[----:B------:R-:W-:Y:S01]  /*1550*/  FSEL R11, R11, R7, P1 ;  /* 0x000000070b0b7208 */ /* 0x000fe20000800000 */
[----:B---3--:R-:W-:Y:S02]  /*1560*/  DMUL R12, |R14|, R12 ;  /* 0x0000000c0e0c7228 */ /* 0x008fe40000000200 */
[----:B------:R-:W-:-:S03]  /*1570*/  DADD R6, -RZ, |R14| ;  /* 0x00000000ff067229 */ /* 0x000fc6000000050e */
[----:B------:R-:W-:Y:S01]  /*1580*/  DSETP.GE.AND P0, PT, |R14|, R10, PT ;  /* 0x0000000a0e00722a */ /* 0x000fe20003f06200 */
[----:B------:R-:W5:Y:S05]  /*1590*/  LD.E.64 R14, desc[UR6][R60.64+0x18] ;  /* 0x000018063c0e7980 */ /* 0x000f6a000c101b00 */
[----:B------:R-:W-:Y:S01]  /*15a0*/  DSETP.NEU.AND P0, PT, R12, RZ, P0 ;  /* 0x000000ff0c00722a */ /* 0x000fe2000070d000 */
[----:B------:R-:W-:-:S05]  /*15b0*/  IADD3 R12, P2, PT, R58, R2, RZ ;  /* 0x000000023a0c7210 */ /* 0x000fca0007f5e0ff */
[----:B------:R-:W-:Y:S01]  /*15c0*/  IMAD.X R13, R59, 0x1, R16, P2 ;  /* 0x000000013b0d7824 */ /* 0x000fe200010e0610 */
[----:B------:R-:W-:Y:S02]  /*15d0*/  FSEL R56, R6, R10, P0 ;  /* 0x0000000a06387208 */ /* 0x000fe40000000000 */
[----:B------:R-:W-:Y:S02]  /*15e0*/  FSEL R57, R7, R11, P0 ;  /* 0x0000000b07397208 */ /* 0x000fe40000000000 */
[----:B------:R-:W3:Y:S04]  /*15f0*/  LD.E.64 R6, desc[UR4][R12.64] ;  /* 0x000000040c067980 */ /* 0x000ee8000c101b00 */
[----:B------:R-:W3:Y:S01]  /*1600*/  LD.E.64 R10, desc[UR6][R60.64+0x20] ;  /* 0x000020063c0a7980 */ /* 0x000ee2000c101b00 */
[----:B----4-:R-:W-:Y:S01]  /*1610*/  DSETP.GE.AND P4, PT, |R52|, R56, PT ;  /* 0x000000383400722a */ /* 0x010fe20003f86200 */
[----:B------:R-:W-:-:S02]  /*1620*/  IADD3 R54, P2, PT, R51, 0x1, RZ ;  /* 0x0000000133367810 */ /* 0x000fc40007f5e0ff */
[----:B------:R-:W-:Y:S02]  /*1630*/  R2UR UR8, R28 ;  /* 0x000000001c0872ca */ /* 0x000fe400000e0000 */
[----:B------:R-:W-:Y:S01]  /*1640*/  R2UR UR9, R29 ;  /* 0x000000001d0972ca */ /* 0x000fe200000e0000 */
[----:B--2---:R-:W-:Y:S02]  /*1650*/  DMUL R8, |R52|, R8 ;  /* 0x0000000834087228 */ /* 0x004fe40000000200 */
[----:B------:R-:W-:-:S06]  /*1660*/  DADD R52, -RZ, |R52| ;  /* 0x00000000ff347229 */ /* 0x000fcc0000000534 */
[----:B------:R-:W-:-:S06]  /*1670*/  DSETP.NEU.AND P4, PT, R8, RZ, P4 ;  /* 0x000000ff0800722a */ /* 0x000fcc000278d000 */
[----:B------:R-:W-:Y:S02]  /*1680*/  FSEL R8, R52, R56, P4 ;  /* 0x0000003834087208 */ /* 0x000fe40002000000 */
[----:B------:R-:W-:Y:S01]  /*1690*/  FSEL R9, R53, R57, P4 ;  /* 0x0000003935097208 */ /* 0x000fe20002000000 */
[----:B-----5:R-:W-:Y:S01]  /*16a0*/  DMUL R14, |R20|, R14 ;  /* 0x0000000e140e7228 */ /* 0x020fe20000000200 */
[----:B------:R-:W-:-:S04]  /*16b0*/  IADD3 R52, P3, PT, R12, R2, RZ ;  /* 0x000000020c347210 */ /* 0x000fc80007f7e0ff */
[----:B------:R-:W-:Y:S01]  /*16c0*/  DSETP.GE.AND P5, PT, |R20|, R8, PT ;  /* 0x000000081400722a */ /* 0x000fe20003fa6200 */
[----:B------:R-:W-:-:S05]  /*16d0*/  IMAD.X R53, R13, 0x1, R16, P3 ;  /* 0x000000010d357824 */ /* 0x000fca00018e0610 */
[----:B------:R-:W-:Y:S01]  /*16e0*/  DSETP.NEU.AND P5, PT, R14, RZ, P5 ;  /* 0x000000ff0e00722a */ /* 0x000fe20002fad000 */
[-C--:B------:R-:W-:Y:S01]  /*16f0*/  IADD3 R14, P3, PT, R52, R2.reuse, RZ ;  /* 0x00000002340e7210 */ /* 0x080fe20007f7e0ff */
[----:B------:R-:W-:Y:S02]  /*1700*/  DADD R20, -RZ, |R20| ;  /* 0x00000000ff147229 */ /* 0x000fe40000000514 */
[----:B---3--:R-:W-:Y:S02]  /*1710*/  DMUL R12, |R6|, R10 ;  /* 0x0000000a060c7228 */ /* 0x008fe40000000200 */
[--C-:B------:R-:W-:Y:S01]  /*1720*/  IMAD.X R15, R53, 0x1, R16.reuse, P3 ;  /* 0x00000001350f7824 */ /* 0x100fe200018e0610 */
[----:B------:R-:W-:Y:S01]  /*1730*/  IADD3 R10, P3, PT, R14, R2, RZ ;  /* 0x000000020e0a7210 */ /* 0x000fe20007f7e0ff */
[----:B------:R-:W2:Y:S04]  /*1740*/  LD.E.64 R52, desc[UR4][R52.64] ;  /* 0x0000000434347980 */ /* 0x000ea8000c101b00 */
[----:B------:R-:W-:Y:S01]  /*1750*/  IMAD.X R11, R15, 0x1, R16, P3 ;  /* 0x000000010f0b7824 */ /* 0x000fe200018e0610 */
[----:B------:R-:W-:Y:S01]  /*1760*/  IADD3 R57, P3, PT, R51, 0x7, RZ ;  /* 0x0000000733397810 */ /* 0x000fe20007f7e0ff */
[--C-:B------:R-:W-:Y:S01]  /*1770*/  IMAD.X R56, RZ, RZ, R55.reuse, P2 ;  /* 0x000000ffff387224 */ /* 0x100fe200010e0637 */
[----:B------:R-:W-:Y:S01]  /*1780*/  FSEL R8, R20, R8, P5 ;  /* 0x0000000814087208 */ /* 0x000fe20002800000 */
[----:B------:R-:W3:Y:S01]  /*1790*/  LD.E.64 R14, desc[UR4][R14.64] ;  /* 0x000000040e0e7980 */ /* 0x000ee2000c101b00 */
[----:B------:R-:W-:Y:S01]  /*17a0*/  FSEL R9, R21, R9, P5 ;  /* 0x0000000915097208 */ /* 0x000fe20002800000 */
[----:B------:R-:W-:-:S02]  /*17b0*/  IMAD.X R58, RZ, RZ, R55, P3 ;  /* 0x000000ffff3a7224 */ /* 0x000fc400018e0637 */
[----:B------:R-:W4:Y:S01]  /*17c0*/  LD.E.64 R20, desc[UR6][R60.64+0x28] ;  /* 0x000028063c147980 */ /* 0x000f22000c101b00 */
[----:B------:R-:W-:-:S03]  /*17d0*/  ISETP.NE.U32.AND P3, PT, R34, R57, PT ;  /* 0x000000392200720c */ /* 0x000fc60003f65070 */
[----:B------:R-:W5:Y:S01]  /*17e0*/  LD.E.64 R10, desc[UR8][R10.64] ;  /* 0x000000080a0a7980 */ /* 0x000f62000c101b00 */
[----:B------:R-:W-:Y:S01]  /*17f0*/  ISETP.NE.AND.EX P3, PT, R27, R58, PT, P3 ;  /* 0x0000003a1b00720c */ /* 0x000fe20003f65330 */
[----:B------:R-:W-:-:S06]  /*1800*/  DSETP.GE.AND P2, PT, |R6|, R8, PT ;  /* 0x000000080600722a */ /* 0x000fcc0003f46200 */
[----:B------:R-:W-:Y:S01]  /*1810*/  DSETP.NEU.AND P2, PT, R12, RZ, P2 ;  /* 0x000000ff0c00722a */ /* 0x000fe2000174d000 */
[----:B------:R-:W3:Y:S01]  /*1820*/  LD.E.64 R12, desc[UR6][R60.64+0x30] ;  /* 0x000030063c0c7980 */ /* 0x000ee2000c101b00 */
[----:B------:R-:W-:-:S04]  /*1830*/  DADD R6, -RZ, |R6| ;  /* 0x00000000ff067229 */ /* 0x000fc80000000506 */
[----:B------:R-:W-:Y:S02]  /*1840*/  @P3 R2UR UR10, R28 ;  /* 0x000000001c0a32ca */ /* 0x000fe400000e0000 */
[----:B------:R-:W-:-:S04]  /*1850*/  @P3 R2UR UR11, R29 ;  /* 0x000000001d0b32ca */ /* 0x000fc800000e0000 */
[----:B------:R-:W-:Y:S02]  /*1860*/  FSEL R6, R6, R8, P2 ;  /* 0x0000000806067208 */ /* 0x000fe40001000000 */
[----:B------:R-:W-:-:S07]  /*1870*/  FSEL R7, R7, R9, P2 ;  /* 0x0000000907077208 */ /* 0x000fce0001000000 */
[----:B------:R-:W5:Y:S01]  /*1880*/  @P3 LD.E.64 R8, desc[UR10][R60.64+0x38] ;  /* 0x0000380a3c083980 */ /* 0x000f62000c101b00 */
[----:B------:R-:W-:Y:S02]  /*1890*/  @!P0 SEL R54, R51, R0, P1 ;  /* 0x0000000033368207 */ /* 0x000fe40000800000 */
[----:B------:R-:W-:Y:S02]  /*18a0*/  @!P0 SEL R56, R55, R3, P1 ;  /* 0x0000000337388207 */ /* 0x000fe40000800000 */
[----:B------:R-:W-:Y:S01]  /*18b0*/  IADD3 R3, P0, PT, R51, 0x2, RZ ;  /* 0x0000000233037810 */ /* 0x000fe20007f1e0ff */
[C---:B--2---:R-:W-:Y:S02]  /*18c0*/  DSETP.GE.AND P1, PT, |R52|.reuse, R6, PT ;  /* 0x000000063400722a */ /* 0x044fe40003f26200 */
[----:B----4-:R-:W-:Y:S02]  /*18d0*/  DMUL R20, |R52|, R20 ;  /* 0x0000001434147228 */ /* 0x010fe40000000200 */
[----:B------:R-:W-:-:S06]  /*18e0*/  DADD R52, -RZ, |R52| ;  /* 0x00000000ff347229 */ /* 0x000fcc0000000534 */
[----:B------:R-:W-:Y:S01]  /*18f0*/  DSETP.NEU.AND P1, PT, R20, RZ, P1 ;  /* 0x000000ff1400722a */ /* 0x000fe20000f2d000 */
[----:B------:R-:W-:Y:S01]  /*1900*/  IMAD.X R21, RZ, RZ, R55, P0 ;  /* 0x000000ffff157224 */ /* 0x000fe200000e0637 */
[----:B------:R-:W-:-:S04]  /*1910*/  IADD3 R20, P0, PT, R51, 0x3, RZ ;  /* 0x0000000333147810 */ /* 0x000fc80007f1e0ff */
[----:B------:R-:W-:Y:S02]  /*1920*/  FSEL R6, R52, R6, P1 ;  /* 0x0000000634067208 */ /* 0x000fe40000800000 */
[----:B------:R-:W-:Y:S01]  /*1930*/  FSEL R7, R53, R7, P1 ;  /* 0x0000000735077208 */ /* 0x000fe20000800000 */
[----:B---3--:R-:W-:Y:S01]  /*1940*/  DMUL R12, |R14|, R12 ;  /* 0x0000000c0e0c7228 */ /* 0x008fe20000000200 */
[----:B------:R-:W-:-:S04]  /*1950*/  IMAD.X R0, RZ, RZ, R55, P0 ;  /* 0x000000ffff007224 */ /* 0x000fc800000e0637 */
[----:B------:R-:W-:Y:S02]  /*1960*/  DSETP.GE.AND P0, PT, |R14|, R6, PT ;  /* 0x000000060e00722a */ /* 0x000fe40003f06200 */
[----:B------:R-:W-:Y:S01]  /*1970*/  DADD R14, -RZ, |R14| ;  /* 0x00000000ff0e7229 */ /* 0x000fe2000000050e */
[----:B------:R-:W-:Y:S02]  /*1980*/  @!P5 SEL R20, R3, R54, P4 ;  /* 0x000000360314d207 */ /* 0x000fe40002000000 */
[----:B------:R-:W-:Y:S01]  /*1990*/  @!P5 SEL R0, R21, R56, P4 ;  /* 0x000000381500d207 */ /* 0x000fe20002000000 */
[----:B------:R-:W-:Y:S01]  /*19a0*/  DSETP.NEU.AND P0, PT, R12, RZ, P0 ;  /* 0x000000ff0c00722a */ /* 0x000fe2000070d000 */
[----:B------:R-:W-:Y:S01]  /*19b0*/  IADD3 R3, P4, PT, R51, 0x4, RZ ;  /* 0x0000000433037810 */ /* 0x000fe20007f9e0ff */
[----:B-----5:R-:W-:-:S04]  /*19c0*/  @P3 DMUL R8, |R10|, R8 ;  /* 0x000000080a083228 */ /* 0x020fc80000000200 */
[----:B------:R-:W-:Y:S01]  /*19d0*/  FSEL R7, R15, R7, P0 ;  /* 0x000000070f077208 */ /* 0x000fe20000000000 */
[----:B------:R-:W-:Y:S01]  /*19e0*/  IMAD.X R15, RZ, RZ, R55, P4 ;  /* 0x000000ffff0f7224 */ /* 0x000fe200020e0637 */
[----:B------:R-:W-:Y:S02]  /*19f0*/  PLOP3.LUT P4, PT, PT, PT, PT, 0x8, 0x80 ;  /* 0x000000000080781c */ /* 0x000fe40003f8e170 */
[----:B------:R-:W-:Y:S02]  /*1a00*/  FSEL R6, R14, R6, P0 ;  /* 0x000000060e067208 */ /* 0x000fe40000000000 */
[----:B------:R-:W-:-:S03]  /*1a10*/  IADD3 R14, P5, PT, R51, 0x5, RZ ;  /* 0x00000005330e7810 */ /* 0x000fc60007fbe0ff */
[----:B------:R-:W-:Y:S02]  /*1a20*/  @P3 DSETP.NEU.AND P4, PT, R8, RZ, PT ;  /* 0x000000ff0800322a */ /* 0x000fe40003f8d000 */
[--C-:B------:R-:W-:Y:S01]  /*1a30*/  IMAD.X R13, RZ, RZ, R55.reuse, P5 ;  /* 0x000000ffff0d7224 */ /* 0x100fe200028e0637 */
[C---:B------:R-:W-:Y:S02]  /*1a40*/  IADD3 R9, P5, PT, R51.reuse, 0x6, RZ ;  /* 0x0000000633097810 */ /* 0x040fe40007fbe0ff */
[----:B------:R-:W-:Y:S02]  /*1a50*/  IADD3 R51, P3, PT, R51, 0x8, RZ ;  /* 0x0000000833337810 */ /* 0x000fe40007f7e0ff */
[----:B------:R-:W-:Y:S01]  /*1a60*/  LOP3.LUT R21, R47, 0xfffffff8, RZ, 0xc0, !PT ;  /* 0xfffffff82f157812 */ /* 0x000fe200078ec0ff */
        /* <DEDUP_REMOVED lines=17> */
.L_x_290:
[----:B------:R-:W-:Y:S05]  /*1b80*/  BSYNC.RECONVERGENT B2 ;  /* 0x0000000000027941 */ /* 0x000fea0003800200 */
.L_x_289:
[----:B------:R-:W-:Y:S05]  /*1b90*/  @!P6 BRA `(.L_x_288) ;  /* 0x0000000c0008e947 */ /* 0x000fea0003800000 */
[----:B------:R-:W0:Y:S01]  /*1ba0*/  LDC R54, c[0x0][0x398] ;  /* 0x0000e600ff367b82 */ /* 0x000e220000000800 */
[----:B------:R-:W-:Y:S01]  /*1bb0*/  LOP3.LUT R9, RZ, R25, RZ, 0x33, !PT ;  /* 0x00000019ff097212 */ /* 0x000fe200078e33ff */
[----:B------:R-:W-:Y:S04]  /*1bc0*/  BSSY.RECONVERGENT B2, `(.L_x_292) ;  /* 0x0000066000027945 */ /* 0x000fe80003800200 */
[----:B0-----:R-:W-:-:S05]  /*1bd0*/  IMAD.IADD R9, R9, 0x1, R54 ;  /* 0x0000000109097824 */ /* 0x001fca00078e0236 */
[----:B------:R-:W-:Y:S02]  /*1be0*/  LOP3.LUT R8, R9, 0x7, RZ, 0xc0, !PT ;  /* 0x0000000709087812 */ /* 0x000fe400078ec0ff */
[----:B------:R-:W-:Y:S02]  /*1bf0*/  LOP3.LUT R9, RZ, R25, RZ, 0x33, !PT ;  /* 0x00000019ff097212 */ /* 0x000fe400078e33ff */
[----:B------:R-:W-:-:S03]  /*1c00*/  IADD3 R8, P1, PT, R8, -0x1, RZ ;  /* 0xffffffff08087810 */ /* 0x000fc60007f3e0ff */
[----:B------:R-:W-:Y:S01]  /*1c10*/  IMAD.IADD R9, R9, 0x1, R54 ;  /* 0x0000000109097824 */ /* 0x000fe200078e0236 */
[----:B------:R-:W-:Y:S01]  /*1c20*/  ISETP.GE.U32.AND P0, PT, R8, 0x3, PT ;  /* 0x000000030800780c */ /* 0x000fe20003f06070 */
[----:B------:R-:W-:-:S03]  /*1c30*/  IMAD.X R8, RZ, RZ, -0x1, P1 ;  /* 0xffffffffff087424 */ /* 0x000fc600008e06ff */
[----:B------:R-:W-:Y:S02]  /*1c40*/  LOP3.LUT R9, R9, 0x7, RZ, 0xc0, !PT ;  /* 0x0000000709097812 */ /* 0x000fe400078ec0ff */
[----:B------:R-:W-:Y:S02]  /*1c50*/  ISETP.GE.U32.AND.EX P0, PT, R8, RZ, PT, P0 ;  /* 0x000000ff0800720c */ /* 0x000fe40003f06100 */
[----:B------:R-:W-:-:S11]  /*1c60*/  LOP3.LUT P4, RZ, R9, 0x3, RZ, 0xc0, !PT ;  /* 0x0000000309ff7812 */ /* 0x000fd6000788c0ff */
        /* <DEDUP_REMOVED lines=11> */
[----:B------:R-:W-:-:S03]  /*1d20*/  LEA R10, P2, R11, R22, 0x3 ;  /* 0x000000160b0a7211 */ /* 0x000fc600078418ff */
[----:B------:R-:W-:Y:S01]  /*1d30*/  IMAD.X R14, R55, 0x1, R50, P1 ;  /* 0x00000001370e7824 */ /* 0x000fe200008e0632 */
[----:B------:R-:W-:Y:S01]  /*1d40*/  LEA R12, P1, R8, R22, 0x3 ;  /* 0x00000016080c7211 */ /* 0x000fe200078218ff */
[----:B------:R-:W-:Y:S02]  /*1d50*/  IMAD.IADD R9, R9, 0x1, R13 ;  /* 0x0000000109097824 */ /* 0x000fe400078e020d */
[----:B------:R-:W-:Y:S02]  /*1d60*/  @P0 R2UR UR6, R28 ;  /* 0x000000001c0602ca */ /* 0x000fe400000e0000 */
[----:B------:R-:W-:Y:S02]  /*1d70*/  @P0 R2UR UR7, R29 ;  /* 0x000000001d0702ca */ /* 0x000fe400000e0000 */
[-C--:B------:R-:W-:Y:S02]  /*1d80*/  LEA.HI.X R11, R11, R19.reuse, R14, 0x3, P2 ;  /* 0x000000130b0b7211 */ /* 0x080fe400010f1c0e */
[----:B------:R-:W-:-:S05]  /*1d90*/  LEA.HI.X R13, R8, R19, R9, 0x3, P1 ;  /* 0x00000013080d7211 */ /* 0x000fca00008f1c09 */
[----:B------:R-:W2:Y:S04]  /*1da0*/  LD.E.64 R8, desc[UR4][R12.64] ;  /* 0x000000040c087980 */ /* 0x000ea8000c101b00 */
[----:B------:R-:W2:Y:S01]  /*1db0*/  @P0 LD.E.64 R14, desc[UR6][R10.64] ;  /* 0x000000060a0e0980 */ /* 0x000ea2000c101b00 */
[----:B------:R-:W-:-:S05]  /*1dc0*/  IADD3 R61, P1, PT, R51, 0x1, RZ ;  /* 0x00000001333d7810 */ /* 0x000fca0007f3e0ff */
[----:B------:R-:W-:Y:S01]  /*1dd0*/  IMAD.X R60, RZ, RZ, R55, P1 ;  /* 0x000000ffff3c7224 */ /* 0x000fe200008e0637 */
[----:B------:R-:W-:Y:S02]  /*1de0*/  PLOP3.LUT P1, PT, PT, PT, PT, 0x8, 0x80 ;  /* 0x000000000080781c */ /* 0x000fe40003f2e170 */
[----:B------:R-:W-:-:S04]  /*1df0*/  ISETP.NE.U32.AND P2, PT, R34, R61, PT ;  /* 0x0000003d2200720c */ /* 0x000fc80003f45070 */
[----:B------:R-:W-:Y:S02]  /*1e00*/  ISETP.NE.AND.EX P2, PT, R27, R60, PT, P2 ;  /* 0x0000003c1b00720c */ /* 0x000fe40003f45320 */
[----:B------:R-:W-:-:S11]  /*1e10*/  IADD3 R57, P5, PT, R51, 0x3, RZ ;  /* 0x0000000333397810 */ /* 0x000fd60007fbe0ff */
[----:B------:R-:W-:Y:S02]  /*1e20*/  @P2 R2UR UR6, R28 ;  /* 0x000000001c0622ca */ /* 0x000fe400000e0000 */
[----:B------:R-:W-:Y:S01]  /*1e30*/  @P2 R2UR UR7, R29 ;  /* 0x000000001d0722ca */ /* 0x000fe200000e0000 */
[----:B------:R-:W-:-:S12]  /*1e40*/  IMAD.X R56, RZ, RZ, R55, P5 ;  /* 0x000000ffff387224 */ /* 0x000fd800028e0637 */
[----:B------:R-:W3:Y:S01]  /*1e50*/  @P2 LD.E.64 R48, desc[UR6][R10.64+0x8] ;  /* 0x000008060a302980 */ /* 0x000ee2000c101b00 */
[----:B------:R-:W-:Y:S02]  /*1e60*/  R2UR UR8, R28 ;  /* 0x000000001c0872ca */ /* 0x000fe400000e0000 */
[----:B------:R-:W-:Y:S01]  /*1e70*/  R2UR UR9, R29 ;  /* 0x000000001d0972ca */ /* 0x000fe200000e0000 */
[----:B--2---:R-:W-:-:S08]  /*1e80*/  @P0 DMUL R14, |R8|, R14 ;  /* 0x0000000e080e0228 */ /* 0x004fd00000000200 */
[----:B------:R-:W-:-:S06]  /*1e90*/  @P0 DSETP.NEU.AND P1, PT, R14, RZ, PT ;  /* 0x000000ff0e00022a */ /* 0x000fcc0003f2d000 */
[----:B------:R-:W-:Y:S01]  /*1ea0*/  DSETP.GE.AND P0, PT, |R8|, R6, P1 ;  /* 0x000000060800722a */ /* 0x000fe20000f06200 */
[----:B------:R-:W-:Y:S01]  /*1eb0*/  IADD3 R59, P1, PT, R51, 0x2, RZ ;  /* 0x00000002333b7810 */ /* 0x000fe20007f3e0ff */
[----:B------:R-:W-:-:S03]  /*1ec0*/  DADD R8, -RZ, |R8| ;  /* 0x00000000ff087229 */ /* 0x000fc60000000508 */
[----:B------:R-:W-:Y:S01]  /*1ed0*/  ISETP.NE.U32.AND P3, PT, R34, R59, PT ;  /* 0x0000003b2200720c */ /* 0x000fe20003f65070 */
[----:B------:R-:W-:Y:S01]  /*1ee0*/  IMAD.X R58, RZ, RZ, R55, P1 ;  /* 0x000000ffff3a7224 */ /* 0x000fe200008e0637 */
[----:B------:R-:W-:-:S04]  /*1ef0*/  IADD3 R52, P1, PT, R12, R2, RZ ;  /* 0x000000020c347210 */ /* 0x000fc80007f3e0ff */
[----:B------:R-:W-:Y:S01]  /*1f00*/  ISETP.NE.AND.EX P3, PT, R27, R58, PT, P3 ;  /* 0x0000003a1b00720c */ /* 0x000fe20003f65330 */
[----:B------:R-:W-:Y:S01]  /*1f10*/  IMAD.X R53, R13, 0x1, R16, P1 ;  /* 0x000000010d357824 */ /* 0x000fe200008e0610 */
[----:B------:R-:W-:Y:S02]  /*1f20*/  FSEL R20, R8, R6, P0 ;  /* 0x0000000608147208 */ /* 0x000fe40000000000 */
[----:B------:R-:W-:Y:S02]  /*1f30*/  FSEL R21, R9, R7, P0 ;  /* 0x0000000709157208 */ /* 0x000fe40000000000 */
[----:B------:R-:W3:Y:S01]  /*1f40*/  LD.E.64 R8, desc[UR4][R52.64] ;  /* 0x0000000434087980 */ /* 0x000ee2000c101b00 */
[----:B------:R-:W-:Y:S02]  /*1f50*/  ISETP.NE.U32.AND P1, PT, R34, R57, PT ;  /* 0x000000392200720c */ /* 0x000fe40003f25070 */
[----:B------:R-:W-:Y:S02]  /*1f60*/  IADD3 R14, P5, PT, R52, R2, RZ ;  /* 0x00000002340e7210 */ /* 0x000fe40007fbe0ff */
[----:B------:R-:W-:-:S02]  /*1f70*/  ISETP.NE.AND.EX P1, PT, R27, R56, PT, P1 ;  /* 0x000000381b00720c */ /* 0x000fc40003f25310 */
[----:B------:R-:W-:Y:S02]  /*1f80*/  @P3 R2UR UR6, R28 ;  /* 0x000000001c0632ca */ /* 0x000fe400000e0000 */
[----:B------:R-:W-:Y:S01]  /*1f90*/  @P3 R2UR UR7, R29 ;  /* 0x000000001d0732ca */ /* 0x000fe200000e0000 */
[----:B------:R-:W-:Y:S01]  /*1fa0*/  IMAD.X R15, R53, 0x1, R16, P5 ;  /* 0x00000001350f7824 */ /* 0x000fe200028e0610 */
[----:B------:R-:W-:-:S04]  /*1fb0*/  IADD3 R12, P5, PT, R14, R2, RZ ;  /* 0x000000020e0c7210 */ /* 0x000fc80007fbe0ff */
[----:B------:R-:W2:Y:S03]  /*1fc0*/  LD.E.64 R6, desc[UR4][R14.64] ;  /* 0x000000040e067980 */ /* 0x000ea6000c101b00 */
[----:B------:R-:W-:Y:S02]  /*1fd0*/  @P1 R2UR UR10, R28 ;  /* 0x000000001c0a12ca */ /* 0x000fe400000e0000 */
[----:B------:R-:W-:Y:S02]  /*1fe0*/  @P1 R2UR UR11, R29 ;  /* 0x000000001d0b12ca */ /* 0x000fe400000e0000 */
[----:B------:R-:W2:Y:S01]  /*1ff0*/  @P3 LD.E.64 R46, desc[UR6][R10.64+0x10] ;  /* 0x000010060a2e3980 */ /* 0x000ea2000c101b00 */
[----:B------:R-:W-:-:S06]  /*2000*/  IMAD.X R13, R15, 0x1, R16, P5 ;  /* 0x000000010f0d7824 */ /* 0x000fcc00028e0610 */
[----:B------:R-:W4:Y:S04]  /*2010*/  LD.E.64 R12, desc[UR8][R12.64] ;  /* 0x000000080c0c7980 */ /* 0x000f28000c101b00 */
[----:B------:R0:W4:Y:S01]  /*2020*/  @P1 LD.E.64 R52, desc[UR10][R10.64+0x18] ;  /* 0x0000180a0a341980 */ /* 0x000122000c101b00 */
[----:B------:R-:W-:Y:S02]  /*2030*/  PLOP3.LUT P5, PT, PT, PT, PT, 0x8, 0x80 ;  /* 0x000000000080781c */ /* 0x000fe40003fae170 */
[----:B------:R-:W-:Y:S02]  /*2040*/  SEL R0, R51, R0, P0 ;  /* 0x0000000033007207 */ /* 0x000fe40000000000 */
[----:B------:R-:W-:Y:S02]  /*2050*/  SEL R3, R55, R3, P0 ;  /* 0x0000000337037207 */ /* 0x000fe40000000000 */
[----:B------:R-:W-:-:S05]  /*2060*/  IADD3 R51, P0, PT, R51, 0x4, RZ ;  /* 0x0000000433337810 */ /* 0x000fca0007f1e0ff */
[----:B------:R-:W-:Y:S01]  /*2070*/  IMAD.X R55, RZ, RZ, R55, P0 ;  /* 0x000000ffff377224 */ /* 0x000fe200000e0637 */
[----:B---3--:R-:W-:-:S08]  /*2080*/  @P2 DMUL R48, |R8|, R48 ;  /* 0x0000003008302228 */ /* 0x008fd00000000200 */
[----:B------:R-:W-:-:S06]  /*2090*/  @P2 DSETP.NEU.AND P5, PT, R48, RZ, PT ;  /* 0x000000ff3000222a */ /* 0x000fcc0003fad000 */
[----:B------:R-:W-:Y:S02]  /*20a0*/  DSETP.GE.AND P2, PT, |R8|, R20, P5 ;  /* 0x000000140800722a */ /* 0x000fe40002f46200 */
[----:B------:R-:W-:Y:S01]  /*20b0*/  DADD R8, -RZ, |R8| ;  /* 0x00000000ff087229 */ /* 0x000fe20000000508 */
[----:B------:R-:W-:Y:S01]  /*20c0*/  PLOP3.LUT P5, PT, PT, PT, PT, 0x8, 0x80 ;  /* 0x000000000080781c */ /* 0x000fe20003fae170 */
[----:B--2---:R-:W-:-:S08]  /*20d0*/  @P3 DMUL R46, |R6|, R46 ;  /* 0x0000002e062e3228 */ /* 0x004fd00000000200 */
[----:B------:R-:W-:Y:S02]  /*20e0*/  FSEL R8, R8, R20, P2 ;  /* 0x0000001408087208 */ /* 0x000fe40001000000 */
[----:B------:R-:W-:Y:S01]  /*20f0*/  FSEL R9, R9, R21, P2 ;  /* 0x0000001509097208 */ /* 0x000fe20001000000 */
[----:B------:R-:W-:Y:S02]  /*2100*/  @P3 DSETP.NEU.AND P5, PT, R46, RZ, PT ;  /* 0x000000ff2e00322a */ /* 0x000fe40003fad000 */
[----:B0-----:R-:W-:Y:S02]  /*2110*/  DADD R10, -RZ, |R6| ;  /* 0x00000000ff0a7229 */ /* 0x001fe40000000506 */
[----:B----4-:R-:W-:Y:S02]  /*2120*/  @P1 DMUL R52, |R12|, R52 ;  /* 0x000000340c341228 */ /* 0x010fe40000000200 */
[----:B------:R-:W-:Y:S01]  /*2130*/  DSETP.GE.AND P3, PT, |R6|, R8, P5 ;  /* 0x000000080600722a */ /* 0x000fe20002f66200 */
[----:B------:R-:W-:-:S05]  /*2140*/  PLOP3.LUT P5, PT, PT, PT, PT, 0x8, 0x80 ;  /* 0x000000000080781c */ /* 0x000fca0003fae170 */
[----:B------:R-:W-:Y:S02]  /*2150*/  FSEL R6, R10, R8, P3 ;  /* 0x000000080a067208 */ /* 0x000fe40001800000 */
[----:B------:R-:W-:Y:S01]  /*2160*/  @P1 DSETP.NEU.AND P5, PT, R52, RZ, PT ;  /* 0x000000ff3400122a */ /* 0x000fe20003fad000 */
[----:B------:R-:W-:Y:S01]  /*2170*/  FSEL R7, R11, R9, P3 ;  /* 0x000000090b077208 */ /* 0x000fe20001800000 */
[----:B------:R-:W-:Y:S01]  /*2180*/  DADD R8, -RZ, |R12| ;  /* 0x00000000ff087229 */ /* 0x000fe2000000050c */
[----:B------:R-:W-:Y:S02]  /*2190*/  SEL R0, R61, R0, P2 ;  /* 0x000000003d007207 */ /* 0x000fe40001000000 */
[----:B------:R-:W-:Y:S02]  /*21a0*/  SEL R3, R60, R3, P2 ;  /* 0x000000033c037207 */ /* 0x000fe40001000000 */
[----:B------:R-:W-:Y:S01]  /*21b0*/  DSETP.GE.AND P5, PT, |R12|, R6, P5 ;  /* 0x000000060c00722a */ /* 0x000fe20002fa6200 */
[----:B------:R-:W-:-:S02]  /*21c0*/  SEL R0, R59, R0, P3 ;  /* 0x000000003b007207 */ /* 0x000fc40001800000 */
[----:B------:R-:W-:-:S03]  /*21d0*/  SEL R3, R58, R3, P3 ;  /* 0x000000033a037207 */ /* 0x000fc60001800000 */
[----:B------:R-:W-:Y:S02]  /*21e0*/  FSEL R6, R8, R6, P5 ;  /* 0x0000000608067208 */ /* 0x000fe40002800000 */
[----:B------:R-:W-:Y:S02]  /*21f0*/  FSEL R7, R9, R7, P5 ;  /* 0x0000000709077208 */ /* 0x000fe40002800000 */
[----:B------:R-:W-:Y:S02]  /*2200*/  SEL R0, R57, R0, P5 ;  /* 0x0000000039007207 */ /* 0x000fe40002800000 */
[----:B------:R-:W-:-:S07]  /*2210*/  SEL R3, R56, R3, P5 ;  /* 0x0000000338037207 */ /* 0x000fce0002800000 */
.L_x_293:
[----:B------:R-:W-:Y:S05]  /*2220*/  BSYNC.RECONVERGENT B2 ;  /* 0x0000000000027941 */ /* 0x000fea0003800200 */
.L_x_292:
        /* <DEDUP_REMOVED lines=61> */
.L_x_295:
[----:B------:R-:W-:Y:S05]  /*2600*/  BSYNC.RECONVERGENT B2 ;  /* 0x0000000000027941 */ /* 0x000fea0003800200 */
.L_x_294:
        /* <DEDUP_REMOVED lines=27> */
.L_x_288:
[----:B------:R-:W-:Y:S05]  /*27c0*/  BSYNC.RECONVERGENT B1 ;  /* 0x0000000000017941 */ /* 0x000fea0003800200 */
.L_x_287:
        /* <DEDUP_REMOVED lines=13> */
.L_x_298:
        /* <DEDUP_REMOVED lines=58> */
[----:B--2---:R-:W2:Y:S01]  /*2c40*/  LD.E.64 R8, desc[UR6][R10.64+0x38] ;  /* 0x000038060a087980 */ /* 0x004ea2000c101b00 */
[----:B------:R-:W-:-:S05]  /*2c50*/  IADD3 R51, P0, PT, R51, 0x8, RZ ;  /* 0x0000000833337810 */ /* 0x000fca0007f1e0ff */
[----:B------:R-:W-:Y:S01]  /*2c60*/  IMAD.X R0, RZ, RZ, R0, P0 ;  /* 0x000000ffff007224 */ /* 0x000fe200000e0600 */
[----:B------:R-:W-:-:S04]  /*2c70*/  ISETP.NE.U32.AND P0, PT, R51, R35, PT ;  /* 0x000000233300720c */ /* 0x000fc80003f05070 */
[----:B------:R-:W-:Y:S01]  /*2c80*/  ISETP.NE.AND.EX P0, PT, R0, R39, PT, P0 ;  /* 0x000000270000720c */ /* 0x000fe20003f05300 */
[----:B--2---:R0:W-:Y:S04]  /*2c90*/  ST.E.64 desc[UR4][R14.64+0x38], R8 ;  /* 0x000038080e007985 */ /* 0x0041e8000c101b04 */
[----:B---3--:R-:W2:Y:S04]  /*2ca0*/  LD.E.64 R48, desc[UR6][R12.64+0x38] ;  /* 0x000038060c307980 */ /* 0x008ea8000c101b00 */
[----:B--2---:R0:W-:Y:S04]  /*2cb0*/  ST.E.64 desc[UR4][R10.64+0x38], R48 ;  /* 0x000038300a007985 */ /* 0x0041e8000c101b04 */
[----:B------:R-:W-:Y:S05]  /*2cc0*/  @P0 BRA `(.L_x_298) ;  /* 0xfffffff800f40947 */ /* 0x000fea000383ffff */
[----:B------:R-:W-:Y:S05]  /*2cd0*/  BSYNC.RECONVERGENT B1 ;  /* 0x0000000000017941 */ /* 0x000fea0003800200 */
.L_x_297:
[----:B------:R-:W-:Y:S02]  /*2ce0*/  IMAD.MOV.U32 R51, RZ, RZ, R35 ;  /* 0x000000ffff337224 */ /* 0x000fe400078e0023 */
[----:B------:R-:W-:-:S07]  /*2cf0*/  IMAD.MOV.U32 R0, RZ, RZ, R39 ;  /* 0x000000ffff007224 */ /* 0x000fce00078e0027 */
.L_x_296:
[----:B------:R-:W-:-:S04]  /*2d00*/  ISETP.NE.U32.AND P0, PT, R37, RZ, PT ;  /* 0x000000ff2500720c */ /* 0x000fc80003f05070 */
[----:B------:R-:W-:-:S13]  /*2d10*/  ISETP.NE.AND.EX P0, PT, RZ, RZ, PT, P0 ;  /* 0x000000ffff00720c */ /* 0x000fda0003f05300 */
[----:B------:R-:W-:Y:S05]  /*2d20*/  @!P0 BRA `(.L_x_286) ;  /* 0x0000000400988947 */ /* 0x000fea0003800000 */
[----:B0-----:R-:W-:Y:S01]  /*2d30*/  VIADD R8, R37, 0xffffffff ;  /* 0xffffffff25087836 */ /* 0x001fe20000000000 */
[----:B------:R-:W-:-:S04]  /*2d40*/  ISETP.NE.U32.AND P0, PT, R36, RZ, PT ;  /* 0x000000ff2400720c */ /* 0x000fc80003f05070 */
[----:B------:R-:W-:Y:S02]  /*2d50*/  ISETP.GE.U32.AND P1, PT, R8, 0x3, PT ;  /* 0x000000030800780c */ /* 0x000fe40003f26070 */
[----:B------:R-:W-:Y:S02]  /*2d60*/  ISETP.NE.AND.EX P0, PT, RZ, RZ, PT, P0 ;  /* 0x000000ffff00720c */ /* 0x000fe40003f05300 */
        /* <DEDUP_REMOVED lines=42> */
.L_x_299:
[----:B------:R-:W-:Y:S05]  /*3010*/  @!P0 BRA `(.L_x_286) ;  /* 0x0000000000dc8947 */ /* 0x000fea0003800000 */
[----:B0-----:R-:W-:Y:S01]  /*3020*/  VIADD R8, R36, 0xffffffff ;  /* 0xffffffff24087836 */ /* 0x001fe20000000000 */
[----:B------:R-:W-:-:S04]  /*3030*/  ISETP.NE.U32.AND P0, PT, R38, RZ, PT ;  /* 0x000000ff2600720c */ /* 0x000fc80003f05070 */
[----:B------:R-:W-:Y:S02]  /*3040*/  ISETP.NE.U32.AND P1, PT, R8, RZ, PT ;  /* 0x000000ff0800720c */ /* 0x000fe40003f25070 */
[----:B------:R-:W-:Y:S02]  /*3050*/  ISETP.NE.AND.EX P0, PT, RZ, RZ, PT, P0 ;  /* 0x000000ffff00720c */ /* 0x000fe40003f05300 */
[----:B------:R-:W-:-:S13]  /*3060*/  ISETP.NE.AND.EX P1, PT, R23, RZ, PT, P1 ;  /* 0x000000ff1700720c */ /* 0x000fda0003f25310 */
        /* <DEDUP_REMOVED lines=29> */
.L_x_300:
[----:B------:R-:W-:Y:S05]  /*3240*/  @P0 BRA `(.L_x_286) ;  /* 0x0000000000500947 */ /* 0x000fea0003800000 */
[----:B------:R-:W-:Y:S02]  /*3250*/  IADD3 R6, P0, PT, R51, R6, RZ ;  /* 0x0000000633067210 */ /* 0x000fe40007f1e0ff */
[----:B------:R-:W-:Y:S02]  /*3260*/  R2UR UR4, R28 ;  /* 0x000000001c0472ca */ /* 0x000fe400000e0000 */
[----:B------:R-:W-:Y:S01]  /*3270*/  R2UR UR5, R29 ;  /* 0x000000001d0572ca */ /* 0x000fe200000e0000 */
[----:B------:R-:W-:Y:S01]  /*3280*/  IMAD.X R3, R0, 0x1, R3, P0 ;  /* 0x0000000100037824 */ /* 0x000fe200000e0603 */
[----:B--2---:R-:W-:-:S04]  /*3290*/  LEA R12, P0, R6, R22, 0x3 ;  /* 0x00000016060c7211 */ /* 0x004fc800078018ff */
        /* <DEDUP_REMOVED lines=15> */
.L_x_286:
[----:B------:R-:W-:Y:S05]  /*3390*/  BSYNC.RECONVERGENT B0 ;  /* 0x0000000000007941 */ /* 0x000fea0003800200 */
.L_x_285:
[----:B-1----:R-:W-:-:S06]  /*33a0*/  MOV R6, 0x8 ;  /* 0x0000000800067802 */ /* 0x002fcc0000000f00 */
[----:B------:R-:W1:Y:S02]  /*33b0*/  LDC.64 R6, c[0x4][R6] ;  /* 0x0100000006067b82 */ /* 0x000e640000000a00 */
[----:B0-2---:R-:W-:-:S07]  /*33c0*/  LEPC R20, `(.L_x_301) ;  /* 0x000000001014794e */ /* 0x005fce0000000000 */
[----:B-1----:R-:W-:Y:S05]  /*33d0*/  CALL.ABS.NOINC R6 ;  /* 0x0000000006007343 */ /* 0x002fea0003c00000 */
.L_x_301:
[----:B------:R-:W0:Y:S01]  /*33e0*/  LDCU.64 UR4, c[0x0][0x398] ;  /* 0x00007300ff0477ac */ /* 0x000e220008000a00 */
[----:B------:R-:W-:Y:S01]  /*33f0*/  IADD3 R51, P1, PT, R34, 0x1, RZ ;  /* 0x0000000122337810 */ /* 0x000fe20007f3e0ff */
[----:B------:R-:W-:Y:S04]  /*3400*/  BSSY.RECONVERGENT B0, `(.L_x_302) ;  /* 0x00000c6000007945 */ /* 0x000fe80003800200 */
[----:B------:R-:W-:Y:S01]  /*3410*/  IMAD.X R48, RZ, RZ, R27, P1 ;  /* 0x000000ffff307224 */ /* 0x000fe200008e061b */
[----:B0-----:R-:W-:-:S04]  /*3420*/  ISETP.GE.U32.AND P0, PT, R51, UR4, PT ;  /* 0x0000000433007c0c */ /* 0x001fc8000bf06070 */
[----:B------:R-:W-:-:S13]  /*3430*/  ISETP.GE.AND.EX P0, PT, R48, UR5, PT, P0 ;  /* 0x0000000530007c0c */ /* 0x000fda000bf06300 */
[----:B------:R-:W-:Y:S05]  /*3440*/  @P0 BRA `(.L_x_303) ;  /* 0x0000000c00040947 */ /* 0x000fea0003800000 */
[----:B------:R-:W-:Y:S02]  /*3450*/  IMAD.MOV.U32 R49, RZ, RZ, R51 ;  /* 0x000000ffff317224 */ /* 0x000fe400078e0033 */
[----:B------:R-:W-:-:S07]  /*3460*/  IMAD.MOV.U32 R3, RZ, RZ, R48 ;  /* 0x000000ffff037224 */ /* 0x000fce00078e0030 */
.L_x_311:
[----:B------:R-:W-:Y:S02]  /*3470*/  R2UR UR4, R28 ;  /* 0x000000001c0472ca */ /* 0x000fe400000e0000 */
[----:B------:R-:W-:-:S13]  /*3480*/  R2UR UR5, R29 ;  /* 0x000000001d0572ca */ /* 0x000fda00000e0000 */
[----:B-12---:R-:W2:Y:S01]  /*3490*/  LD.E.64 R10, desc[UR4][R32.64] ;  /* 0x00000004200a7980 */ /* 0x006ea2000c101b00 */
[-C--:B------:R-:W-:Y:S02]  /*34a0*/  IMAD R0, R3, R42.reuse, RZ ;  /* 0x0000002a03007224 */ /* 0x080fe400078e02ff */
[----:B------:R-:W-:-:S04]  /*34b0*/  IMAD.WIDE.U32 R4, R49, R42, RZ ;  /* 0x0000002a31047225 */ /* 0x000fc800078e00ff */
[----:B0-----:R-:W-:Y:S01]  /*34c0*/  IMAD R7, R39, R49, R0 ;  /* 0x0000003127077224 */ /* 0x001fe200078e0200 */
[----:B------:R-:W-:-:S03]  /*34d0*/  IADD3 R6, P0, PT, R34, R4, RZ ;  /* 0x0000000422067210 */ /* 0x000fc60007f1e0ff */
[----:B------:R-:W-:Y:S01]  /*34e0*/  IMAD.IADD R0, R5, 0x1, R7 ;  /* 0x0000000105007824 */ /* 0x000fe200078e0207 */
[----:B------:R-:W-:-:S03]  /*34f0*/  LEA R12, P1, R6, R22, 0x3 ;  /* 0x00000016060c7211 */ /* 0x000fc600078218ff */
[----:B------:R-:W-:-:S05]  /*3500*/  IMAD.X R7, R27, 0x1, R0, P0 ;  /* 0x000000011b077824 */ /* 0x000fca00000e0600 */
[----:B------:R-:W-:-:S06]  /*3510*/  LEA.HI.X R13, R6, R19, R7, 0x3, P1 ;  /* 0x00000013060d7211 */ /* 0x000fcc00008f1c07 */
[----:B------:R-:W3:Y:S01]  /*3520*/  LD.E.64 R12, desc[UR4][R12.64] ;  /* 0x000000040c0c7980 */ /* 0x000ee2000c101b00 */
[----:B------:R-:W-:Y:S01]  /*3530*/  IMAD.MOV.U32 R8, RZ, RZ, 0x1 ;  /* 0x00000001ff087424 */ /* 0x000fe200078e00ff */
[----:B------:R-:W-:Y:S01]  /*3540*/  IADD3 R49, P2, PT, R49, 0x1, RZ ;  /* 0x0000000131317810 */ /* 0x000fe20007f5e0ff */
[----:B------:R-:W-:Y:S04]  /*3550*/  BSSY.RECONVERGENT B1, `(.L_x_304) ;  /* 0x000001b000017945 */ /* 0x000fe80003800200 */
[----:B------:R-:W-:Y:S01]  /*3560*/  IMAD.X R3, RZ, RZ, R3, P2 ;  /* 0x000000ffff037224 */ /* 0x000fe200010e0603 */
[----:B--2---:R-:W0:Y:S02]  /*3570*/  MUFU.RCP64H R9, R11 ;  /* 0x0000000b00097308 */ /* 0x004e240000001800 */
[----:B0-----:R-:W-:-:S08]  /*3580*/  DFMA R6, -R10, R8, 1 ;  /* 0x3ff000000a06742b */ /* 0x001fd00000000108 */
[----:B------:R-:W-:Y:S01]  /*3590*/  DFMA R6, R6, R6, R6 ;  /* 0x000000060606722b */ /* 0x000fe20000000006 */
[----:B---3--:R-:W-:-:S07]  /*35a0*/  FSETP.GEU.AND P3, PT, |R13|, 6.5827683646048100446e-37, PT ;  /* 0x036000000d00780b */ /* 0x008fce0003f6e200 */
[----:B------:R-:W-:-:S08]  /*35b0*/  DFMA R6, R8, R6, R8 ;  /* 0x000000060806722b */ /* 0x000fd00000000008 */
[----:B------:R-:W-:-:S08]  /*35c0*/  DFMA R20, -R10, R6, 1 ;  /* 0x3ff000000a14742b */ /* 0x000fd00000000106 */
[----:B------:R-:W-:Y:S01]  /*35d0*/  DFMA R20, R6, R20, R6 ;  /* 0x000000140614722b */ /* 0x000fe20000000006 */
[----:B------:R-:W0:Y:S07]  /*35e0*/  LDC.64 R6, c[0x0][0x398] ;  /* 0x0000e600ff067b82 */ /* 0x000e2e0000000a00 */
[----:B------:R-:W-:-:S08]  /*35f0*/  DMUL R14, R12, R20 ;  /* 0x000000140c0e7228 */ /* 0x000fd00000000000 */
[----:B------:R-:W-:-:S08]  /*3600*/  DFMA R8, -R10, R14, R12 ;  /* 0x0000000e0a08722b */ /* 0x000fd0000000010c */
[----:B------:R-:W-:Y:S01]  /*3610*/  DFMA R8, R20, R8, R14 ;  /* 0x000000081408722b */ /* 0x000fe2000000000e */
[----:B0-----:R-:W-:Y:S02]  /*3620*/  ISETP.GE.U32.AND P1, PT, R6, 0x7, PT ;  /* 0x000000070600780c */ /* 0x001fe40003f26070 */
[----:B------:R-:W-:Y:S02]  /*3630*/  ISETP.GE.U32.AND P0, PT, R49, R6, PT ;  /* 0x000000063100720c */ /* 0x000fe40003f06070 */
[----:B------:R-:W-:Y:S02]  /*3640*/  ISETP.GE.U32.AND.EX P1, PT, R7, RZ, PT, P1 ;  /* 0x000000ff0700720c */ /* 0x000fe40003f26110 */
[----:B------:R-:W-:-:S03]  /*3650*/  ISETP.GE.AND.EX P0, PT, R3, R7, PT, P0 ;  /* 0x000000070300720c */ /* 0x000fc60003f06300 */
[----:B------:R-:W-:-:S05]  /*3660*/  FFMA R6, RZ, R11, R9 ;  /* 0x0000000bff067223 */ /* 0x000fca0000000009 */
[----:B------:R-:W-:-:S13]  /*3670*/  FSETP.GT.AND P2, PT, |R6|, 1.469367938527859385e-39, PT ;  /* 0x001000000600780b */ /* 0x000fda0003f44200 */
[----:B------:R-:W-:Y:S05]  /*3680*/  @P2 BRA P3, `(.L_x_305) ;  /* 0x00000000001c2947 */ /* 0x000fea0001800000 */
[----:B------:R-:W-:Y:S01]  /*3690*/  IMAD.MOV.U32 R8, RZ, RZ, R12 ;  /* 0x000000ffff087224 */ /* 0x000fe200078e000c */
[----:B------:R-:W-:Y:S01]  /*36a0*/  MOV R54, 0x36e0 ;  /* 0x000036e000367802 */ /* 0x000fe20000000f00 */
[----:B------:R-:W-:Y:S02]  /*36b0*/  IMAD.MOV.U32 R9, RZ, RZ, R13 ;  /* 0x000000ffff097224 */ /* 0x000fe400078e000d */
[----:B------:R-:W-:-:S07]  /*36c0*/  IMAD.MOV.U32 R7, RZ, RZ, R11 ;  /* 0x000000ffff077224 */ /* 0x000fce00078e000b */
[----:B------:R-:W-:Y:S05]  /*36d0*/  CALL.REL.NOINC `($__internal_3_$__cuda_sm20_div_rn_f64_full) ;  /* 0x0000002800c47944 */ /* 0x000fea0003c00000 */
[----:B------:R-:W-:Y:S02]  /*36e0*/  IMAD.MOV.U32 R8, RZ, RZ, R6 ;  /* 0x000000ffff087224 */ /* 0x000fe400078e0006 */
[----:B------:R-:W-:-:S07]  /*36f0*/  IMAD.MOV.U32 R9, RZ, RZ, R7 ;  /* 0x000000ffff097224 */ /* 0x000fce00078e0007 */
.L_x_305:
[----:B------:R-:W-:Y:S05]  /*3700*/  BSYNC.RECONVERGENT B1 ;  /* 0x0000000000017941 */ /* 0x000fea0003800200 */
.L_x_304:
[----:B------:R-:W-:Y:S02]  /*3710*/  IMAD.MOV.U32 R47, RZ, RZ, RZ ;  /* 0x000000ffff2f7224 */ /* 0x000fe400078e00ff */
[----:B------:R-:W-:Y:S01]  /*3720*/  IMAD.MOV.U32 R21, RZ, RZ, RZ ;  /* 0x000000ffff157224 */ /* 0x000fe200078e00ff */
[----:B------:R-:W-:Y:S06]  /*3730*/  @!P1 BRA `(.L_x_306) ;  /* 0x0000000000e49947 */ /* 0x000fec0003800000 */
[----:B------:R-:W-:Y:S01]  /*3740*/  BSSY.RECONVERGENT B1, `(.L_x_307) ;  /* 0x0000036000017945 */ /* 0x000fe20003800200 */
[----:B------:R-:W-:Y:S02]  /*3750*/  IMAD.MOV.U32 R55, RZ, RZ, RZ ;  /* 0x000000ffff377224 */ /* 0x000fe400078e00ff */
[----:B------:R-:W-:-:S07]  /*3760*/  IMAD.MOV.U32 R53, RZ, RZ, RZ ;  /* 0x000000ffff357224 */ /* 0x000fce00078e00ff */
.L_x_308:
[C---:B-1----:R-:W-:Y:S02]  /*3770*/  IADD3 R10, P1, PT, R55.reuse, R30, RZ ;  /* 0x0000001e370a7210 */ /* 0x042fe40007f3e0ff */
[----:B------:R-:W-:Y:S02]  /*3780*/  IADD3 R6, P2, PT, R55, R4, RZ ;  /* 0x0000000437067210 */ /* 0x000fe40007f5e0ff */
        /* <DEDUP_REMOVED lines=50> */
.L_x_307:
[----:B------:R-:W-:Y:S02]  /*3ab0*/  IMAD.MOV.U32 R47, RZ, RZ, R35 ;  /* 0x000000ffff2f7224 */ /* 0x000fe400078e0023 */
[----:B-1----:R-:W-:-:S07]  /*3ac0*/  IMAD.MOV.U32 R21, RZ, RZ, R39 ;  /* 0x000000ffff157224 */ /* 0x002fce00078e0027 */
.L_x_306:
[----:B------:R-:W-:-:S04]  /*3ad0*/  ISETP.NE.U32.AND P1, PT, R37, RZ, PT ;  /* 0x000000ff2500720c */ /* 0x000fc80003f25070 */
[----:B------:R-:W-:-:S13]  /*3ae0*/  ISETP.NE.AND.EX P1, PT, RZ, RZ, PT, P1 ;  /* 0x000000ffff00720c */ /* 0x000fda0003f25310 */
[----:B------:R-:W-:Y:S05]  /*3af0*/  @!P1 BRA `(.L_x_309) ;  /* 0x0000000400549947 */ /* 0x000fea0003800000 */
[----:B------:R-:W-:Y:S01]  /*3b00*/  VIADD R6, R37, 0xffffffff ;  /* 0xffffffff25067836 */ /* 0x000fe20000000000 */
[----:B------:R-:W-:-:S04]  /*3b10*/  ISETP.NE.U32.AND P3, PT, R36, RZ, PT ;  /* 0x000000ff2400720c */ /* 0x000fc80003f65070 */
[----:B------:R-:W-:-:S04]  /*3b20*/  ISETP.GE.U32.AND P1, PT, R6, 0x3, PT ;  /* 0x000000030600780c */ /* 0x000fc80003f26070 */
        /* <DEDUP_REMOVED lines=35> */
.L_x_310:
[----:B------:R-:W-:Y:S05]  /*3d60*/  @!P1 BRA `(.L_x_309) ;  /* 0x0000000000b89947 */ /* 0x000fea0003800000 */
[----:B-1----:R-:W-:-:S05]  /*3d70*/  VIADD R6, R36, 0xffffffff ;  /* 0xffffffff24067836 */ /* 0x002fca0000000000 */
[----:B------:R-:W-:-:S04]  /*3d80*/  ISETP.NE.U32.AND P1, PT, R6, RZ, PT ;  /* 0x000000ff0600720c */ /* 0x000fc80003f25070 */
[----:B------:R-:W-:-:S13]  /*3d90*/  ISETP.NE.AND.EX P1, PT, R23, RZ, PT, P1 ;  /* 0x000000ff1700720c */ /* 0x000fda0003f25310 */
[C---:B------:R-:W-:Y:S02]  /*3da0*/  @P1 IADD3 R7, P2, PT, R47.reuse, R30, RZ ;  /* 0x0000001e2f071210 */ /* 0x040fe40007f5e0ff */
        /* <DEDUP_REMOVED lines=25> */
[----:B------:R-:W-:Y:S05]  /*3f40*/  @P2 BRA `(.L_x_309) ;  /* 0x0000000000402947 */ /* 0x000fea0003800000 */
[C---:B------:R-:W-:Y:S02]  /*3f50*/  IADD3 R5, P1, PT, R47.reuse, R30, RZ ;  /* 0x0000001e2f057210 */ /* 0x040fe40007f3e0ff */
[----:B------:R-:W-:Y:S02]  /*3f60*/  IADD3 R4, P2, PT, R47, R4, RZ ;  /* 0x000000042f047210 */ /* 0x000fe40007f5e0ff */
[C---:B------:R-:W-:Y:S01]  /*3f70*/  R2UR UR4, R28.reuse ;  /* 0x000000001c0472ca */ /* 0x040fe200000e0000 */
[----:B0-----:R-:W-:Y:S01]  /*3f80*/  IMAD.X R12, R21, 0x1, R50, P1 ;  /* 0x00000001150c7824 */ /* 0x001fe200008e0632 */
        /* <DEDUP_REMOVED lines=12> */
.L_x_309:
[----:B------:R-:W-:Y:S05]  /*4050*/  @!P0 BRA `(.L_x_311) ;  /* 0xfffffff400048947 */ /* 0x000fea000383ffff */
.L_x_303:
[----:B------:R-:W-:Y:S05]  /*4060*/  BSYNC.RECONVERGENT B0 ;  /* 0x0000000000007941 */ /* 0x000fea0003800200 */
.L_x_302:
[----:B------:R-:W3:Y:S01]  /*4070*/  LDCU.64 UR4, c[0x0][0x398] ;  /* 0x00007300ff0477ac */ /* 0x000ee20008000a00 */
[----:B------:R-:W-:Y:S02]  /*4080*/  VIADD R25, R25, 0x1 ;  /* 0x0000000119197836 */ /* 0x000fe40000000000 */
[----:B------:R-:W-:Y:S02]  /*4090*/  VIADD R26, R26, 0x1 ;  /* 0x000000011a1a7836 */ /* 0x000fe40000000000 */
[----:B------:R-:W-:Y:S02]  /*40a0*/  IMAD.MOV.U32 R34, RZ, RZ, R51 ;  /* 0x000000ffff227224 */ /* 0x000fe400078e0033 */
[----:B------:R-:W-:Y:S01]  /*40b0*/  IMAD.MOV.U32 R27, RZ, RZ, R48 ;  /* 0x000000ffff1b7224 */ /* 0x000fe200078e0030 */
[----:B---3--:R-:W-:-:S04]  /*40c0*/  ISETP.NE.U32.AND P0, PT, R51, UR4, PT ;  /* 0x0000000433007c0c */ /* 0x008fc8000bf05070 */
[----:B------:R-:W-:-:S13]  /*40d0*/  ISETP.NE.AND.EX P0, PT, R48, UR5, PT, P0 ;  /* 0x0000000530007c0c */ /* 0x000fda000bf05300 */
[----:B------:R-:W-:Y:S05]  /*40e0*/  @P0 BRA `(.L_x_312) ;  /* 0xffffffcc00d40947 */ /* 0x000fea000383ffff */
[----:B------:R-:W-:Y:S05]  /*40f0*/  BSYNC.RECONVERGENT B6 ;  /* 0x0000000000067941 */ /* 0x000fea0003800200 */
.L_x_283:
[----:B------:R-:W3:Y:S01]  /*4100*/  LDCU.64 UR4, c[0x0][0x398] ;  /* 0x00007300ff0477ac */ /* 0x000ee20008000a00 */
[----:B------:R-:W-:Y:S01]  /*4110*/  BSSY.RECONVERGENT B0, `(.L_x_313) ;  /* 0x000011e000007945 */ /* 0x000fe20003800200 */
[----:B------:R-:W-:Y:S01]  /*4120*/  IMAD.MOV.U32 R26, RZ, RZ, RZ ;  /* 0x000000ffff1a7224 */ /* 0x000fe200078e00ff */
[----:B--2---:R-:W-:Y:S01]  /*4130*/  PRMT R5, RZ, 0x7610, R5 ;  /* 0x00007610ff057816 */ /* 0x004fe20000000005 */
[----:B------:R-:W-:Y:S01]  /*4140*/  IMAD.MOV.U32 R23, RZ, RZ, RZ ;  /* 0x000000ffff177224 */ /* 0x000fe200078e00ff */
[----:B------:R-:W-:Y:S01]  /*4150*/  PRMT R4, RZ, 0x7610, R4 ;  /* 0x00007610ff047816 */ /* 0x000fe20000000004 */
[----:B---3--:R-:W-:Y:S02]  /*4160*/  IMAD.U32 R25, RZ, RZ, UR4 ;  /* 0x00000004ff197e24 */ /* 0x008fe4000f8e00ff */
[----:B------:R-:W-:-:S07]  /*4170*/  IMAD.U32 R24, RZ, RZ, UR5 ;  /* 0x00000005ff187e24 */ /* 0x000fce000f8e00ff */
.L_x_325:
[----:B--2---:R-:W2:Y:S01]  /*4180*/  LDCU.64 UR4, c[0x0][0x398] ;  /* 0x00007300ff0477ac */ /* 0x004ea20008000a00 */
[----:B------:R-:W-:Y:S02]  /*4190*/  IADD3 R8, P0, PT, R25, -0x1, RZ ;  /* 0xffffffff19087810 */ /* 0x000fe40007f1e0ff */
[----:B------:R-:W-:Y:S02]  /*41a0*/  R2UR UR6, R28 ;  /* 0x000000001c0672ca */ /* 0x000fe400000e0000 */
[----:B------:R-:W-:Y:S01]  /*41b0*/  IADD3.X R9, PT, PT, R24, -0x1, RZ, P0, !PT ;  /* 0xffffffff18097810 */ /* 0x000fe200007fe4ff */
[----:B01----:R-:W-:Y:S01]  /*41c0*/  IMAD.WIDE.U32 R6, R8, R42, RZ ;  /* 0x0000002a08067225 */ /* 0x003fe200078e00ff */
[----:B------:R-:W-:-:S03]  /*41d0*/  R2UR UR7, R29 ;  /* 0x000000001d0772ca */ /* 0x000fc600000e0000 */
[----:B------:R-:W-:-:S04]  /*41e0*/  IMAD R0, R9, R42, RZ ;  /* 0x0000002a09007224 */ /* 0x000fc800078e02ff */
[----:B------:R-:W-:-:S04]  /*41f0*/  IMAD R27, R39, R8, R0 ;  /* 0x00000008271b7224 */ /* 0x000fc800078e0200 */
[----:B------:R-:W-:Y:S01]  /*4200*/  IMAD.IADD R27, R7, 0x1, R27 ;  /* 0x00000001071b7824 */ /* 0x000fe200078e021b */
[----:B--2---:R-:W-:-:S04]  /*4210*/  IADD3 R0, P0, PT, R6, UR4, RZ ;  /* 0x0000000406007c10 */ /* 0x004fc8000ff1e0ff */
[----:B------:R-:W-:Y:S02]  /*4220*/  IADD3.X R3, PT, PT, R27, UR5, RZ, P0, !PT ;  /* 0x000000051b037c10 */ /* 0x000fe400087fe4ff */
[----:B------:R-:W-:Y:S02]  /*4230*/  ISETP.GT.U32.AND P0, PT, R25, UR4, PT ;  /* 0x0000000419007c0c */ /* 0x000fe4000bf04070 */
[----:B------:R-:W-:Y:S02]  /*4240*/  LEA R36, P1, R0, R22, 0x3 ;  /* 0x0000001600247211 */ /* 0x000fe400078218ff */
[----:B------:R-:W-:Y:S02]  /*4250*/  ISETP.GT.AND.EX P0, PT, R24, UR5, PT, P0 ;  /* 0x0000000518007c0c */ /* 0x000fe4000bf04300 */
[----:B------:R-:W-:Y:S01]  /*4260*/  LEA.HI.X R37, R0, R19, R3, 0x3, P1 ;  /* 0x0000001300257211 */ /* 0x000fe200008f1c03 */
[----:B------:R-:W-:Y:S01]  /*4270*/  IMAD.MOV.U32 R10, RZ, RZ, R26 ;  /* 0x000000ffff0a7224 */ /* 0x000fe200078e001a */
[----:B------:R-:W-:Y:S01]  /*4280*/  IADD3 R26, P1, PT, R26, 0x1, RZ ;  /* 0x000000011a1a7810 */ /* 0x000fe20007f3e0ff */
[----:B------:R-:W-:Y:S01]  /*4290*/  BSSY.RECONVERGENT B1, `(.L_x_314) ;  /* 0x00000d9000017945 */ /* 0x000fe20003800200 */
[----:B------:R-:W-:-:S02]  /*42a0*/  IMAD.MOV.U32 R3, RZ, RZ, R25 ;  /* 0x000000ffff037224 */ /* 0x000fc400078e0019 */
[----:B------:R-:W5:Y:S01]  /*42b0*/  LD.E.64 R36, desc[UR6][R36.64] ;  /* 0x0000000624247980 */ /* 0x000f62000c101b00 */
[----:B------:R-:W-:Y:S02]  /*42c0*/  IMAD.MOV.U32 R0, RZ, RZ, R24 ;  /* 0x000000ffff007224 */ /* 0x000fe400078e0018 */
[--C-:B------:R-:W-:Y:S02]  /*42d0*/  IMAD.MOV.U32 R11, RZ, RZ, R23.reuse ;  /* 0x000000ffff0b7224 */ /* 0x100fe400078e0017 */
[----:B------:R-:W-:Y:S02]  /*42e0*/  VIADD R5, R5, 0x1 ;  /* 0x0000000105057836 */ /* 0x000fe40000000000 */
[----:B------:R-:W-:Y:S02]  /*42f0*/  VIADD R4, R4, 0x1 ;  /* 0x0000000104047836 */ /* 0x000fe40000000000 */
[----:B------:R-:W-:Y:S02]  /*4300*/  IMAD.X R23, RZ, RZ, R23, P1 ;  /* 0x000000ffff177224 */ /* 0x000fe400008e0617 */
[----:B------:R-:W-:-:S02]  /*4310*/  IMAD.MOV.U32 R25, RZ, RZ, R8 ;  /* 0x000000ffff197224 */ /* 0x000fc400078e0008 */
        /* <DEDUP_REMOVED lines=9> */
[----:B------:R-:W-:Y:S01]  /*43b0*/  LOP3.LUT R60, R26, 0xfffffff0, RZ, 0xc0, !PT ;  /* 0xfffffff01a3c7812 */ /* 0x000fe200078ec0ff */
[----:B------:R-:W-:Y:S02]  /*43c0*/  IMAD.MOV.U32 R61, RZ, RZ, RZ ;  /* 0x000000ffff3d7224 */ /* 0x000fe400078e00ff */
[----:B------:R-:W-:Y:S02]  /*43d0*/  IMAD.MOV.U32 R58, RZ, RZ, RZ ;  /* 0x000000ffff3a7224 */ /* 0x000fe400078e00ff */
[----:B------:R-:W-:Y:S02]  /*43e0*/  IMAD.MOV.U32 R59, RZ, RZ, R25 ;  /* 0x000000ffff3b7224 */ /* 0x000fe400078e0019 */
[----:B------:R-:W-:-:S07]  /*43f0*/  IMAD.MOV.U32 R38, RZ, RZ, R24 ;  /* 0x000000ffff267224 */ /* 0x000fce00078e0018 */
.L_x_318:
        /* <DEDUP_REMOVED lines=51> */
[----:B------:R-:W4:Y:S04]  /*4730*/  LD.E.64 R8, desc[UR6][R56.64+0x60] ;  /* 0x0000600638087980 */ /* 0x000f28000c101b00 */
[----:B------:R-:W3:Y:S01]  /*4740*/  LD.E.64 R14, desc[UR6][R56.64+0x70] ;  /* 0x00007006380e7980 */ /* 0x000ee2000c101b00 */
[----:B------:R-:W-:-:S03]  /*4750*/  DFMA R52, -R10, R52, R12 ;  /* 0x000000340a34722b */ /* 0x000fc6000000010c */
[----:B------:R-:W3:Y:S04]  /*4760*/  LD.E.64 R10, desc[UR10][R56.64+0x68] ;  /* 0x0000680a380a7980 */ /* 0x000ee8000c101b00 */
[----:B------:R-:W3:Y:S01]  /*4770*/  LD.E.64 R12, desc[UR8][R54.64+0x68] ;  /* 0x00006808360c7980 */ /* 0x000ee2000c101b00 */
[----:B------:R-:W-:Y:S01]  /*4780*/  DFMA R48, -R50, R48, R52 ;  /* 0x000000303230722b */ /* 0x000fe20000000134 */
[----:B------:R-:W-:-:S05]  /*4790*/  IADD3 R61, P0, PT, R61, 0x10, RZ ;  /* 0x000000103d3d7810 */ /* 0x000fca0007f1e0ff */
[----:B------:R-:W-:Y:S01]  /*47a0*/  IMAD.X R58, RZ, RZ, R58, P0 ;  /* 0x000000ffff3a7224 */ /* 0x000fe200000e063a */
[----:B------:R-:W-:-:S04]  /*47b0*/  ISETP.NE.U32.AND P0, PT, R61, R60, PT ;  /* 0x0000003c3d00720c */ /* 0x000fc80003f05070 */
[----:B------:R-:W-:Y:S02]  /*47c0*/  ISETP.NE.AND.EX P0, PT, R58, R23, PT, P0 ;  /* 0x000000173a00720c */ /* 0x000fe40003f05300 */
[----:B------:R-:W-:-:S05]  /*47d0*/  IADD3 R59, P2, PT, R59, 0x10, RZ ;  /* 0x000000103b3b7810 */ /* 0x000fca0007f5e0ff */
[----:B------:R-:W-:Y:S01]  /*47e0*/  IMAD.X R38, RZ, RZ, R38, P2 ;  /* 0x000000ffff267224 */ /* 0x000fe200010e0626 */
[----:B--2---:R-:W-:-:S08]  /*47f0*/  DFMA R36, -R46, R36, R48 ;  /* 0x000000242e24722b */ /* 0x004fd00000000130 */
[----:B----4-:R-:W-:-:S08]  /*4800*/  DFMA R8, -R34, R8, R36 ;  /* 0x000000082208722b */ /* 0x010fd00000000124 */
[----:B---3--:R-:W-:-:S08]  /*4810*/  DFMA R8, -R12, R10, R8 ;  /* 0x0000000a0c08722b */ /* 0x008fd00000000108 */
[----:B------:R-:W-:-:S08]  /*4820*/  DFMA R8, -R20, R14, R8 ;  /* 0x0000000e1408722b */ /* 0x000fd00000000108 */
[----:B------:R-:W-:Y:S01]  /*4830*/  DFMA R36, -R32, R30, R8 ;  /* 0x0000001e2024722b */ /* 0x000fe20000000108 */
[----:B------:R-:W-:Y:S10]  /*4840*/  @P0 BRA `(.L_x_318) ;  /* 0xfffffff800ec0947 */ /* 0x000ff4000383ffff */
.L_x_317:
[----:B------:R-:W-:Y:S05]  /*4850*/  BSYNC.RECONVERGENT B2 ;  /* 0x0000000000027941 */ /* 0x000fea0003800200 */
.L_x_316:
        /* <DEDUP_REMOVED lines=18> */
[----:B------:R-:W-:-:S05]  /*4980*/  LEA.HI.X R49, R8, R19, R9, 0x3, P0 ;  /* 0x0000001308317211 */ /* 0x000fca00000f1c09 */
        /* <DEDUP_REMOVED lines=19> */
[----:B------:R-:W2:Y:S04]  /*4ac0*/  LD.E.64 R50, desc[UR8][R48.64+0x30] ;  /* 0x0000300830327980 */ /* 0x000ea8000c101b00 */
[----:B------:R-:W2:Y:S01]  /*4ad0*/  LD.E.64 R48, desc[UR4][R48.64+0x38] ;  /* 0x0000380430307980 */ /* 0x000ea2000c101b00 */
[----:B---3--:R-:W-:-:S08]  /*4ae0*/  DFMA R32, -R34, R32, R56 ;  /* 0x000000202220722b */ /* 0x008fd00000000138 */
[----:B----4-:R-:W-:-:S08]  /*4af0*/  DFMA R20, -R30, R20, R32 ;  /* 0x000000141e14722b */ /* 0x010fd00000000120 */
[----:B------:R-:W-:-:S08]  /*4b00*/  DFMA R8, -R14, R8, R20 ;  /* 0x000000080e08722b */ /* 0x000fd00000000114 */
[----:B------:R-:W-:-:S08]  /*4b10*/  DFMA R8, -R12, R10, R8 ;  /* 0x0000000a0c08722b */ /* 0x000fd00000000108 */
[----:B------:R-:W-:Y:S01]  /*4b20*/  DFMA R8, -R54, R52, R8 ;  /* 0x000000343608722b */ /* 0x000fe20000000108 */
[----:B------:R-:W-:-:S05]  /*4b30*/  IADD3 R59, P0, PT, R59, 0x8, RZ ;  /* 0x000000083b3b7810 */ /* 0x000fca0007f1e0ff */
[----:B------:R-:W-:Y:S02]  /*4b40*/  IMAD.X R38, RZ, RZ, R38, P0 ;  /* 0x000000ffff267224 */ /* 0x000fe400000e0626 */
[----:B--2---:R-:W-:-:S08]  /*4b50*/  DFMA R36, -R50, R36, R8 ;  /* 0x000000243224722b */ /* 0x004fd00000000108 */
[----:B------:R-:W-:-:S11]  /*4b60*/  DFMA R36, -R48, R60, R36 ;  /* 0x0000003c3024722b */ /* 0x000fd60000000124 */
.L_x_320:
[----:B------:R-:W-:Y:S05]  /*4b70*/  BSYNC.RECONVERGENT B2 ;  /* 0x0000000000027941 */ /* 0x000fea0003800200 */
.L_x_319:
        /* <DEDUP_REMOVED lines=40> */
.L_x_322:
[----:B------:R-:W-:Y:S05]  /*4e00*/  BSYNC.RECONVERGENT B2 ;  /* 0x0000000000027941 */ /* 0x000fea0003800200 */
.L_x_321:
        /* <DEDUP_REMOVED lines=33> */
.L_x_315:
[----:B------:R-:W-:Y:S05]  /*5020*/  BSYNC.RECONVERGENT B1 ;  /* 0x0000000000017941 */ /* 0x000fea0003800200 */
.L_x_314:
[----:B------:R-:W-:Y:S02]  /*5030*/  IADD3 R6, P0, PT, R3, R6, RZ ;  /* 0x0000000603067210 */ /* 0x000fe40007f1e0ff */
[----:B------:R-:W-:Y:S02]  /*5040*/  R2UR UR4, R28 ;  /* 0x000000001c0472ca */ /* 0x000fe400000e0000 */
[----:B------:R-:W-:Y:S01]  /*5050*/  R2UR UR5, R29 ;  /* 0x000000001d0572ca */ /* 0x000fe200000e0000 */
[----:B------:R-:W-:Y:S01]  /*5060*/  IMAD.X R27, R0, 0x1, R27, P0 ;  /* 0x00000001001b7824 */ /* 0x000fe200000e061b */
        /* <DEDUP_REMOVED lines=23> */
.L_x_324:
[----:B------:R-:W-:Y:S05]  /*51e0*/  BSYNC.RECONVERGENT B1 ;  /* 0x0000000000017941 */ /* 0x000fea0003800200 */
.L_x_323:
[----:B------:R-:W0:Y:S01]  /*51f0*/  LDCU.64 UR4, c[0x0][0x390] ;  /* 0x00007200ff0477ac */ /* 0x000e220008000a00 */
[C---:B------:R-:W-:Y:S01]  /*5200*/  IMAD.SHL.U32 R11, R3.reuse, 0x8, RZ ;  /* 0x00000008030b7824 */ /* 0x040fe200078e00ff */
[----:B------:R-:W-:Y:S02]  /*5210*/  SHF.L.U64.HI R12, R3, 0x3, R0 ;  /* 0x00000003030c7819 */ /* 0x000fe40000010200 */
[C---:B------:R-:W-:Y:S02]  /*5220*/  R2UR UR6, R28.reuse ;  /* 0x000000001c0672ca */ /* 0x040fe400000e0000 */
[C---:B------:R-:W-:Y:S02]  /*5230*/  R2UR UR7, R29.reuse ;  /* 0x000000001d0772ca */ /* 0x040fe400000e0000 */
[----:B------:R-:W-:Y:S02]  /*5240*/  R2UR UR8, R28 ;  /* 0x000000001c0872ca */ /* 0x000fe400000e0000 */
[----:B------:R-:W-:-:S02]  /*5250*/  R2UR UR9, R29 ;  /* 0x000000001d0972ca */ /* 0x000fc400000e0000 */
[C---:B------:R-:W-:Y:S02]  /*5260*/  IADD3 R10, P1, PT, R11.reuse, R18, RZ ;  /* 0x000000120b0a7210 */ /* 0x040fe40007f3e0ff */
[----:B0-----:R-:W-:-:S03]  /*5270*/  IADD3 R8, P0, PT, R11, UR4, RZ ;  /* 0x000000040b087c10 */ /* 0x001fc6000ff1e0ff */
[C---:B------:R-:W-:Y:S01]  /*5280*/  IMAD.X R11, R12.reuse, 0x1, R17, P1 ;  /* 0x000000010c0b7824 */ /* 0x040fe200008e0611 */
[----:B------:R-:W-:Y:S02]  /*5290*/  IADD3.X R9, PT, PT, R12, UR5, RZ, P0, !PT ;  /* 0x000000050c097c10 */ /* 0x000fe400087fe4ff */
[----:B------:R-:W-:-:S03]  /*52a0*/  ISETP.GT.U32.AND P0, PT, R3, 0x1, PT ;  /* 0x000000010300780c */ /* 0x000fc60003f04070 */
[----:B------:R2:W-:Y:S01]  /*52b0*/  STG.E.64 desc[UR6][R8.64+-0x8], R6 ;  /* 0xfffff80608007986 */ /* 0x0005e2000c101b06 */
[----:B------:R-:W-:-:S03]  /*52c0*/  ISETP.GT.U32.AND.EX P0, PT, R0, RZ, PT, P0 ;  /* 0x000000ff0000720c */ /* 0x000fc60003f04100 */
[----:B------:R2:W-:Y:S10]  /*52d0*/  ST.E.64 desc[UR8][R10.64+-0x8], R6 ;  /* 0xfffff8060a007985 */ /* 0x0005f4000c101b08 */
[----:B------:R-:W-:Y:S05]  /*52e0*/  @P0 BRA `(.L_x_325) ;  /* 0xffffffec00a40947 */ /* 0x000fea000383ffff */
[----:B------:R-:W-:Y:S05]  /*52f0*/  BSYNC.RECONVERGENT B0 ;  /* 0x0000000000007941 */ /* 0x000fea0003800200 */
.L_x_313:
[----:B--2---:R-:W0:Y:S01]  /*5300*/  LDC.64 R6, c[0x0][0x380] ;  /* 0x0000e000ff067b82 */ /* 0x004e220000000a00 */
[----:B------:R-:W-:Y:S01]  /*5310*/  IADD3 R4, P0, PT, R22, 0x40, RZ ;  /* 0x0000004016047810 */ /* 0x000fe20007f1e0ff */
[----:B------:R-:W-:Y:S01]  /*5320*/  BSSY.RECONVERGENT B0, `(.L_x_274) ;  /* 0x00000e0000007945 */ /* 0x000fe20003800200 */
[----:B------:R-:W-:Y:S02]  /*5330*/  IMAD.MOV.U32 R3, RZ, RZ, RZ ;  /* 0x000000ffff037224 */ /* 0x000fe400078e00ff */
[----:B------:R-:W-:Y:S02]  /*5340*/  IMAD.MOV.U32 R15, RZ, RZ, RZ ;  /* 0x000000ffff0f7224 */ /* 0x000fe400078e00ff */
[----:B------:R-:W-:Y:S01]  /*5350*/  IMAD.X R5, RZ, RZ, R19, P0 ;  /* 0x000000ffff057224 */ /* 0x000fe200000e0613 */
[----:B0-----:R-:W-:-:S05]  /*5360*/  IADD3 R6, P1, PT, R6, 0x40, RZ ;  /* 0x0000004006067810 */ /* 0x001fca0007f3e0ff */
[----:B------:R-:W-:-:S08]  /*5370*/  IMAD.X R7, RZ, RZ, R7, P1 ;  /* 0x000000ffff077224 */ /* 0x000fd000008e0607 */
.L_x_332:
[----:B0-----:R-:W0:Y:S01]  /*5380*/  LDC R14, c[0x0][0x398] ;  /* 0x0000e600ff0e7b82 */ /* 0x001e220000000800 */
[----:B------:R-:W-:Y:S01]  /*5390*/  IMAD.WIDE.U32 R8, R3, R42, RZ ;  /* 0x0000002a03087225 */ /* 0x000fe200078e00ff */
[----:B---3--:R-:W-:-:S03]  /*53a0*/  CS2R R20, SRZ ;  /* 0x0000000000147805 */ /* 0x008fc6000001ff00 */
[----:B0-----:R-:W-:-:S05]  /*53b0*/  VIADD R0, R14, 0xffffffff ;  /* 0xffffffff0e007836 */ /* 0x001fca0000000000 */
[----:B------:R-:W-:Y:S01]  /*53c0*/  ISETP.GE.U32.AND P0, PT, R0, 0xf, PT ;  /* 0x0000000f0000780c */ /* 0x000fe20003f06070 */
[----:B------:R-:W-:-:S03]  /*53d0*/  IMAD R0, R15, R42, RZ ;  /* 0x0000002a0f007224 */ /* 0x000fc600078e02ff */
[----:B------:R-:W-:Y:S01]  /*53e0*/  ISETP.GE.U32.AND.EX P0, PT, R40, RZ, PT, P0 ;  /* 0x000000ff2800720c */ /* 0x000fe20003f06100 */
[----:B------:R-:W-:-:S04]  /*53f0*/  IMAD R11, R39, R3, R0 ;  /* 0x00000003270b7224 */ /* 0x000fc800078e0200 */
[----:B------:R-:W-:-:S08]  /*5400*/  IMAD.IADD R0, R9, 0x1, R11 ;  /* 0x0000000109007824 */ /* 0x000fd000078e020b */
[----:B-1----:R-:W-:Y:S05]  /*5410*/  @!P0 BRA `(.L_x_326) ;  /* 0x0000000400108947 */ /* 0x002fea0003800000 */
[----:B------:R-:W0:Y:S01]  /*5420*/  LDCU.64 UR4, c[0x0][0x398] ;  /* 0x00007300ff0477ac */ /* 0x000e220008000a00 */
[----:B------:R-:W-:Y:S01]  /*5430*/  IMAD R12, R16, R3, RZ ;  /* 0x00000003100c7224 */ /* 0x000fe200078e02ff */
[----:B------:R-:W-:Y:S01]  /*5440*/  BSSY.RECONVERGENT B1, `(.L_x_327) ;  /* 0x000003f000017945 */ /* 0x000fe20003800200 */
[----:B------:R-:W-:-:S04]  /*5450*/  IMAD.WIDE.U32 R10, R3, R2, R4 ;  /* 0x00000002030a7225 */ /* 0x000fc800078e0004 */
[----:B------:R-:W-:Y:S02]  /*5460*/  IMAD R25, R15, R2, R12 ;  /* 0x000000020f197224 */ /* 0x000fe400078e020c */
[----:B------:R-:W-:Y:S02]  /*5470*/  IMAD.MOV.U32 R24, RZ, RZ, R10 ;  /* 0x000000ffff187224 */ /* 0x000fe400078e000a */
[----:B------:R-:W-:Y:S01]  /*5480*/  IMAD.IADD R25, R11, 0x1, R25 ;  /* 0x000000010b197824 */ /* 0x000fe200078e0219 */
[----:B0-----:R-:W-:Y:S02]  /*5490*/  USHF.L.U64.HI UR5, UR4, 0x3, UR5 ;  /* 0x0000000304057899 */ /* 0x001fe40008010205 */
[----:B------:R-:W-:-:S04]  /*54a0*/  USHF.L.U32 UR4, UR4, 0x3, URZ ;  /* 0x0000000304047899 */ /* 0x000fc800080006ff */
[C---:B------:R-:W-:Y:S02]  /*54b0*/  IMAD R20, R3.reuse, UR5, RZ ;  /* 0x0000000503147c24 */ /* 0x040fe4000f8e02ff */
[----:B------:R-:W-:-:S04]  /*54c0*/  IMAD.WIDE.U32 R12, R3, UR4, R6 ;  /* 0x00000004030c7c25 */ /* 0x000fc8000f8e0006 */
[----:B------:R-:W-:Y:S02]  /*54d0*/  IMAD R21, R15, UR4, R20 ;  /* 0x000000040f157c24 */ /* 0x000fe4000f8e0214 */
[----:B------:R-:W-:Y:S02]  /*54e0*/  IMAD.MOV.U32 R23, RZ, RZ, R12 ;  /* 0x000000ffff177224 */ /* 0x000fe400078e000c */
[----:B------:R-:W-:Y:S02]  /*54f0*/  IMAD.IADD R26, R13, 0x1, R21 ;  /* 0x000000010d1a7824 */ /* 0x000fe400078e0215 */
[----:B------:R-:W-:Y:S02]  /*5500*/  IMAD.MOV.U32 R21, RZ, RZ, R44 ;  /* 0x000000ffff157224 */ /* 0x000fe400078e002c */
[----:B------:R-:W-:-:S07]  /*5510*/  IMAD.MOV.U32 R20, RZ, RZ, R41 ;  /* 0x000000ffff147224 */ /* 0x000fce00078e0029 */
.L_x_328:
[----:B------:R-:W-:Y:S01]  /*5520*/  R2UR UR4, R28 ;  /* 0x000000001c0472ca */ /* 0x000fe200000e0000 */
[----:B------:R-:W-:Y:S01]  /*5530*/  IMAD.MOV.U32 R12, RZ, RZ, R24 ;  /* 0x000000ffff0c7224 */ /* 0x000fe200078e0018 */
[----:B------:R-:W-:Y:S01]  /*5540*/  R2UR UR5, R29 ;  /* 0x000000001d0572ca */ /* 0x000fe200000e0000 */
[----:B------:R-:W-:-:S12]  /*5550*/  IMAD.MOV.U32 R13, RZ, RZ, R25 ;  /* 0x000000ffff0d7224 */ /* 0x000fd800078e0019 */
[----:B--2---:R-:W2:Y:S01]  /*5560*/  LD.E.64 R24, desc[UR4][R12.64+-0x40] ;  /* 0xffffc0040c187980 */ /* 0x004ea2000c101b00 */
[----:B------:R-:W-:Y:S01]  /*5570*/  R2UR UR6, R28 ;  /* 0x000000001c0672ca */ /* 0x000fe200000e0000 */
[----:B------:R-:W-:Y:S01]  /*5580*/  IMAD.MOV.U32 R10, RZ, RZ, R23 ;  /* 0x000000ffff0a7224 */ /* 0x000fe200078e0017 */
[----:B------:R-:W-:Y:S01]  /*5590*/  R2UR UR7, R29 ;  /* 0x000000001d0772ca */ /* 0x000fe200000e0000 */
[----:B------:R-:W-:-:S05]  /*55a0*/  IMAD.MOV.U32 R11, RZ, RZ, R26 ;  /* 0x000000ffff0b7224 */ /* 0x000fca00078e001a */
[----:B--2---:R0:W-:Y:S07]  /*55b0*/  STG.E.64 desc[UR4][R10.64+-0x40], R24 ;  /* 0xffffc0180a007986 */ /* 0x0041ee000c101b04 */
[----:B------:R-:W2:Y:S04]  /*55c0*/  LD.E.64 R26, desc[UR6][R12.64+-0x38] ;  /* 0xffffc8060c1a7980 */ /* 0x000ea8000c101b00 */
[----:B--2---:R1:W-:Y:S04]  /*55d0*/  STG.E.64 desc[UR4][R10.64+-0x38], R26 ;  /* 0xffffc81a0a007986 */ /* 0x0043e8000c101b04 */
[----:B------:R-:W2:Y:S04]  /*55e0*/  LD.E.64 R30, desc[UR6][R12.64+-0x30] ;  /* 0xffffd0060c1e7980 */ /* 0x000ea8000c101b00 */
[----:B--2---:R2:W-:Y:S04]  /*55f0*/  STG.E.64 desc[UR4][R10.64+-0x30], R30 ;  /* 0xffffd01e0a007986 */ /* 0x0045e8000c101b04 */
[----:B------:R-:W3:Y:S04]  /*5600*/  LD.E.64 R32, desc[UR6][R12.64+-0x28] ;  /* 0xffffd8060c207980 */ /* 0x000ee8000c101b00 */
[----:B---3--:R3:W-:Y:S04]  /*5610*/  STG.E.64 desc[UR4][R10.64+-0x28], R32 ;  /* 0xffffd8200a007986 */ /* 0x0087e8000c101b04 */
[----:B0-----:R-:W4:Y:S04]  /*5620*/  LD.E.64 R24, desc[UR6][R12.64+-0x20] ;  /* 0xffffe0060c187980 */ /* 0x001f28000c101b00 */
[----:B----4-:R0:W-:Y:S04]  /*5630*/  STG.E.64 desc[UR4][R10.64+-0x20], R24 ;  /* 0xffffe0180a007986 */ /* 0x0101e8000c101b04 */
[----:B-1----:R-:W4:Y:S04]  /*5640*/  LD.E.64 R26, desc[UR6][R12.64+-0x18] ;  /* 0xffffe8060c1a7980 */ /* 0x002f28000c101b00 */
[----:B----4-:R1:W-:Y:S04]  /*5650*/  STG.E.64 desc[UR4][R10.64+-0x18], R26 ;  /* 0xffffe81a0a007986 */ /* 0x0103e8000c101b04 */
[----:B--2---:R-:W2:Y:S04]  /*5660*/  LD.E.64 R30, desc[UR6][R12.64+-0x10] ;  /* 0xfffff0060c1e7980 */ /* 0x004ea8000c101b00 */
[----:B--2---:R2:W-:Y:S04]  /*5670*/  STG.E.64 desc[UR4][R10.64+-0x10], R30 ;  /* 0xfffff01e0a007986 */ /* 0x0045e8000c101b04 */
[----:B---3--:R-:W3:Y:S04]  /*5680*/  LD.E.64 R32, desc[UR6][R12.64+-0x8] ;  /* 0xfffff8060c207980 */ /* 0x008ee8000c101b00 */
        /* <DEDUP_REMOVED lines=13> */
[----:B--2---:R-:W2:Y:S01]  /*5760*/  LD.E.64 R30, desc[UR6][R12.64+0x30] ;  /* 0x000030060c1e7980 */ /* 0x004ea2000c101b00 */
[----:B------:R-:W-:-:S04]  /*5770*/  IADD3 R21, P0, PT, R21, -0x10, RZ ;  /* 0xfffffff015157810 */ /* 0x000fc80007f1e0ff */
[----:B------:R-:W-:Y:S02]  /*5780*/  IADD3.X R20, PT, PT, R20, -0x1, RZ, P0, !PT ;  /* 0xffffffff14147810 */ /* 0x000fe400007fe4ff */
[----:B------:R-:W-:-:S04]  /*5790*/  ISETP.NE.U32.AND P0, PT, R21, RZ, PT ;  /* 0x000000ff1500720c */ /* 0x000fc80003f05070 */
[----:B------:R-:W-:Y:S01]  /*57a0*/  ISETP.NE.AND.EX P0, PT, R20, RZ, PT, P0 ;  /* 0x000000ff1400720c */ /* 0x000fe20003f05300 */
[----:B--2---:R2:W-:Y:S04]  /*57b0*/  STG.E.64 desc[UR4][R10.64+0x30], R30 ;  /* 0x0000301e0a007986 */ /* 0x0045e8000c101b04 */
[----:B---3--:R-:W3:Y:S01]  /*57c0*/  LD.E.64 R32, desc[UR6][R12.64+0x38] ;  /* 0x000038060c207980 */ /* 0x008ee2000c101b00 */
[----:B0-----:R-:W-:Y:S02]  /*57d0*/  IADD3 R24, P1, PT, R12, 0x80, RZ ;  /* 0x000000800c187810 */ /* 0x001fe40007f3e0ff */
[----:B------:R-:W-:-:S03]  /*57e0*/  IADD3 R23, P2, PT, R10, 0x80, RZ ;  /* 0x000000800a177810 */ /* 0x000fc60007f5e0ff */
[----:B------:R-:W-:Y:S02]  /*57f0*/  IMAD.X R25, RZ, RZ, R13, P1 ;  /* 0x000000ffff197224 */ /* 0x000fe400008e060d */
[----:B-1----:R-:W-:Y:S01]  /*5800*/  IMAD.X R26, RZ, RZ, R11, P2 ;  /* 0x000000ffff1a7224 */ /* 0x002fe200010e060b */
[----:B---3--:R2:W-:Y:S01]  /*5810*/  STG.E.64 desc[UR4][R10.64+0x38], R32 ;  /* 0x000038200a007986 */ /* 0x0085e2000c101b04 */
[----:B------:R-:W-:Y:S06]  /*5820*/  @P0 BRA `(.L_x_328) ;  /* 0xfffffffc003c0947 */ /* 0x000fec000383ffff */
[----:B------:R-:W-:Y:S05]  /*5830*/  BSYNC.RECONVERGENT B1 ;  /* 0x0000000000017941 */ /* 0x000fea0003800200 */
.L_x_327:
[----:B------:R-:W-:Y:S02]  /*5840*/  IMAD.MOV.U32 R20, RZ, RZ, R44 ;  /* 0x000000ffff147224 */ /* 0x000fe400078e002c */
[----:B------:R-:W-:-:S07]  /*5850*/  IMAD.MOV.U32 R21, RZ, RZ, R41 ;  /* 0x000000ffff157224 */ /* 0x000fce00078e0029 */
.L_x_326:
[----:B------:R-:W-:-:S04]  /*5860*/  LOP3.LUT R14, R14, 0xf, RZ, 0xc0, !PT ;  /* 0x0000000f0e0e7812 */ /* 0x000fc800078ec0ff */
[----:B------:R-:W-:-:S04]  /*5870*/  ISETP.NE.U32.AND P0, PT, R14, RZ, PT ;  /* 0x000000ff0e00720c */ /* 0x000fc80003f05070 */
[----:B------:R-:W-:-:S13]  /*5880*/  ISETP.NE.AND.EX P0, PT, RZ, RZ, PT, P0 ;  /* 0x000000ffff00720c */ /* 0x000fda0003f05300 */
[----:B------:R-:W-:Y:S05]  /*5890*/  @!P0 BRA `(.L_x_329) ;  /* 0x0000000400d48947 */ /* 0x000fea0003800000 */
[----:B------:R-:W-:-:S04]  /*58a0*/  IADD3 R14, P1, PT, R14, -0x1, RZ ;  /* 0xffffffff0e0e7810 */ /* 0x000fc80007f3e0ff */
[----:B------:R-:W-:Y:S01]  /*58b0*/  ISETP.GE.U32.AND P0, PT, R14, 0x7, PT ;  /* 0x000000070e00780c */ /* 0x000fe20003f06070 */
[----:B--2---:R-:W-:Y:S01]  /*58c0*/  IMAD.X R10, RZ, RZ, -0x1, P1 ;  /* 0xffffffffff0a7424 */ /* 0x004fe200008e06ff */
[----:B------:R-:W-:-:S04]  /*58d0*/  ISETP.NE.U32.AND P1, PT, R45, RZ, PT ;  /* 0x000000ff2d00720c */ /* 0x000fc80003f25070 */
[----:B------:R-:W-:Y:S02]  /*58e0*/  ISETP.GE.U32.AND.EX P0, PT, R10, RZ, PT, P0 ;  /* 0x000000ff0a00720c */ /* 0x000fe40003f06100 */
[----:B------:R-:W-:-:S11]  /*58f0*/  ISETP.NE.AND.EX P1, PT, RZ, RZ, PT, P1 ;  /* 0x000000ffff00720c */ /* 0x000fd60003f25310 */
[----:B------:R-:W-:Y:S05]  /*5900*/  @!P0 BRA `(.L_x_330) ;  /* 0x0000000000988947 */ /* 0x000fea0003800000 */
[----:B------:R-:W-:Y:S01]  /*5910*/  IADD3 R10, P0, PT, R20, R8, RZ ;  /* 0x00000008140a7210 */ /* 0x000fe20007f1e0ff */
[----:B------:R-:W0:Y:S01]  /*5920*/  LDCU.64 UR6, c[0x0][0x380] ;  /* 0x00007000ff0677ac */ /* 0x000e220008000a00 */
[----:B------:R-:W-:Y:S02]  /*5930*/  R2UR UR4, R28 ;  /* 0x000000001c0472ca */ /* 0x000fe400000e0000 */
[----:B------:R-:W-:Y:S01]  /*5940*/  R2UR UR5, R29 ;  /* 0x000000001d0572ca */ /* 0x000fe200000e0000 */
[----:B------:R-:W-:Y:S01]  /*5950*/  IMAD.X R11, R21, 0x1, R0, P0 ;  /* 0x00000001150b7824 */ /* 0x000fe200000e0600 */
[----:B------:R-:W-:-:S04]  /*5960*/  LEA R12, P0, R10, R22, 0x3 ;  /* 0x000000160a0c7211 */ /* 0x000fc800078018ff */
[----:B------:R-:W-:-:S07]  /*5970*/  LEA.HI.X R13, R10, R19, R11, 0x3, P0 ;  /* 0x000000130a0d7211 */ /* 0x000fce00000f1c0b */
[----:B------:R-:W2:Y:S01]  /*5980*/  LD.E.64 R24, desc[UR4][R12.64] ;  /* 0x000000040c187980 */ /* 0x000ea2000c101b00 */
[----:B------:R-:W1:Y:S01]  /*5990*/  LDCU.64 UR4, c[0x0][0x398] ;  /* 0x00007300ff0477ac */ /* 0x000e620008000a00 */
[C---:B------:R-:W-:Y:S02]  /*59a0*/  R2UR UR8, R28.reuse ;  /* 0x000000001c0872ca */ /* 0x040fe400000e0000 */
[----:B------:R-:W-:Y:S01]  /*59b0*/  R2UR UR9, R29 ;  /* 0x000000001d0972ca */ /* 0x000fe200000e0000 */
[----:B-1----:R-:W-:Y:S02]  /*59c0*/  IMAD R10, R15, UR4, RZ ;  /* 0x000000040f0a7c24 */ /* 0x002fe4000f8e02ff */
[----:B------:R-:W-:Y:S01]  /*59d0*/  IMAD.WIDE.U32 R26, R3, UR4, R20 ;  /* 0x00000004031a7c25 */ /* 0x000fe2000f8e0014 */
[----:B------:R-:W-:-:S03]  /*59e0*/  R2UR UR4, R28 ;  /* 0x000000001c0472ca */ /* 0x000fc600000e0000 */
[----:B------:R-:W-:Y:S01]  /*59f0*/  IMAD R11, R3, UR5, R10 ;  /* 0x00000005030b7c24 */ /* 0x000fe2000f8e020a */
[----:B------:R-:W-:Y:S02]  /*5a00*/  R2UR UR5, R29 ;  /* 0x000000001d0572ca */ /* 0x000fe400000e0000 */
[----:B0-----:R-:W-:Y:S01]  /*5a10*/  LEA R10, P0, R26, UR6, 0x3 ;  /* 0x000000061a0a7c11 */ /* 0x001fe2000f8018ff */
[----:B------:R-:W-:-:S05]  /*5a20*/  IMAD.IADD R11, R27, 0x1, R11 ;  /* 0x000000011b0b7824 */ /* 0x000fca00078e020b */
[----:B------:R-:W-:-:S05]  /*5a30*/  LEA.HI.X R11, R26, UR7, R11, 0x3, P0 ;  /* 0x000000071a0b7c11 */ /* 0x000fca00080f1c0b */
[----:B--2---:R0:W-:Y:S04]  /*5a40*/  STG.E.64 desc[UR4][R10.64], R24 ;  /* 0x000000180a007986 */ /* 0x0041e8000c101b04 */
[----:B------:R-:W2:Y:S01]  /*5a50*/  LD.E.64 R26, desc[UR8][R12.64+0x8] ;  /* 0x000008080c1a7980 */ /* 0x000ea2000c101b00 */
[----:B------:R-:W-:Y:S02]  /*5a60*/  R2UR UR6, R28 ;  /* 0x000000001c0672ca */ /* 0x000fe400000e0000 */
[----:B------:R-:W-:Y:S01]  /*5a70*/  R2UR UR7, R29 ;  /* 0x000000001d0772ca */ /* 0x000fe200000e0000 */
[----:B--2---:R1:W-:-:S12]  /*5a80*/  STG.E.64 desc[UR4][R10.64+0x8], R26 ;  /* 0x0000081a0a007986 */ /* 0x0043d8000c101b04 */
        /* <DEDUP_REMOVED lines=10> */
[----:B---3--:R-:W2:Y:S01]  /*5b30*/  LD.E.64 R32, desc[UR6][R12.64+0x38] ;  /* 0x000038060c207980 */ /* 0x008ea2000c101b00 */
[----:B------:R-:W-:-:S05]  /*5b40*/  IADD3 R20, P0, PT, R20, 0x8, RZ ;  /* 0x0000000814147810 */ /* 0x000fca0007f1e0ff */
[----:B------:R-:W-:Y:S01]  /*5b50*/  IMAD.X R21, RZ, RZ, R21, P0 ;  /* 0x000000ffff157224 */ /* 0x000fe200000e0615 */
[----:B--2---:R0:W-:Y:S07]  /*5b60*/  STG.E.64 desc[UR4][R10.64+0x38], R32 ;  /* 0x000038200a007986 */ /* 0x0041ee000c101b04 */
.L_x_330:
        /* <DEDUP_REMOVED lines=34> */
[----:B------:R-:W2:Y:S01]  /*5d90*/  LD.E.64 R32, desc[UR6][R10.64+0x18] ;  /* 0x000018060a207980 */ /* 0x000ea2000c101b00 */
[----:B------:R-:W-:-:S05]  /*5da0*/  IADD3 R20, P0, PT, R20, 0x4, RZ ;  /* 0x0000000414147810 */ /* 0x000fca0007f1e0ff */
[----:B------:R-:W-:Y:S01]  /*5db0*/  IMAD.X R21, RZ, RZ, R21, P0 ;  /* 0x000000ffff157224 */ /* 0x000fe200000e0615 */
[----:B--2---:R0:W-:Y:S07]  /*5dc0*/  STG.E.64 desc[UR4][R12.64+0x18], R32 ;  /* 0x000018200c007986 */ /* 0x0041ee000c101b04 */
.L_x_331:
[----:B------:R-:W-:Y:S05]  /*5dd0*/  @!P1 BRA `(.L_x_329) ;  /* 0x0000000000849947 */ /* 0x000fea0003800000 */
[----:B------:R-:W-:Y:S01]  /*5de0*/  IADD3 R11, P0, PT, R20, R8, RZ ;  /* 0x00000008140b7210 */ /* 0x000fe20007f1e0ff */
[----:B------:R-:W1:Y:S01]  /*5df0*/  LDCU.64 UR6, c[0x0][0x380] ;  /* 0x00007000ff0677ac */ /* 0x000e620008000a00 */
[----:B------:R-:W-:Y:S02]  /*5e00*/  R2UR UR4, R28 ;  /* 0x000000001c0472ca */ /* 0x000fe400000e0000 */
[----:B------:R-:W-:Y:S01]  /*5e10*/  R2UR UR5, R29 ;  /* 0x000000001d0572ca */ /* 0x000fe200000e0000 */
[----:B0-----:R-:W-:Y:S01]  /*5e20*/  IMAD.X R12, R21, 0x1, R0, P0 ;  /* 0x00000001150c7824 */ /* 0x001fe200000e0600 */
[----:B------:R-:W-:-:S04]  /*5e30*/  LEA R10, P0, R11, R22, 0x3 ;  /* 0x000000160b0a7211 */ /* 0x000fc800078018ff */
[----:B------:R-:W-:-:S07]  /*5e40*/  LEA.HI.X R11, R11, R19, R12, 0x3, P0 ;  /* 0x000000130b0b7211 */ /* 0x000fce00000f1c0c */
[----:B------:R-:W2:Y:S01]  /*5e50*/  LD.E.64 R12, desc[UR4][R10.64] ;  /* 0x000000040a0c7980 */ /* 0x000ea2000c101b00 */
[----:B------:R-:W0:Y:S02]  /*5e60*/  LDCU.64 UR4, c[0x0][0x398] ;  /* 0x00007300ff0477ac */ /* 0x000e240008000a00 */
[----:B0-----:R-:W-:Y:S02]  /*5e70*/  IMAD R14, R15, UR4, RZ ;  /* 0x000000040f0e7c24 */ /* 0x001fe4000f8e02ff */
[----:B------:R-:W-:Y:S01]  /*5e80*/  IMAD.WIDE.U32 R20, R3, UR4, R20 ;  /* 0x0000000403147c25 */ /* 0x000fe2000f8e0014 */
[----:B------:R-:W-:-:S03]  /*5e90*/  R2UR UR4, R28 ;  /* 0x000000001c0472ca */ /* 0x000fc600000e0000 */
[----:B------:R-:W-:Y:S01]  /*5ea0*/  IMAD R23, R3, UR5, R14 ;  /* 0x0000000503177c24 */ /* 0x000fe2000f8e020e */
[----:B-1----:R-:W-:Y:S02]  /*5eb0*/  LEA R24, P0, R20, UR6, 0x3 ;  /* 0x0000000614187c11 */ /* 0x002fe4000f8018ff */
[----:B------:R-:W-:Y:S01]  /*5ec0*/  R2UR UR5, R29 ;  /* 0x000000001d0572ca */ /* 0x000fe200000e0000 */
[----:B------:R-:W-:-:S05]  /*5ed0*/  IMAD.IADD R21, R23, 0x1, R21 ;  /* 0x0000000117157824 */ /* 0x000fca00078e0215 */
[----:B------:R-:W-:Y:S02]  /*5ee0*/  LEA.HI.X R25, R20, UR7, R21, 0x3, P0 ;  /* 0x0000000714197c11 */ /* 0x000fe400080f1c15 */
[----:B------:R-:W-:-:S04]  /*5ef0*/  ISETP.NE.U32.AND P0, PT, R43, 0x1, PT ;  /* 0x000000012b00780c */ /* 0x000fc80003f05070 */
[----:B------:R-:W-:Y:S01]  /*5f00*/  ISETP.NE.AND.EX P0, PT, RZ, RZ, PT, P0 ;  /* 0x000000ffff00720c */ /* 0x000fe20003f05300 */
[----:B--2---:R1:W-:-:S12]  /*5f10*/  STG.E.64 desc[UR4][R24.64], R12 ;  /* 0x0000000c18007986 */ /* 0x0043d8000c101b04 */
[----:B------:R-:W-:Y:S05]  /*5f20*/  @!P0 BRA `(.L_x_329) ;  /* 0x0000000000308947 */ /* 0x000fea0003800000 */
[----:B------:R-:W-:Y:S02]  /*5f30*/  R2UR UR4, R28 ;  /* 0x000000001c0472ca */ /* 0x000fe400000e0000 */
[----:B------:R-:W-:-:S13]  /*5f40*/  R2UR UR5, R29 ;  /* 0x000000001d0572ca */ /* 0x000fda00000e0000 */
[----:B-1----:R-:W2:Y:S01]  /*5f50*/  LD.E.64 R12, desc[UR4][R10.64+0x8] ;  /* 0x000008040a0c7980 */ /* 0x002ea2000c101b00 */
[----:B------:R-:W-:-:S04]  /*5f60*/  ISETP.NE.U32.AND P0, PT, R43, 0x2, PT ;  /* 0x000000022b00780c */ /* 0x000fc80003f05070 */
[----:B------:R-:W-:-:S13]  /*5f70*/  ISETP.NE.AND.EX P0, PT, RZ, RZ, PT, P0 ;  /* 0x000000ffff00720c */ /* 0x000fda0003f05300 */
[----:B------:R-:W-:Y:S02]  /*5f80*/  @P0 R2UR UR6, R28 ;  /* 0x000000001c0602ca */ /* 0x000fe400000e0000 */
[----:B------:R-:W-:Y:S01]  /*5f90*/  @P0 R2UR UR7, R29 ;  /* 0x000000001d0702ca */ /* 0x000fe200000e0000 */
[----:B--2---:R3:W-:-:S12]  /*5fa0*/  STG.E.64 desc[UR4][R24.64+0x8], R12 ;  /* 0x0000080c18007986 */ /* 0x0047d8000c101b04 */
[----:B------:R-:W2:Y:S01]  /*5fb0*/  @P0 LD.E.64 R20, desc[UR6][R10.64+0x10] ;  /* 0x000010060a140980 */ /* 0x000ea2000c101b00 */
[----:B------:R-:W-:Y:S02]  /*5fc0*/  @P0 R2UR UR4, R28 ;  /* 0x000000001c0402ca */ /* 0x000fe400000e0000 */
[----:B------:R-:W-:-:S13]  /*5fd0*/  @P0 R2UR UR5, R29 ;  /* 0x000000001d0502ca */ /* 0x000fda00000e0000 */
[----:B--2---:R3:W-:Y:S02]  /*5fe0*/  @P0 STG.E.64 desc[UR4][R24.64+0x10], R20 ;  /* 0x0000101418000986 */ /* 0x0047e4000c101b04 */
.L_x_329:
[----:B------:R-:W4:Y:S01]  /*5ff0*/  LDCU.64 UR4, c[0x0][0x398] ;  /* 0x00007300ff0477ac */ /* 0x000f220008000a00 */
[----:B------:R-:W-:Y:S02]  /*6000*/  R2UR UR6, R28 ;  /* 0x000000001c0672ca */ /* 0x000fe400000e0000 */
[----:B------:R-:W-:Y:S02]  /*6010*/  R2UR UR7, R29 ;  /* 0x000000001d0772ca */ /* 0x000fe400000e0000 */
[----:B----4-:R-:W-:-:S04]  /*6020*/  IADD3 R9, P0, PT, R8, UR4, RZ ;  /* 0x0000000408097c10 */ /* 0x010fc8000ff1e0ff */
[----:B------:R-:W-:Y:S02]  /*6030*/  IADD3.X R0, PT, PT, R0, UR5, RZ, P0, !PT ;  /* 0x0000000500007c10 */ /* 0x000fe400087fe4ff */
[----:B------:R-:W-:-:S04]  /*6040*/  LEA R8, P0, R9, R22, 0x3 ;  /* 0x0000001609087211 */ /* 0x000fc800078018ff */
[----:B------:R-:W-:-:S06]  /*6050*/  LEA.HI.X R9, R9, R19, R0, 0x3, P0 ;  /* 0x0000001309097211 */ /* 0x000fcc00000f1c00 */
[----:B------:R-:W4:Y:S01]  /*6060*/  LD.E.64 R8, desc[UR6][R8.64] ;  /* 0x0000000608087980 */ /* 0x000f22000c101b00 */
[----:B------:R-:W0:Y:S01]  /*6070*/  LDCU.64 UR6, c[0x0][0x388] ;  /* 0x00007100ff0677ac */ /* 0x000e220008000a00 */
[----:B------:R-:W-:Y:S02]  /*6080*/  R2UR UR8, R28 ;  /* 0x000000001c0872ca */ /* 0x000fe400000e0000 */
[----:B------:R-:W-:Y:S02]  /*6090*/  R2UR UR9, R29 ;  /* 0x000000001d0972ca */ /* 0x000fe400000e0000 */
[----:B0-2---:R-:W-:-:S04]  /*60a0*/  LEA R10, P0, R3, UR6, 0x3 ;  /* 0x00000006030a7c11 */ /* 0x005fc8000f8018ff */
[C---:B------:R-:W-:Y:S02]  /*60b0*/  LEA.HI.X R11, R3.reuse, UR7, R15, 0x3, P0 ;  /* 0x00000007030b7c11 */ /* 0x040fe400080f1c0f */
[----:B------:R-:W-:-:S05]  /*60c0*/  IADD3 R3, P0, PT, R3, 0x1, RZ ;  /* 0x0000000103037810 */ /* 0x000fca0007f1e0ff */
[----:B------:R-:W-:Y:S01]  /*60d0*/  IMAD.X R15, RZ, RZ, R15, P0 ;  /* 0x000000ffff0f7224 */ /* 0x000fe200000e060f */
[----:B------:R-:W-:-:S04]  /*60e0*/  ISETP.NE.U32.AND P0, PT, R3, UR4, PT ;  /* 0x0000000403007c0c */ /* 0x000fc8000bf05070 */
[----:B------:R-:W-:Y:S01]  /*60f0*/  ISETP.NE.AND.EX P0, PT, R15, UR5, PT, P0 ;  /* 0x000000050f007c0c */ /* 0x000fe2000bf05300 */
[----:B----4-:R0:W-:-:S12]  /*6100*/  STG.E.64 desc[UR8][R10.64], R8 ;  /* 0x000000080a007986 */ /* 0x0101d8000c101b08 */
[----:B------:R-:W-:Y:S05]  /*6110*/  @P0 BRA `(.L_x_332) ;  /* 0xfffffff000980947 */ /* 0x000fea000383ffff */
[----:B------:R-:W-:Y:S05]  /*6120*/  BSYNC.RECONVERGENT B0 ;  /* 0x0000000000007941 */ /* 0x000fea0003800200 */
.L_x_274:
[----:B------:R-:W-:Y:S01]  /*6130*/  MOV R2, 0x8 ;  /* 0x0000000800027802 */ /* 0x000fe20000000f00 */
[----:B------:R-:W-:Y:S02]  /*6140*/  IMAD.MOV.U32 R4, RZ, RZ, R22 ;  /* 0x000000ffff047224 */ /* 0x000fe400078e0016 */
[----:B------:R-:W-:Y:S01]  /*6150*/  IMAD.MOV.U32 R5, RZ, RZ, R19 ;  /* 0x000000ffff057224 */ /* 0x000fe200078e0013 */
[----:B------:R2:W4:Y:S06]  /*6160*/  LDC.64 R6, c[0x4][R2] ;  /* 0x0100000002067b82 */ /* 0x00052c0000000a00 */
[----:B---3--:R-:W-:-:S07]  /*6170*/  LEPC R20, `(.L_x_333) ;  /* 0x000000001014794e */ /* 0x008fce0000000000 */
[----:B012-4-:R-:W-:Y:S05]  /*6180*/  CALL.ABS.NOINC R6 ;  /* 0x0000000006007343 */ /* 0x017fea0003c00000 */
.L_x_333:
[----:B------:R-:W0:Y:S01]  /*6190*/  LDC.64 R2, c[0x4][R2] ;  /* 0x0100000002027b82 */ /* 0x000e220000000a00 */
[----:B------:R-:W-:Y:S02]  /*61a0*/  IMAD.MOV.U32 R4, RZ, RZ, R18 ;  /* 0x000000ffff047224 */ /* 0x000fe400078e0012 */
[----:B------:R-:W-:-:S07]  /*61b0*/  IMAD.MOV.U32 R5, RZ, RZ, R17 ;  /* 0x000000ffff057224 */ /* 0x000fce00078e0011 */
[----:B------:R-:W-:-:S07]  /*61c0*/  LEPC R20, `(.L_x_334) ;  /* 0x000000001014794e */ /* 0x000fce0000000000 */
[----:B0-----:R-:W-:Y:S05]  /*61d0*/  CALL.ABS.NOINC R2 ;  /* 0x0000000002007343 */ /* 0x001fea0003c00000 */
.L_x_334:
[----:B------:R-:W-:Y:S05]  /*61e0*/  EXIT ;  /* 0x000000000000794d */ /* 0x000fea0003800000 */
        .weak           $__internal_3_$__cuda_sm20_div_rn_f64_full
        .type           $__internal_3_$__cuda_sm20_div_rn_f64_full,@function
        .size           $__internal_3_$__cuda_sm20_div_rn_f64_full,(.L_x_464 - $__internal_3_$__cuda_sm20_div_rn_f64_full)
$__internal_3_$__cuda_sm20_div_rn_f64_full:
[C---:B------:R-:W-:Y:S01]  /*61f0*/  FSETP.GEU.AND P2, PT, |R7|.reuse, 1.469367938527859385e-39, PT ;  /* 0x001000000700780b */ /* 0x040fe20003f4e200 */
[--C-:B------:R-:W-:Y:S01]  /*6200*/  IMAD.MOV.U32 R6, RZ, RZ, R10.reuse ;  /* 0x000000ffff067224 */ /* 0x100fe200078e000a */
[----:B------:R-:W-:Y:S01]  /*6210*/  LOP3.LUT R46, R7, 0x800fffff, RZ, 0xc0, !PT ;  /* 0x800fffff072e7812 */ /* 0x000fe200078ec0ff */
[----:B------:R-:W-:Y:S01]  /*6220*/  IMAD.MOV.U32 R12, RZ, RZ, 0x1 ;  /* 0x00000001ff0c7424 */ /* 0x000fe200078e00ff */
[C---:B------:R-:W-:Y:S01]  /*6230*/  FSETP.GEU.AND P4, PT, |R9|.reuse, 1.469367938527859385e-39, PT ;  /* 0x001000000900780b */ /* 0x040fe20003f8e200 */
[----:B------:R-:W-:Y:S01]  /*6240*/  IMAD.MOV.U32 R52, RZ, RZ, 0x1ca00000 ;  /* 0x1ca00000ff347424 */ /* 0x000fe200078e00ff */
[----:B------:R-:W-:Y:S01]  /*6250*/  LOP3.LUT R47, R46, 0x3ff00000, RZ, 0xfc, !PT ;  /* 0x3ff000002e2f7812 */ /* 0x000fe200078efcff */
[----:B------:R-:W-:Y:S01]  /*6260*/  IMAD.MOV.U32 R46, RZ, RZ, R10 ;  /* 0x000000ffff2e7224 */ /* 0x000fe200078e000a */
[----:B------:R-:W-:Y:S01]  /*6270*/  LOP3.LUT R53, R9, 0x7ff00000, RZ, 0xc0, !PT ;  /* 0x7ff0000009357812 */ /* 0x000fe200078ec0ff */
[----:B------:R-:W-:Y:S01]  /*6280*/  IMAD.MOV.U32 R20, RZ, RZ, R8 ;  /* 0x000000ffff147224 */ /* 0x000fe200078e0008 */
[----:B------:R-:W-:Y:S01]  /*6290*/  LOP3.LUT R56, R7, 0x7ff00000, RZ, 0xc0, !PT ;  /* 0x7ff0000007387812 */ /* 0x000fe200078ec0ff */
[----:B------:R-:W-:Y:S02]  /*62a0*/  BSSY.RECONVERGENT B2, `(.L_x_335) ;  /* 0x000004d000027945 */ /* 0x000fe40003800200 */
[----:B------:R-:W-:Y:S01]  /*62b0*/  @!P2 DMUL R46, R6, 8.98846567431157953865e+307 ;  /* 0x7fe00000062ea828 */ /* 0x000fe20000000000 */
[----:B------:R-:W-:Y:S01]  /*62c0*/  ISETP.GE.U32.AND P3, PT, R53, R56, PT ;  /* 0x000000383500720c */ /* 0x000fe20003f66070 */
[----:B------:R-:W-:-:S02]  /*62d0*/  IMAD.MOV.U32 R55, RZ, RZ, R53 ;  /* 0x000000ffff377224 */ /* 0x000fc400078e0035 */
[----:B------:R-:W-:Y:S02]  /*62e0*/  @!P4 LOP3.LUT R14, R7, 0x7ff00000, RZ, 0xc0, !PT ;  /* 0x7ff00000070ec812 */ /* 0x000fe400078ec0ff */
[----:B------:R-:W0:Y:S01]  /*62f0*/  MUFU.RCP64H R13, R47 ;  /* 0x0000002f000d7308 */ /* 0x000e220000001800 */
[C---:B------:R-:W-:Y:S02]  /*6300*/  SEL R21, R52.reuse, 0x63400000, !P3 ;  /* 0x6340000034157807 */ /* 0x040fe40005800000 */
[----:B------:R-:W-:Y:S02]  /*6310*/  @!P4 ISETP.GE.U32.AND P5, PT, R53, R14, PT ;  /* 0x0000000e3500c20c */ /* 0x000fe40003fa6070 */
[----:B------:R-:W-:Y:S02]  /*6320*/  LOP3.LUT R21, R21, 0x800fffff, R9, 0xf8, !PT ;  /* 0x800fffff15157812 */ /* 0x000fe400078ef809 */
[----:B------:R-:W-:Y:S02]  /*6330*/  @!P4 SEL R15, R52, 0x63400000, !P5 ;  /* 0x63400000340fc807 */ /* 0x000fe40006800000 */
[----:B------:R-:W-:-:S02]  /*6340*/  @!P2 LOP3.LUT R56, R47, 0x7ff00000, RZ, 0xc0, !PT ;  /* 0x7ff000002f38a812 */ /* 0x000fc400078ec0ff */
[----:B------:R-:W-:-:S03]  /*6350*/  @!P4 LOP3.LUT R15, R15, 0x80000000, R9, 0xf8, !PT ;  /* 0x800000000f0fc812 */ /* 0x000fc600078ef809 */
[----:B------:R-:W-:Y:S01]  /*6360*/  VIADD R57, R56, 0xffffffff ;  /* 0xffffffff38397836 */ /* 0x000fe20000000000 */
[----:B0-----:R-:W-:-:S08]  /*6370*/  DFMA R10, R12, -R46, 1 ;  /* 0x3ff000000c0a742b */ /* 0x001fd0000000082e */
[----:B------:R-:W-:-:S08]  /*6380*/  DFMA R10, R10, R10, R10 ;  /* 0x0000000a0a0a722b */ /* 0x000fd0000000000a */
        /* <DEDUP_REMOVED lines=41> */
.L_x_336:
        /* <DEDUP_REMOVED lines=16> */
.L_x_339:
[----:B------:R-:W-:Y:S01]  /*6720*/  LOP3.LUT R13, R7, 0x80000, RZ, 0xfc, !PT ;  /* 0x00080000070d7812 */ /* 0x000fe200078efcff */
[----:B------:R-:W-:Y:S01]  /*6730*/  IMAD.MOV.U32 R12, RZ, RZ, R6 ;  /* 0x000000ffff0c7224 */ /* 0x000fe200078e0006 */
[----:B------:R-:W-:Y:S06]  /*6740*/  BRA `(.L_x_337) ;  /* 0x0000000000087947 */ /* 0x000fec0003800000 */
.L_x_338:
[----:B------:R-:W-:Y:S01]  /*6750*/  LOP3.LUT R13, R9, 0x80000, RZ, 0xfc, !PT ;  /* 0x00080000090d7812 */ /* 0x000fe200078efcff */
[----:B------:R-:W-:-:S07]  /*6760*/  IMAD.MOV.U32 R12, RZ, RZ, R8 ;  /* 0x000000ffff0c7224 */ /* 0x000fce00078e0008 */
.L_x_337:
[----:B------:R-:W-:Y:S05]  /*6770*/  BSYNC.RECONVERGENT B2 ;  /* 0x0000000000027941 */ /* 0x000fea0003800200 */
.L_x_335:
[----:B------:R-:W-:Y:S02]  /*6780*/  IMAD.MOV.U32 R55, RZ, RZ, 0x0 ;  /* 0x00000000ff377424 */ /* 0x000fe400078e00ff */
[----:B------:R-:W-:Y:S02]  /*6790*/  IMAD.MOV.U32 R6, RZ, RZ, R12 ;  /* 0x000000ffff067224 */ /* 0x000fe400078e000c */
[----:B------:R-:W-:Y:S01]  /*67a0*/  IMAD.MOV.U32 R7, RZ, RZ, R13 ;  /* 0x000000ffff077224 */ /* 0x000fe200078e000d */
[----:B------:R-:W-:Y:S06]  /*67b0*/  RET.REL.NODEC R54 `(_Z10gaussnaivePdS_S_l) ;  /* 0xffffff9836107950 */ /* 0x000fec0003c3ffff */
.L_x_340:
        /* <DEDUP_REMOVED lines=12> */
.L_x_464:


//--------------------- .text._Z11gaussjordanPdS_S_l --------------------------
	.section	.text._Z11gaussjordanPdS_S_l,"ax",@progbits
	.align	128
        .global         _Z11gaussjordanPdS_S_l
        .type           _Z11gaussjordanPdS_S_l,@function
        .size           _Z11gaussjordanPdS_S_l,(.L_x_465 - _Z11gaussjordanPdS_S_l)
        .other          _Z11gaussjordanPdS_S_l,@"STO_CUDA_ENTRY STV_DEFAULT"
_Z11gaussjordanPdS_S_l:
.text._Z11gaussjordanPdS_S_l:
[----:B------:R-:W0:Y:S08]  /*0000*/  LDC R1, c[0x0][0x37c] ;  /* 0x0000df00ff017b82 */ /* 0x000e300000000800 */
[----:B------:R-:W1:Y:S01]  /*0010*/  LDC.64 R4, c[0x0][0x398] ;  /* 0x0000e600ff047b82 */ /* 0x000e620000000a00 */
[----:B------:R-:W-:Y:S01]  /*0020*/  MOV R0, 0x0 ;  /* 0x0000000000007802 */ /* 0x000fe20000000f00 */
[----:B------:R-:W2:Y:S01]  /*0030*/  LDCU.64 UR36, c[0x0][0x398] ;  /* 0x00007300ff2477ac */ /* 0x000ea20008000a00 */
[----:B------:R-:W3:Y:S05]  /*0040*/  LDCU.64 UR38, c[0x0][0x380] ;  /* 0x00007000ff2677ac */ /* 0x000eea0008000a00 */
[----:B------:R4:W0:Y:S01]  /*0050*/  LDC.64 R2, c[0x4][R0] ;  /* 0x0100000000027b82 */ /* 0x0008220000000a00 */
[C---:B-1----:R-:W-:Y:S01]  /*0060*/  SHF.L.U64.HI R27, R4.reuse, 0x3, R5 ;  /* 0x00000003041b7819 */ /* 0x042fe20000010205 */
[----:B------:R-:W-:-:S04]  /*0070*/  IMAD.SHL.U32 R26, R4, 0x8, RZ ;  /* 0x00000008041a7824 */ /* 0x000fc800078e00ff */
[----:B------:R-:W-:-:S04]  /*0080*/  IMAD R7, R27, R4, RZ ;  /* 0x000000041b077224 */ /* 0x000fc800078e02ff */
[C---:B------:R-:W-:Y:S02]  /*0090*/  IMAD R7, R26.reuse, R5, R7 ;  /* 0x000000051a077224 */ /* 0x040fe400078e0207 */
[----:B------:R-:W-:-:S04]  /*00a0*/  IMAD.WIDE.U32 R4, R26, R4, R26 ;  /* 0x000000041a047225 */ /* 0x000fc800078e001a */
[----:B0-234-:R-:W-:-:S07]  /*00b0*/  IMAD.IADD R5, R5, 0x1, R7 ;  /* 0x0000000105057824 */ /* 0x01dfce00078e0207 */
[----:B------:R-:W-:-:S07]  /*00c0*/  LEPC R20, `(.L_x_341) ;  /* 0x000000001014794e */ /* 0x000fce0000000000 */
[----:B------:R-:W-:Y:S05]  /*00d0*/  CALL.ABS.NOINC R2 ;  /* 0x0000000002007343 */ /* 0x000fea0003c00000 */
.L_x_341:
        /* <DEDUP_REMOVED lines=9> */
[----:B------:R-:W-:Y:S01]  /*0170*/  LOP3.LUT R11, R2, 0xf, RZ, 0xc0, !PT ;  /* 0x0000000f020b7812 */ /* 0x000fe200078ec0ff */
[----:B------:R-:W-:Y:S01]  /*0180*/  IMAD.MOV.U32 R39, RZ, RZ, RZ ;  /* 0x000000ffff277224 */ /* 0x000fe200078e00ff */
[----:B------:R-:W-:Y:S01]  /*0190*/  IADD3 R0, P3, PT, R22, -0x1, RZ ;  /* 0xffffffff16007810 */ /* 0x000fe20007f7e0ff */
[----:B------:R-:W-:Y:S01]  /*01a0*/  IMAD.MOV.U32 R7, RZ, RZ, RZ ;  /* 0x000000ffff077224 */ /* 0x000fe200078e00ff */
[----:B------:R-:W-:Y:S01]  /*01b0*/  IADD3 R4, P2, PT, R11, -0x1, RZ ;  /* 0xffffffff0b047810 */ /* 0x000fe20007f5e0ff */
[----:B------:R-:W-:Y:S01]  /*01c0*/  IMAD.MOV.U32 R8, RZ, RZ, RZ ;  /* 0x000000ffff087224 */ /* 0x000fe200078e00ff */
        /* <DEDUP_REMOVED lines=13> */
.L_x_350:
[----:B------:R-:W-:Y:S01]  /*02a0*/  ISETP.GE.U32.AND P2, PT, R23, 0xf, PT ;  /* 0x0000000f1700780c */ /* 0x000fe20003f46070 */
[----:B------:R-:W-:Y:S02]  /*02b0*/  IMAD.MOV.U32 R10, RZ, RZ, RZ ;  /* 0x000000ffff0a7224 */ /* 0x000fe400078e00ff */
[----:B------:R-:W-:Y:S01]  /*02c0*/  IMAD.MOV.U32 R9, RZ, RZ, RZ ;  /* 0x000000ffff097224 */ /* 0x000fe200078e00ff */
[----:B------:R-:W-:-:S13]  /*02d0*/  ISETP.GE.U32.AND.EX P2, PT, R28, RZ, PT, P2 ;  /* 0x000000ff1c00720c */ /* 0x000fda0003f46120 */
[----:B-1----:R-:W-:Y:S05]  /*02e0*/  @!P2 BRA `(.L_x_344) ;  /* 0x0000000000eca947 */ /* 0x002fea0003800000 */
[----:B------:R-:W-:Y:S01]  /*02f0*/  BSSY.RECONVERGENT B1, `(.L_x_345) ;  /* 0x0000038000017945 */ /* 0x000fe20003800200 */
[----:B------:R-:W-:Y:S02]  /*0300*/  IMAD.MOV.U32 R10, RZ, RZ, RZ ;  /* 0x000000ffff0a7224 */ /* 0x000fe400078e00ff */
[----:B------:R-:W-:-:S07]  /*0310*/  IMAD.MOV.U32 R9, RZ, RZ, RZ ;  /* 0x000000ffff097224 */ /* 0x000fce00078e00ff */
.L_x_346:
[----:B----4-:R-:W-:Y:S01]  /*0320*/  IMAD R4, R8, UR36, RZ ;  /* 0x0000002408047c24 */ /* 0x010fe2000f8e02ff */
[----:B0-----:R-:W-:Y:S01]  /*0330*/  R2UR UR4, R24 ;  /* 0x00000000180472ca */ /* 0x001fe200000e0000 */
[----:B------:R-:W-:Y:S01]  /*0340*/  IMAD.MOV.U32 R2, RZ, RZ, R10 ;  /* 0x000000ffff027224 */ /* 0x000fe200078e000a */
[----:B------:R-:W-:Y:S01]  /*0350*/  R2UR UR5, R25 ;  /* 0x00000000190572ca */ /* 0x000fe200000e0000 */
[----:B------:R-:W-:Y:S02]  /*0360*/  IMAD.MOV.U32 R3, RZ, RZ, R9 ;  /* 0x000000ffff037224 */ /* 0x000fe400078e0009 */
[C---:B------:R-:W-:Y:S02]  /*0370*/  IMAD R15, R7.reuse, UR37, R4 ;  /* 0x00000025070f7c24 */ /* 0x040fe4000f8e0204 */
[----:B------:R-:W-:-:S04]  /*0380*/  IMAD.WIDE.U32 R2, R7, UR36, R2 ;  /* 0x0000002407027c25 */ /* 0x000fc8000f8e0002 */
[----:B------:R-:W-:Y:S02]  /*0390*/  IMAD.IADD R15, R3, 0x1, R15 ;  /* 0x00000001030f7824 */ /* 0x000fe400078e020f */
[----:B------:R-:W-:-:S03]  /*03a0*/  IMAD.SHL.U32 R5, R2, 0x8, RZ ;  /* 0x0000000802057824 */ /* 0x000fc600078e00ff */
[----:B------:R-:W-:Y:S02]  /*03b0*/  SHF.L.U64.HI R15, R2, 0x3, R15 ;  /* 0x00000003020f7819 */ /* 0x000fe4000001020f */
[----:B------:R-:W-:-:S04]  /*03c0*/  IADD3 R2, P2, PT, R5, UR38, RZ ;  /* 0x0000002605027c10 */ /* 0x000fc8000ff5e0ff */
        /* <DEDUP_REMOVED lines=43> */
.L_x_345:
[----:B------:R-:W-:Y:S02]  /*0680*/  IMAD.MOV.U32 R10, RZ, RZ, R0 ;  /* 0x000000ffff0a7224 */ /* 0x000fe400078e0000 */
[----:B------:R-:W-:-:S07]  /*0690*/  IMAD.MOV.U32 R9, RZ, RZ, R6 ;  /* 0x000000ffff097224 */ /* 0x000fce00078e0006 */
.L_x_344:
[----:B------:R-:W-:-:S04]  /*06a0*/  ISETP.NE.U32.AND P2, PT, R11, RZ, PT ;  /* 0x000000ff0b00720c */ /* 0x000fc80003f45070 */
[----:B------:R-:W-:-:S13]  /*06b0*/  ISETP.NE.AND.EX P2, PT, RZ, RZ, PT, P2 ;  /* 0x000000ffff00720c */ /* 0x000fda0003f45320 */
[----:B------:R-:W-:Y:S05]  /*06c0*/  @!P2 BRA `(.L_x_347) ;  /* 0x0000000400a4a947 */ /* 0x000fea0003800000 */
[----:B------:R-:W-:-:S04]  /*06d0*/  ISETP.NE.U32.AND P2, PT, R22, RZ, PT ;  /* 0x000000ff1600720c */ /* 0x000fc80003f45070 */
[----:B------:R-:W-:Y:S01]  /*06e0*/  ISETP.NE.AND.EX P2, PT, RZ, RZ, PT, P2 ;  /* 0x000000ffff00720c */ /* 0x000fe20003f45320 */
[----:B------:R-:W-:-:S12]  /*06f0*/  @!P0 BRA `(.L_x_348) ;  /* 0x0000000000908947 */ /* 0x000fd80003800000 */
[----:B------:R-:W4:Y:S01]  /*0700*/  LDCU.64 UR4, c[0x0][0x398] ;  /* 0x00007300ff0477ac */ /* 0x000f220008000a00 */
[----:B------:R-:W-:Y:S02]  /*0710*/  IMAD.MOV.U32 R2, RZ, RZ, R10 ;  /* 0x000000ffff027224 */ /* 0x000fe400078e000a */
[----:B------:R-:W-:Y:S01]  /*0720*/  IMAD.MOV.U32 R3, RZ, RZ, R9 ;  /* 0x000000ffff037224 */ /* 0x000fe200078e0009 */
        /* <DEDUP_REMOVED lines=33> */
.L_x_348:
[----:B------:R-:W-:Y:S05]  /*0940*/  @!P2 BRA `(.L_x_347) ;  /* 0x000000040004a947 */ /* 0x000fea0003800000 */
[----:B------:R-:W-:-:S04]  /*0950*/  ISETP.NE.U32.AND P2, PT, R41, RZ, PT ;  /* 0x000000ff2900720c */ /* 0x000fc80003f45070 */
[----:B------:R-:W-:Y:S01]  /*0960*/  ISETP.NE.AND.EX P2, PT, R39, RZ, PT, P2 ;  /* 0x000000ff2700720c */ /* 0x000fe20003f45320 */
[----:B------:R-:W-:-:S12]  /*0970*/  @!P1 BRA `(.L_x_349) ;  /* 0x0000000000709947 */ /* 0x000fd80003800000 */
[----:B------:R-:W4:Y:S01]  /*0980*/  LDCU.64 UR4, c[0x0][0x398] ;  /* 0x00007300ff0477ac */ /* 0x000f220008000a00 */
[----:B0-----:R-:W-:Y:S02]  /*0990*/  IMAD.MOV.U32 R2, RZ, RZ, R10 ;  /* 0x000000ffff027224 */ /* 0x001fe400078e000a */
[----:B------:R-:W-:Y:S01]  /*09a0*/  IMAD.MOV.U32 R3, RZ, RZ, R9 ;  /* 0x000000ffff037224 */ /* 0x000fe200078e0009 */
[----:B------:R-:W0:Y:S01]  /*09b0*/  LDCU.64 UR6, c[0x0][0x380] ;  /* 0x00007000ff0677ac */ /* 0x000e220008000a00 */
[----:B----4-:R-:W-:Y:S02]  /*09c0*/  IMAD R4, R8, UR4, RZ ;  /* 0x0000000408047c24 */ /* 0x010fe4000f8e02ff */
[----:B------:R-:W-:Y:S01]  /*09d0*/  IMAD.WIDE.U32 R2, R7, UR4, R2 ;  /* 0x0000000407027c25 */ /* 0x000fe2000f8e0002 */
[----:B------:R-:W-:-:S03]  /*09e0*/  R2UR UR4, R24 ;  /* 0x00000000180472ca */ /* 0x000fc600000e0000 */
[----:B------:R-:W-:Y:S01]  /*09f0*/  IMAD R5, R7, UR5, R4 ;  /* 0x0000000507057c24 */ /* 0x000fe2000f8e0204 */
[----:B------:R-:W-:Y:S01]  /*0a00*/  R2UR UR5, R25 ;  /* 0x00000000190572ca */ /* 0x000fe200000e0000 */
[----:B------:R-:W-:Y:S02]  /*0a10*/  IMAD.SHL.U32 R21, R2, 0x8, RZ ;  /* 0x0000000802157824 */ /* 0x000fe400078e00ff */
[----:B------:R-:W-:-:S03]  /*0a20*/  IMAD.IADD R5, R5, 0x1, R3 ;  /* 0x0000000105057824 */ /* 0x000fc600078e0203 */
[----:B0-----:R-:W-:Y:S02]  /*0a30*/  IADD3 R18, P3, PT, R21, UR6, RZ ;  /* 0x0000000615127c10 */ /* 0x001fe4000ff7e0ff */
        /* <DEDUP_REMOVED lines=16> */
.L_x_349:
[----:B------:R-:W-:Y:S05]  /*0b40*/  @!P2 BRA `(.L_x_347) ;  /* 0x000000000084a947 */ /* 0x000fea0003800000 */
[----:B------:R-:W4:Y:S01]  /*0b50*/  LDCU.64 UR4, c[0x0][0x398] ;  /* 0x00007300ff0477ac */ /* 0x000f220008000a00 */
[----:B01----:R-:W-:Y:S02]  /*0b60*/  IMAD.MOV.U32 R2, RZ, RZ, R10 ;  /* 0x000000ffff027224 */ /* 0x003fe400078e000a */
        /* <DEDUP_REMOVED lines=13> */
[----:B------:R-:W-:-:S05]  /*0c40*/  IADD3 R14, P2, PT, R15, R16, RZ ;  /* 0x000000100f0e7210 */ /* 0x000fca0007f5e0ff */
[----:B------:R-:W-:Y:S01]  /*0c50*/  IMAD.X R15, R5, 0x1, R17, P2 ;  /* 0x00000001050f7824 */ /* 0x000fe200010e0611 */
[----:B------:R-:W-:-:S04]  /*0c60*/  ISETP.NE.U32.AND P2, PT, R41, 0x1, PT ;  /* 0x000000012900780c */ /* 0x000fc80003f45070 */
[----:B------:R-:W-:Y:S01]  /*0c70*/  ISETP.NE.AND.EX P2, PT, R39, RZ, PT, P2 ;  /* 0x000000ff2700720c */ /* 0x000fe20003f45320 */
[----:B--2---:R2:W-:-:S12]  /*0c80*/  ST.E.64 desc[UR4][R14.64], R2 ;  /* 0x000000020e007985 */ /* 0x0045d8000c101b04 */
[----:B------:R-:W-:Y:S05]  /*0c90*/  @!P2 BRA `(.L_x_347) ;  /* 0x000000000030a947 */ /* 0x000fea0003800000 */
[----:B------:R-:W-:Y:S02]  /*0ca0*/  R2UR UR4, R24 ;  /* 0x00000000180472ca */ /* 0x000fe400000e0000 */
[----:B------:R-:W-:-:S13]  /*0cb0*/  R2UR UR5, R25 ;  /* 0x00000000190572ca */ /* 0x000fda00000e0000 */
[----:B--2---:R-:W2:Y:S01]  /*0cc0*/  LDG.E.64 R2, desc[UR4][R12.64+0x8] ;  /* 0x000008040c027981 */ /* 0x004ea2000c1e1b00 */
[----:B------:R-:W-:-:S04]  /*0cd0*/  ISETP.NE.U32.AND P2, PT, R41, 0x2, PT ;  /* 0x000000022900780c */ /* 0x000fc80003f45070 */
[----:B------:R-:W-:-:S13]  /*0ce0*/  ISETP.NE.AND.EX P2, PT, R39, RZ, PT, P2 ;  /* 0x000000ff2700720c */ /* 0x000fda0003f45320 */
[----:B------:R-:W-:Y:S02]  /*0cf0*/  @P2 R2UR UR6, R24 ;  /* 0x00000000180622ca */ /* 0x000fe400000e0000 */
[----:B------:R-:W-:Y:S01]  /*0d00*/  @P2 R2UR UR7, R25 ;  /* 0x00000000190722ca */ /* 0x000fe200000e0000 */
[----:B--2---:R3:W-:-:S12]  /*0d10*/  ST.E.64 desc[UR4][R14.64+0x8], R2 ;  /* 0x000008020e007985 */ /* 0x0047d8000c101b04 */
[----:B------:R-:W2:Y:S01]  /*0d20*/  @P2 LDG.E.64 R4, desc[UR6][R12.64+0x10] ;  /* 0x000010060c042981 */ /* 0x000ea2000c1e1b00 */
[----:B------:R-:W-:Y:S02]  /*0d30*/  @P2 R2UR UR4, R24 ;  /* 0x00000000180422ca */ /* 0x000fe400000e0000 */
[----:B------:R-:W-:-:S13]  /*0d40*/  @P2 R2UR UR5, R25 ;  /* 0x00000000190522ca */ /* 0x000fda00000e0000 */
[----:B--2---:R3:W-:Y:S02]  /*0d50*/  @P2 ST.E.64 desc[UR4][R14.64+0x10], R4 ;  /* 0x000010040e002985 */ /* 0x0047e4000c101b04 */
.L_x_347:
[----:B------:R-:W5:Y:S01]  /*0d60*/  LDCU.64 UR4, c[0x0][0x388] ;  /* 0x00007100ff0477ac */ /* 0x000f620008000a00 */
[----:B0-----:R-:W-:Y:S01]  /*0d70*/  R2UR UR6, R24 ;  /* 0x00000000180672ca */ /* 0x001fe200000e0000 */
[----:B-1234-:R-:W0:Y:S01]  /*0d80*/  LDC.64 R14, c[0x0][0x398] ;  /* 0x0000e600ff0e7b82 */ /* 0x01ee220000000a00 */
[----:B------:R-:W-:Y:S02]  /*0d90*/  R2UR UR7, R25 ;  /* 0x00000000190772ca */ /* 0x000fe400000e0000 */
[----:B-----5:R-:W-:-:S04]  /*0da0*/  LEA R2, P2, R7, UR4, 0x3 ;  /* 0x0000000407027c11 */ /* 0x020fc8000f8418ff */
[----:B------:R-:W-:Y:S01]  /*0db0*/  LEA.HI.X R3, R7, UR5, R8, 0x3, P2 ;  /* 0x0000000507037c11 */ /* 0x000fe200090f1c08 */
[----:B------:R-:W1:Y:S06]  /*0dc0*/  LDCU.64 UR4, c[0x0][0x398] ;  /* 0x00007300ff0477ac */ /* 0x000e6c0008000a00 */
[----:B------:R-:W2:Y:S01]  /*0dd0*/  LDG.E.64 R2, desc[UR6][R2.64] ;  /* 0x0000000602027981 */ /* 0x000ea2000c1e1b00 */
[----:B0-----:R-:W-:-:S04]  /*0de0*/  IMAD R10, R8, R14, RZ ;  /* 0x0000000e080a7224 */ /* 0x001fc800078e02ff */
[C---:B------:R-:W-:Y:S02]  /*0df0*/  IMAD R9, R7.reuse, R15, R10 ;  /* 0x0000000f07097224 */ /* 0x040fe400078e020a */
[----:B-1----:R-:W-:Y:S01]  /*0e00*/  IMAD.WIDE.U32 R4, R7, R14, UR4 ;  /* 0x0000000407047e25 */ /* 0x002fe2000f8e000e */
[----:B------:R-:W-:Y:S02]  /*0e10*/  R2UR UR4, R24 ;  /* 0x00000000180472ca */ /* 0x000fe400000e0000 */
[----:B------:R-:W-:Y:S01]  /*0e20*/  R2UR UR5, R25 ;  /* 0x00000000190572ca */ /* 0x000fe200000e0000 */
[----:B------:R-:W-:Y:S01]  /*0e30*/  IMAD.IADD R5, R9, 0x1, R5 ;  /* 0x0000000109057824 */ /* 0x000fe200078e0205 */
[----:B------:R-:W-:-:S04]  /*0e40*/  LEA R12, P2, R4, R16, 0x3 ;  /* 0x00000010040c7211 */ /* 0x000fc800078418ff */
[----:B------:R-:W-:Y:S02]  /*0e50*/  LEA.HI.X R13, R4, R17, R5, 0x3, P2 ;  /* 0x00000011040d7211 */ /* 0x000fe400010f1c05 */
[----:B------:R-:W-:-:S05]  /*0e60*/  IADD3 R7, P2, PT, R7, 0x1, RZ ;  /* 0x0000000107077810 */ /* 0x000fca0007f5e0ff */
[----:B------:R-:W-:Y:S01]  /*0e70*/  IMAD.X R8, RZ, RZ, R8, P2 ;  /* 0x000000ffff087224 */ /* 0x000fe200010e0608 */
[----:B------:R-:W-:-:S04]  /*0e80*/  ISETP.NE.U32.AND P2, PT, R7, R14, PT ;  /* 0x0000000e0700720c */ /* 0x000fc80003f45070 */
[----:B------:R-:W-:Y:S01]  /*0e90*/  ISETP.NE.AND.EX P2, PT, R8, R15, PT, P2 ;  /* 0x0000000f0800720c */ /* 0x000fe20003f45320 */
[----:B--2---:R1:W-:-:S12]  /*0ea0*/  ST.E.64 desc[UR4][R12.64], R2 ;  /* 0x000000020c007985 */ /* 0x0043d8000c101b04 */
[----:B------:R-:W-:Y:S05]  /*0eb0*/  @P2 BRA `(.L_x_350) ;  /* 0xfffffff000f82947 */ /* 0x000fea000383ffff */
[----:B------:R-:W-:Y:S05]  /*0ec0*/  BSYNC.RECONVERGENT B0 ;  /* 0x0000000000007941 */ /* 0x000fea0003800200 */
.L_x_343:
[----:B------:R-:W-:Y:S01]  /*0ed0*/  LEA R38, P1, R14, 0x40, 0x6 ;  /* 0x000000400e267811 */ /* 0x000fe200078230ff */
[----:B------:R-:W-:Y:S01]  /*0ee0*/  BSSY.RECONVERGENT B6, `(.L_x_351) ;  /* 0x00006ab000067945 */ /* 0x000fe20003800200 */
[C---:B------:R-:W-:Y:S01]  /*0ef0*/  LOP3.LUT R0, R42.reuse, 0x7, RZ, 0xc0, !PT ;  /* 0x000000072a007812 */ /* 0x040fe200078ec0ff */
[C---:B-1----:R-:W-:Y:S01]  /*0f00*/  IMAD.SHL.U32 R2, R42.reuse, 0x8, RZ ;  /* 0x000000082a027824 */ /* 0x042fe200078e00ff */
[----:B------:R-:W-:Y:S02]  /*0f10*/  LOP3.LUT R35, R42, 0x3, RZ, 0xc0, !PT ;  /* 0x000000032a237812 */ /* 0x000fe400078ec0ff */
[----:B------:R-:W-:Y:S02]  /*0f20*/  CS2R R32, SRZ ;  /* 0x0000000000207805 */ /* 0x000fe4000001ff00 */
[----:B------:R-:W-:Y:S02]  /*0f30*/  LEA.HI.X R36, R14, RZ, R15, 0x6, P1 ;  /* 0x000000ff0e247211 */ /* 0x000fe400008f340f */
[----:B------:R-:W-:-:S02]  /*0f40*/  IADD3 RZ, P0, PT, R0, -0x1, RZ ;  /* 0xffffffff00ff7810 */ /* 0x000fc40007f1e0ff */
[----:B------:R-:W-:Y:S02]  /*0f50*/  IADD3 RZ, P2, PT, R26, 0x10, RZ ;  /* 0x000000101aff7810 */ /* 0x000fe40007f5e0ff */
[----:B------:R-:W-:Y:S01]  /*0f60*/  IADD3 RZ, P1, PT, R35, -0x1, RZ ;  /* 0xffffffff23ff7810 */ /* 0x000fe20007f3e0ff */
[----:B------:R-:W-:Y:S01]  /*0f70*/  IMAD.X R22, RZ, RZ, -0x1, P0 ;  /* 0xffffffffff167424 */ /* 0x000fe200000e06ff */
[----:B------:R-:W-:Y:S01]  /*0f80*/  LOP3.LUT R37, R14, 0x1, RZ, 0xc0, !PT ;  /* 0x000000010e257812 */ /* 0x000fe200078ec0ff */
[----:B------:R-:W-:Y:S01]  /*0f90*/  IMAD.X R23, RZ, RZ, R27, P2 ;  /* 0x000000ffff177224 */ /* 0x000fe200010e061b */
[C---:B------:R-:W-:Y:S01]  /*0fa0*/  SHF.L.U64.HI R18, R42.reuse, 0x3, R40 ;  /* 0x000000032a127819 */ /* 0x040fe20000010228 */
[----:B------:R-:W-:Y:S01]  /*0fb0*/  IMAD.X R19, RZ, RZ, -0x1, P1 ;  /* 0xffffffffff137424 */ /* 0x000fe200008e06ff */
[----:B------:R-:W-:Y:S02]  /*0fc0*/  LOP3.LUT R34, R42, 0xfffffff8, RZ, 0xc0, !PT ;  /* 0xfffffff82a227812 */ /* 0x000fe400078ec0ff */
[----:B------:R-:W-:-:S02]  /*0fd0*/  PRMT R31, RZ, 0x7610, R31 ;  /* 0x00007610ff1f7816 */ /* 0x000fc4000000001f */
[----:B------:R-:W-:-:S07]  /*0fe0*/  PRMT R30, RZ, 0x7610, R30 ;  /* 0x00007610ff1e7816 */ /* 0x000fce000000001e */
.L_x_446:
[----:B------:R-:W-:Y:S01]  /*0ff0*/  MOV R6, 0x0 ;  /* 0x0000000000067802 */ /* 0x000fe20000000f00 */
[----:B------:R-:W0:Y:S01]  /*1000*/  LDCU.64 UR4, c[0x0][0x398] ;  /* 0x00007300ff0477ac */ /* 0x000e220008000a00 */
[----:B------:R-:W-:Y:S01]  /*1010*/  LOP3.LUT R44, RZ, R33, RZ, 0x33, !PT ;  /* 0x00000021ff2c7212 */ /* 0x000fe200078e33ff */
[----:B------:R-:W-:Y:S01]  /*1020*/  IMAD.MOV.U32 R4, RZ, RZ, R2 ;  /* 0x000000ffff047224 */ /* 0x000fe200078e0002 */
[----:B------:R-:W-:Y:S01]  /*1030*/  LOP3.LUT R45, RZ, R32, RZ, 0x33, !PT ;  /* 0x00000020ff2d7212 */ /* 0x000fe200078e33ff */
[----:B------:R-:W-:Y:S01]  /*1040*/  IMAD.MOV.U32 R5, RZ, RZ, R18 ;  /* 0x000000ffff057224 */ /* 0x000fe200078e0012 */
[----:B------:R-:W1:Y:S01]  /*1050*/  LDC.64 R6, c[0x4][R6] ;  /* 0x0100000006067b82 */ /* 0x000e620000000a00 */
[----:B0-----:R-:W-:-:S04]  /*1060*/  IADD3 R44, P0, PT, R44, UR4, RZ ;  /* 0x000000042c2c7c10 */ /* 0x001fc8000ff1e0ff */
[----:B-----5:R-:W-:-:S09]  /*1070*/  IADD3.X R45, PT, PT, R45, UR5, RZ, P0, !PT ;  /* 0x000000052d2d7c10 */ /* 0x020fd200087fe4ff */
[----:B------:R-:W-:-:S07]  /*1080*/  LEPC R20, `(.L_x_352) ;  /* 0x000000001014794e */ /* 0x000fce0000000000 */
[----:B-1----:R-:W-:Y:S05]  /*1090*/  CALL.ABS.NOINC R6 ;  /* 0x0000000006007343 */ /* 0x002fea0003c00000 */
.L_x_352:
        /* <DEDUP_REMOVED lines=27> */
[----:B------:R-:W-:Y:S02]  /*1250*/  IMAD.MOV.U32 R47, RZ, RZ, R33 ;  /* 0x000000ffff2f7224 */ /* 0x000fe400078e0021 */
[----:B------:R-:W-:Y:S01]  /*1260*/  ISETP.GE.U32.AND P0, PT, R4, 0x7, PT ;  /* 0x000000070400780c */ /* 0x000fe20003f06070 */
[----:B------:R-:W-:Y:S01]  /*1270*/  IMAD.MOV.U32 R52, RZ, RZ, R32 ;  /* 0x000000ffff347224 */ /* 0x000fe200078e0020 */
[----:B------:R-:W-:-:S04]  /*1280*/  IADD3.X R5, PT, PT, ~R32, -0x1, R5, P1, P2 ;  /* 0xffffffff20057810 */ /* 0x000fc80000fe4505 */
[----:B------:R-:W-:Y:S02]  /*1290*/  ISETP.GE.U32.AND.EX P0, PT, R5, RZ, PT, P0 ;  /* 0x000000ff0500720c */ /* 0x000fe40003f06100 */
[----:B------:R-:W-:-:S11]  /*12a0*/  CS2R R4, SRZ ;  /* 0x0000000000047805 */ /* 0x000fd6000001ff00 */
[----:B------:R-:W-:Y:S05]  /*12b0*/  @!P0 BRA `(.L_x_358) ;  /* 0x0000000800648947 */ /* 0x000fea0003800000 */
[C---:B------:R-:W-:Y:S01]  /*12c0*/  SHF.L.U64.HI R5, R33.reuse, 0x3, R32 ;  /* 0x0000000321057819 */ /* 0x040fe20000010220 */
[----:B------:R-:W-:Y:S01]  /*12d0*/  VIADD R8, R26, 0x10 ;  /* 0x000000101a087836 */ /* 0x000fe20000000000 */
[----:B------:R-:W-:Y:S01]  /*12e0*/  BSSY.RECONVERGENT B3, `(.L_x_358) ;  /* 0x0000096000037945 */ /* 0x000fe20003800200 */
[C---:B------:R-:W-:Y:S01]  /*12f0*/  IMAD.SHL.U32 R4, R33.reuse, 0x8, RZ ;  /* 0x0000000821047824 */ /* 0x040fe200078e00ff */
[----:B------:R-:W-:Y:S01]  /*1300*/  LOP3.LUT R46, R44, 0xfffffff8, RZ, 0xc0, !PT ;  /* 0xfffffff82c2e7812 */ /* 0x000fe200078ec0ff */
[----:B------:R-:W-:Y:S02]  /*1310*/  IMAD R9, R18, R51, RZ ;  /* 0x0000003312097224 */ /* 0x000fe400078e02ff */
[----:B------:R-:W-:-:S04]  /*1320*/  IMAD.WIDE.U32 R6, R33, R8, R16 ;  /* 0x0000000821067225 */ /* 0x000fc800078e0010 */
[----:B------:R-:W-:Y:S01]  /*1330*/  IMAD.WIDE.U32 R4, R51, R2, R4 ;  /* 0x0000000233047225 */ /* 0x000fe200078e0004 */
[----:B------:R-:W-:-:S03]  /*1340*/  IADD3 R10, P1, PT, R6, 0x20, RZ ;  /* 0x00000020060a7810 */ /* 0x000fc60007f3e0ff */
[----:B------:R-:W-:Y:S01]  /*1350*/  IMAD R11, R23, R33, RZ ;  /* 0x00000021170b7224 */ /* 0x000fe200078e02ff */
[----:B------:R-:W-:Y:S01]  /*1360*/  IADD3 R50, P0, PT, R16, R4, RZ ;  /* 0x0000000410327210 */ /* 0x000fe20007f1e0ff */
[----:B------:R-:W-:Y:S02]  /*1370*/  IMAD R9, R20, R2, R9 ;  /* 0x0000000214097224 */ /* 0x000fe400078e0209 */
[----:B------:R-:W-:Y:S02]  /*1380*/  IMAD R11, R32, R8, R11 ;  /* 0x00000008200b7224 */ /* 0x000fe400078e020b */
[----:B------:R-:W-:Y:S01]  /*1390*/  IMAD.MOV.U32 R47, RZ, RZ, R33 ;  /* 0x000000ffff2f7224 */ /* 0x000fe200078e0021 */
[----:B------:R-:W-:Y:S01]  /*13a0*/  IADD3.X R21, PT, PT, R17, R5, R9, P0, !PT ;  /* 0x0000000511157210 */ /* 0x000fe200007fe409 */
[----:B------:R-:W-:Y:S01]  /*13b0*/  IMAD.X R11, R7, 0x1, R11, P1 ;  /* 0x00000001070b7824 */ /* 0x000fe200008e060b */
[----:B------:R-:W-:Y:S01]  /*13c0*/  CS2R R4, SRZ ;  /* 0x0000000000047805 */ /* 0x000fe2000001ff00 */
[----:B------:R-:W-:-:S07]  /*13d0*/  IMAD.MOV.U32 R52, RZ, RZ, R32 ;  /* 0x000000ffff347224 */ /* 0x000fce00078e0020 */
.L_x_359:
[C---:B------:R-:W-:Y:S01]  /*13e0*/  R2UR UR4, R24.reuse ;  /* 0x00000000180472ca */ /* 0x040fe200000e0000 */
[----:B------:R-:W-:Y:S01]  /*13f0*/  IMAD.MOV.U32 R8, RZ, RZ, R50 ;  /* 0x000000ffff087224 */ /* 0x000fe200078e0032 */
[C---:B------:R-:W-:Y:S01]  /*1400*/  R2UR UR5, R25.reuse ;  /* 0x00000000190572ca */ /* 0x040fe200000e0000 */
[----:B------:R-:W-:Y:S01]  /*1410*/  IMAD.MOV.U32 R9, RZ, RZ, R21 ;  /* 0x000000ffff097224 */ /* 0x000fe200078e0015 */
[----:B------:R-:W-:Y:S01]  /*1420*/  R2UR UR6, R24 ;  /* 0x00000000180672ca */ /* 0x000fe200000e0000 */
[----:B------:R-:W-:Y:S01]  /*1430*/  IMAD.MOV.U32 R6, RZ, RZ, R33 ;  /* 0x000000ffff067224 */ /* 0x000fe200078e0021 */
[----:B------:R-:W-:Y:S01]  /*1440*/  R2UR UR7, R25 ;  /* 0x00000000190772ca */ /* 0x000fe200000e0000 */
[----:B------:R-:W-:Y:S02]  /*1450*/  IMAD.MOV.U32 R7, RZ, RZ, R32 ;  /* 0x000000ffff077224 */ /* 0x000fe400078e0020 */
[----:B------:R-:W-:-:S06]  /*1460*/  IMAD R12, R20, R42, RZ ;  /* 0x0000002a140c7224 */ /* 0x000fcc00078e02ff */
[----:B------:R0:W2:Y:S01]  /*1470*/  LD.E.64 R48, desc[UR4][R8.64] ;  /* 0x0000000408307980 */ /* 0x0000a2000c101b00 */
[-C--:B------:R-:W-:Y:S02]  /*1480*/  IMAD R13, R40, R51.reuse, R12 ;  /* 0x00000033280d7224 */ /* 0x080fe400078e020c */
[----:B0-----:R-:W-:Y:S02]  /*1490*/  IMAD.WIDE.U32 R8, R42, R51, R6 ;  /* 0x000000332a087225 */ /* 0x001fe400078e0006 */
[----:B------:R-:W3:Y:S02]  /*14a0*/  LD.E.64 R6, desc[UR6][R10.64+-0x18] ;  /* 0xffffe8060a067980 */ /* 0x000ee4000c101b00 */
[----:B------:R-:W-:Y:S01]  /*14b0*/  IMAD.IADD R13, R9, 0x1, R13 ;  /* 0x00000001090d7824 */ /* 0x000fe200078e020d */
[----:B------:R-:W-:-:S04]  /*14c0*/  LEA R15, P0, R8, R16, 0x3 ;  /* 0x00000010080f7211 */ /* 0x000fc800078018ff */
[----:B------:R-:W-:Y:S02]  /*14d0*/  LEA.HI.X R13, R8, R17, R13, 0x3, P0 ;  /* 0x00000011080d7211 */ /* 0x000fe400000f1c0d */
[----:B------:R-:W-:-:S05]  /*14e0*/  IADD3 R14, P0, PT, R15, R2, RZ ;  /* 0x000000020f0e7210 */ /* 0x000fca0007f1e0ff */
[----:B------:R-:W-:Y:S02]  /*14f0*/  IMAD.X R15, R13, 0x1, R18, P0 ;  /* 0x000000010d0f7824 */ /* 0x000fe400000e0612 */
[----:B------:R-:W4:Y:S04]  /*1500*/  LD.E.64 R12, desc[UR6][R10.64+-0x10] ;  /* 0xfffff0060a0c7980 */ /* 0x000f28000c101b00 */
[----:B------:R-:W4:Y:S01]  /*1510*/  LD.E.64 R8, desc[UR4][R14.64] ;  /* 0x000000040e087980 */ /* 0x000f22000c101b00 */
[C---:B--2---:R-:W-:Y:S02]  /*1520*/  DSETP.GE.AND P2, PT, |R48|.reuse, R4, PT ;  /* 0x000000043000722a */ /* 0x044fe40003f46200 */
[----:B---3--:R-:W-:Y:S02]  /*1530*/  DMUL R6, |R48|, R6 ;  /* 0x0000000630067228 */ /* 0x008fe40000000200 */
[----:B------:R-:W-:-:S06]  /*1540*/  DADD R48, -RZ, |R48| ;  /* 0x00000000ff307229 */ /* 0x000fcc0000000530 */
[----:B------:R-:W-:-:S06]  /*1550*/  DSETP.NEU.AND P2, PT, R6, RZ, P2 ;  /* 0x000000ff0600722a */ /* 0x000fcc000174d000 */
[----:B------:R-:W-:Y:S02]  /*1560*/  FSEL R6, R48, R4, P2 ;  /* 0x0000000430067208 */ /* 0x000fe40001000000 */
[----:B------:R-:W-:Y:S02]  /*1570*/  IADD3 R4, P0, PT, R14, R2, RZ ;  /* 0x000000020e047210 */ /* 0x000fe40007f1e0ff */
[----:B------:R-:W-:-:S03]  /*1580*/  FSEL R7, R49, R5, P2 ;  /* 0x0000000531077208 */ /* 0x000fc60001000000 */
[----:B------:R-:W-:Y:S02]  /*1590*/  IMAD.X R5, R15, 0x1, R18, P0 ;  /* 0x000000010f057824 */ /* 0x000fe400000e0612 */
[----:B------:R-:W2:Y:S01]  /*15a0*/  LD.E.64 R14, desc[UR6][R10.64+-0x8] ;  /* 0xfffff8060a0e7980 */ /* 0x000ea2000c101b00 */
[----:B----4-:R-:W-:-:S03]  /*15b0*/  DMUL R12, |R8|, R12 ;  /* 0x0000000c080c7228 */ /* 0x010fc60000000200 */
[----:B------:R0:W2:Y:S01]  /*15c0*/  LD.E.64 R48, desc[UR4][R4.64] ;  /* 0x0000000404307980 */ /* 0x0000a2000c101b00 */
[----:B------:R-:W-:Y:S02]  /*15d0*/  DSETP.GE.AND P3, PT, |R8|, R6, PT ;  /* 0x000000060800722a */ /* 0x000fe40003f66200 */
[----:B------:R-:W-:-:S04]  /*15e0*/  DADD R8, -RZ, |R8| ;  /* 0x00000000ff087229 */ /* 0x000fc80000000508 */
[----:B------:R-:W-:Y:S01]  /*15f0*/  DSETP.NEU.AND P3, PT, R12, RZ, P3 ;  /* 0x000000ff0c00722a */ /* 0x000fe20001f6d000 */
[----:B------:R-:W3:Y:S01]  /*1600*/  LD.E.64 R12, desc[UR6][R10.64] ;  /* 0x000000060a0c7980 */ /* 0x000ee2000c101b00 */
[----:B0-----:R-:W-:-:S05]  /*1610*/  IADD3 R4, P0, PT, R4, R2, RZ ;  /* 0x0000000204047210 */ /* 0x001fca0007f1e0ff */
[----:B------:R-:W-:Y:S01]  /*1620*/  IMAD.X R5, R5, 0x1, R18, P0 ;  /* 0x0000000105057824 */ /* 0x000fe200000e0612 */
[----:B------:R-:W-:Y:S02]  /*1630*/  FSEL R6, R8, R6, P3 ;  /* 0x0000000608067208 */ /* 0x000fe40001800000 */
[----:B------:R-:W-:Y:S02]  /*1640*/  FSEL R7, R9, R7, P3 ;  /* 0x0000000709077208 */ /* 0x000fe40001800000 */
[----:B------:R0:W3:Y:S02]  /*1650*/  LD.E.64 R8, desc[UR4][R4.64] ;  /* 0x0000000404087980 */ /* 0x0000e4000c101b00 */
[----:B0-----:R-:W-:-:S05]  /*1660*/  IADD3 R4, P0, PT, R4, R2, RZ ;  /* 0x0000000204047210 */ /* 0x001fca0007f1e0ff */
[----:B------:R-:W-:Y:S01]  /*1670*/  IMAD.X R5, R5, 0x1, R18, P0 ;  /* 0x0000000105057824 */ /* 0x000fe200000e0612 */
[C---:B--2---:R-:W-:Y:S02]  /*1680*/  DMUL R14, |R48|.reuse, R14 ;  /* 0x0000000e300e7228 */ /* 0x044fe40000000200 */
[----:B------:R-:W-:Y:S02]  /*1690*/  DSETP.GE.AND P4, PT, |R48|, R6, PT ;  /* 0x000000063000722a */ /* 0x000fe40003f86200 */
[----:B------:R-:W-:-:S04]  /*16a0*/  DADD R48, -RZ, |R48| ;  /* 0x00000000ff307229 */ /* 0x000fc80000000530 */
[----:B------:R-:W-:Y:S02]  /*16b0*/  DSETP.NEU.AND P4, PT, R14, RZ, P4 ;  /* 0x000000ff0e00722a */ /* 0x000fe4000278d000 */
[----:B------:R-:W2:Y:S04]  /*16c0*/  LD.E.64 R14, desc[UR6][R10.64+0x8] ;  /* 0x000008060a0e7980 */ /* 0x000ea8000c101b00 */
[----:B------:R-:W-:Y:S02]  /*16d0*/  FSEL R6, R48, R6, P4 ;  /* 0x0000000630067208 */ /* 0x000fe40002000000 */
[----:B------:R-:W-:Y:S02]  /*16e0*/  FSEL R7, R49, R7, P4 ;  /* 0x0000000731077208 */ /* 0x000fe40002000000 */
[----:B------:R0:W2:Y:S01]  /*16f0*/  LD.E.64 R48, desc[UR4][R4.64] ;  /* 0x0000000404307980 */ /* 0x0000a2000c101b00 */
[----:B---3--:R-:W-:-:S03]  /*1700*/  DMUL R12, |R8|, R12 ;  /* 0x0000000c080c7228 */ /* 0x008fc60000000200 */
[----:B------:R-:W-:Y:S02]  /*1710*/  DSETP.GE.AND P5, PT, |R8|, R6, PT ;  /* 0x000000060800722a */ /* 0x000fe40003fa6200 */
[----:B------:R-:W-:Y:S01]  /*1720*/  DADD R8, -RZ, |R8| ;  /* 0x00000000ff087229 */ /* 0x000fe20000000508 */
[----:B0-----:R-:W-:-:S03]  /*1730*/  IADD3 R4, P0, PT, R4, R2, RZ ;  /* 0x0000000204047210 */ /* 0x001fc60007f1e0ff */
[----:B------:R-:W-:Y:S01]  /*1740*/  DSETP.NEU.AND P5, PT, R12, RZ, P5 ;  /* 0x000000ff0c00722a */ /* 0x000fe20002fad000 */
[----:B------:R-:W3:Y:S01]  /*1750*/  LD.E.64 R12, desc[UR6][R10.64+0x10] ;  /* 0x000010060a0c7980 */ /* 0x000ee2000c101b00 */
[----:B------:R-:W-:-:S04]  /*1760*/  IMAD.X R5, R5, 0x1, R18, P0 ;  /* 0x0000000105057824 */ /* 0x000fc800000e0612 */
[----:B------:R-:W-:Y:S02]  /*1770*/  FSEL R6, R8, R6, P5 ;  /* 0x0000000608067208 */ /* 0x000fe40002800000 */
[----:B------:R-:W-:Y:S02]  /*1780*/  FSEL R7, R9, R7, P5 ;  /* 0x0000000709077208 */ /* 0x000fe40002800000 */
[----:B------:R-:W3:Y:S01]  /*1790*/  LD.E.64 R8, desc[UR4][R4.64] ;  /* 0x0000000404087980 */ /* 0x000ee2000c101b00 */
[----:B------:R-:W-:Y:S02]  /*17a0*/  R2UR UR8, R24 ;  /* 0x00000000180872ca */ /* 0x000fe400000e0000 */
[----:B------:R-:W-:Y:S01]  /*17b0*/  R2UR UR9, R25 ;  /* 0x00000000190972ca */ /* 0x000fe200000e0000 */
[C---:B--2---:R-:W-:Y:S02]  /*17c0*/  DMUL R14, |R48|.reuse, R14 ;  /* 0x0000000e300e7228 */ /* 0x044fe40000000200 */
[----:B------:R-:W-:-:S02]  /*17d0*/  DSETP.GE.AND P0, PT, |R48|, R6, PT ;  /* 0x000000063000722a */ /* 0x000fc40003f06200 */
[----:B------:R-:W-:-:S04]  /*17e0*/  DADD R48, -RZ, |R48| ;  /* 0x00000000ff307229 */ /* 0x000fc80000000530 */
[----:B------:R-:W-:-:S06]  /*17f0*/  DSETP.NEU.AND P0, PT, R14, RZ, P0 ;  /* 0x000000ff0e00722a */ /* 0x000fcc000070d000 */
[----:B------:R-:W-:Y:S02]  /*1800*/  FSEL R6, R48, R6, P0 ;  /* 0x0000000630067208 */ /* 0x000fe40000000000 */
[----:B------:R-:W-:Y:S02]  /*1810*/  FSEL R7, R49, R7, P0 ;  /* 0x0000000731077208 */ /* 0x000fe40000000000 */
[----:B------:R-:W-:Y:S01]  /*1820*/  IADD3 R15, P6, PT, R51, 0x1, RZ ;  /* 0x00000001330f7810 */ /* 0x000fe20007fde0ff */
[----:B---3--:R-:W-:-:S03]  /*1830*/  DMUL R12, |R8|, R12 ;  /* 0x0000000c080c7228 */ /* 0x008fc60000000200 */
[----:B------:R-:W-:Y:S01]  /*1840*/  DSETP.GE.AND P1, PT, |R8|, R6, PT ;  /* 0x000000060800722a */ /* 0x000fe20003f26200 */
[--C-:B------:R-:W-:Y:S01]  /*1850*/  IMAD.X R49, RZ, RZ, R20.reuse, P6 ;  /* 0x000000ffff317224 */ /* 0x100fe200030e0614 */
[C---:B------:R-:W-:Y:S02]  /*1860*/  @!P3 SEL R15, R51.reuse, R47, P2 ;  /* 0x0000002f330fb207 */ /* 0x040fe40001000000 */
[----:B------:R-:W-:Y:S02]  /*1870*/  @!P3 SEL R49, R20, R52, P2 ;  /* 0x000000341431b207 */ /* 0x000fe40001000000 */
[----:B------:R-:W-:Y:S01]  /*1880*/  DSETP.NEU.AND P1, PT, R12, RZ, P1 ;  /* 0x000000ff0c00722a */ /* 0x000fe20000f2d000 */
[C---:B------:R-:W-:Y:S02]  /*1890*/  IADD3 R12, P2, PT, R51.reuse, 0x2, RZ ;  /* 0x00000002330c7810 */ /* 0x040fe40007f5e0ff */
[C---:B------:R-:W-:Y:S02]  /*18a0*/  IADD3 R13, P3, PT, R51.reuse, 0x3, RZ ;  /* 0x00000003330d7810 */ /* 0x040fe40007f7e0ff */
[----:B------:R-:W-:Y:S01]  /*18b0*/  @!P5 SEL R13, R12, R15, P4 ;  /* 0x0000000f0c0dd207 */ /* 0x000fe20002000000 */
[--C-:B------:R-:W-:Y:S01]  /*18c0*/  IMAD.X R12, RZ, RZ, R20.reuse, P2 ;  /* 0x000000ffff0c7224 */ /* 0x100fe200010e0614 */
[----:B------:R-:W-:Y:S01]  /*18d0*/  IADD3 R47, P2, PT, R51, 0x7, RZ ;  /* 0x00000007332f7810 */ /* 0x000fe20007f5e0ff */
[----:B------:R-:W-:-:S03]  /*18e0*/  IMAD.X R48, RZ, RZ, R20, P3 ;  /* 0x000000ffff307224 */ /* 0x000fc600018e0614 */
[----:B------:R-:W-:Y:S01]  /*18f0*/  ISETP.NE.U32.AND P3, PT, R33, R47, PT ;  /* 0x0000002f2100720c */ /* 0x000fe20003f65070 */
[----:B------:R-:W-:Y:S01]  /*1900*/  IMAD.X R52, RZ, RZ, R20, P2 ;  /* 0x000000ffff347224 */ /* 0x000fe200010e0614 */
[----:B------:R-:W-:-:S04]  /*1910*/  DADD R8, -RZ, |R8| ;  /* 0x00000000ff087229 */ /* 0x000fc80000000508 */
[----:B------:R-:W-:Y:S02]  /*1920*/  ISETP.NE.AND.EX P3, PT, R32, R52, PT, P3 ;  /* 0x000000342000720c */ /* 0x000fe40003f65330 */
[----:B------:R-:W-:-:S04]  /*1930*/  IADD3 R4, P2, PT, R4, R2, RZ ;  /* 0x0000000204047210 */ /* 0x000fc80007f5e0ff */
[----:B------:R-:W-:Y:S01]  /*1940*/  FSEL R6, R8, R6, P1 ;  /* 0x0000000608067208 */ /* 0x000fe20000800000 */
[--C-:B------:R-:W-:Y:S01]  /*1950*/  IMAD.X R5, R5, 0x1, R18.reuse, P2 ;  /* 0x0000000105057824 */ /* 0x100fe200010e0612 */
[----:B------:R-:W-:Y:S02]  /*1960*/  IADD3 R8, P2, PT, R4, R2, RZ ;  /* 0x0000000204087210 */ /* 0x000fe40007f5e0ff */
[----:B------:R-:W-:Y:S02]  /*1970*/  FSEL R7, R9, R7, P1 ;  /* 0x0000000709077208 */ /* 0x000fe40000800000 */
[----:B------:R-:W-:Y:S02]  /*1980*/  @!P5 SEL R48, R12, R49, P4 ;  /* 0x000000310c30d207 */ /* 0x000fe40002000000 */
[----:B------:R-:W-:Y:S02]  /*1990*/  @P3 R2UR UR10, R24 ;  /* 0x00000000180a32ca */ /* 0x000fe400000e0000 */
[----:B------:R-:W-:Y:S01]  /*19a0*/  @P3 R2UR UR11, R25 ;  /* 0x00000000190b32ca */ /* 0x000fe200000e0000 */
[----:B------:R-:W-:Y:S01]  /*19b0*/  IMAD.X R9, R5, 0x1, R18, P2 ;  /* 0x0000000105097824 */ /* 0x000fe200010e0612 */
[----:B------:R-:W2:Y:S01]  /*19c0*/  LD.E.64 R14, desc[UR4][R4.64] ;  /* 0x00000004040e7980 */ /* 0x000ea2000c101b00 */
[----:B------:R-:W-:-:S04]  /*19d0*/  IADD3 R12, P5, PT, R51, 0x4, RZ ;  /* 0x00000004330c7810 */ /* 0x000fc80007fbe0ff */
[----:B------:R-:W3:Y:S01]  /*19e0*/  LD.E.64 R8, desc[UR8][R8.64] ;  /* 0x0000000808087980 */ /* 0x000ee2000c101b00 */
[----:B------:R-:W-:-:S05]  /*19f0*/  IADD3 R49, P4, PT, R51, 0x5, RZ ;  /* 0x0000000533317810 */ /* 0x000fca0007f9e0ff */
[----:B------:R-:W3:Y:S01]  /*1a00*/  @P3 LD.E.64 R4, desc[UR10][R10.64+0x20] ;  /* 0x0000200a0a043980 */ /* 0x000ee2000c101b00 */
[----:B------:R-:W-:-:S03]  /*1a10*/  @!P1 SEL R49, R12, R13, P0 ;  /* 0x0000000d0c319207 */ /* 0x000fc60000000000 */
[----:B------:R-:W4:Y:S01]  /*1a20*/  LD.E.64 R12, desc[UR6][R10.64+0x18] ;  /* 0x000018060a0c7980 */ /* 0x000f22000c101b00 */
[----:B------:R-:W-:Y:S01]  /*1a30*/  PLOP3.LUT P6, PT, PT, PT, PT, 0x8, 0x80 ;  /* 0x000000000080781c */ /* 0x000fe20003fce170 */
[----:B--2---:R-:W-:Y:S02]  /*1a40*/  DSETP.GE.AND P2, PT, |R14|, R6, PT ;  /* 0x000000060e00722a */ /* 0x004fe40003f46200 */
[----:B---3--:R-:W-:Y:S02]  /*1a50*/  @P3 DMUL R4, |R8|, R4 ;  /* 0x0000000408043228 */ /* 0x008fe40000000200 */
[----:B----4-:R-:W-:-:S06]  /*1a60*/  DMUL R12, |R14|, R12 ;  /* 0x0000000c0e0c7228 */ /* 0x010fcc0000000200 */
[----:B------:R-:W-:Y:S01]  /*1a70*/  @P3 DSETP.NEU.AND P6, PT, R4, RZ, PT ;  /* 0x000000ff0400322a */ /* 0x000fe20003fcd000 */
[--C-:B------:R-:W-:Y:S02]  /*1a80*/  IMAD.X R5, RZ, RZ, R20.reuse, P5 ;  /* 0x000000ffff057224 */ /* 0x100fe400028e0614 */
[----:B------:R-:W-:Y:S01]  /*1a90*/  IMAD.X R4, RZ, RZ, R20, P4 ;  /* 0x000000ffff047224 */ /* 0x000fe200020e0614 */
[----:B------:R-:W-:Y:S02]  /*1aa0*/  DSETP.NEU.AND P2, PT, R12, RZ, P2 ;  /* 0x000000ff0c00722a */ /* 0x000fe4000174d000 */
[----:B------:R-:W-:Y:S02]  /*1ab0*/  @!P1 SEL R4, R5, R48, P0 ;  /* 0x0000003005049207 */ /* 0x000fe40000000000 */
[----:B------:R-:W-:Y:S01]  /*1ac0*/  IADD3 R12, P1, PT, R51, 0x6, RZ ;  /* 0x00000006330c7810 */ /* 0x000fe20007f3e0ff */
[----:B------:R-:W-:-:S04]  /*1ad0*/  DADD R14, -RZ, |R14| ;  /* 0x00000000ff0e7229 */ /* 0x000fc8000000050e */
[----:B------:R-:W-:Y:S01]  /*1ae0*/  IMAD.X R5, RZ, RZ, R20, P1 ;  /* 0x000000ffff057224 */ /* 0x000fe200008e0614 */
[----:B------:R-:W-:-:S04]  /*1af0*/  IADD3 R46, P1, PT, R46, -0x8, RZ ;  /* 0xfffffff82e2e7810 */ /* 0x000fc80007f3e0ff */
[----:B------:R-:W-:Y:S02]  /*1b00*/  IADD3.X R45, PT, PT, R45, -0x1, RZ, P1, !PT ;  /* 0xffffffff2d2d7810 */ /* 0x000fe40000ffe4ff */
[----:B------:R-:W-:Y:S02]  /*1b10*/  ISETP.NE.U32.AND P1, PT, R46, RZ, PT ;  /* 0x000000ff2e00720c */ /* 0x000fe40003f25070 */
[----:B------:R-:W-:Y:S02]  /*1b20*/  FSEL R6, R14, R6, P2 ;  /* 0x000000060e067208 */ /* 0x000fe40001000000 */
[----:B------:R-:W-:Y:S02]  /*1b30*/  FSEL R7, R15, R7, P2 ;  /* 0x000000070f077208 */ /* 0x000fe40001000000 */
[----:B------:R-:W-:Y:S02]  /*1b40*/  ISETP.NE.AND.EX P1, PT, R45, RZ, PT, P1 ;  /* 0x000000ff2d00720c */ /* 0x000fe40003f25310 */
[----:B------:R-:W-:-:S02]  /*1b50*/  IADD3 R10, P3, PT, R10, 0x40, RZ ;  /* 0x000000400a0a7810 */ /* 0x000fc40007f7e0ff */
[----:B------:R-:W-:Y:S02]  /*1b60*/  DSETP.GE.AND P0, PT, |R8|, R6, P6 ;  /* 0x000000060800722a */ /* 0x000fe40003706200 */
[----:B------:R-:W-:Y:S01]  /*1b70*/  DADD R8, -RZ, |R8| ;  /* 0x00000000ff087229 */ /* 0x000fe20000000508 */
[----:B------:R-:W-:Y:S01]  /*1b80*/  SEL R12, R12, R49, P2 ;  /* 0x000000310c0c7207 */ /* 0x000fe20001000000 */
[----:B------:R-:W-:Y:S01]  /*1b90*/  IMAD.X R11, RZ, RZ, R11, P3 ;  /* 0x000000ffff0b7224 */ /* 0x000fe200018e060b */
[----:B------:R-:W-:Y:S02]  /*1ba0*/  SEL R13, R5, R4, P2 ;  /* 0x00000004050d7207 */ /* 0x000fe40001000000 */
[----:B------:R-:W-:Y:S02]  /*1bb0*/  IADD3 R51, P2, PT, R51, 0x8, RZ ;  /* 0x0000000833337810 */ /* 0x000fe40007f5e0ff */
[----:B------:R-:W-:Y:S02]  /*1bc0*/  IADD3 R50, P3, PT, R50, R38, RZ ;  /* 0x0000002632327210 */ /* 0x000fe40007f7e0ff */
[----:B------:R-:W-:Y:S01]  /*1bd0*/  SEL R47, R47, R12, P0 ;  /* 0x0000000c2f2f7207 */ /* 0x000fe20000000000 */
[----:B------:R-:W-:Y:S01]  /*1be0*/  IMAD.X R20, RZ, RZ, R20, P2 ;  /* 0x000000ffff147224 */ /* 0x000fe200010e0614 */
[----:B------:R-:W-:Y:S01]  /*1bf0*/  FSEL R4, R8, R6, P0 ;  /* 0x0000000608047208 */ /* 0x000fe20000000000 */
[----:B------:R-:W-:Y:S01]  /*1c00*/  IMAD.X R21, R21, 0x1, R36, P3 ;  /* 0x0000000115157824 */ /* 0x000fe200018e0624 */
[----:B------:R-:W-:-:S02]  /*1c10*/  FSEL R5, R9, R7, P0 ;  /* 0x0000000709057208 */ /* 0x000fc40000000000 */
[----:B------:R-:W-:Y:S01]  /*1c20*/  SEL R52, R52, R13, P0 ;  /* 0x0000000d34347207 */ /* 0x000fe20000000000 */
[----:B------:R-:W-:Y:S06]  /*1c30*/  @P1 BRA `(.L_x_359) ;  /* 0xfffffff400e81947 */ /* 0x000fec000383ffff */
[----:B------:R-:W-:Y:S05]  /*1c40*/  BSYNC.RECONVERGENT B3 ;  /* 0x0000000000037941 */ /* 0x000fea0003800200 */
.L_x_358:
[----:B------:R-:W-:Y:S05]  /*1c50*/  BSYNC.RECONVERGENT B2 ;  /* 0x0000000000027941 */ /* 0x000fea0003800200 */
.L_x_357:
[----:B------:R-:W-:-:S13]  /*1c60*/  LOP3.LUT P0, RZ, R44, 0x7, RZ, 0xc0, !PT ;  /* 0x000000072cff7812 */ /* 0x000fda000780c0ff */
        /* <DEDUP_REMOVED lines=12> */
[-C--:B------:R-:W-:Y:S01]  /*1d30*/  ISETP.NE.U32.AND P0, PT, R33, R51.reuse, PT ;  /* 0x000000332100720c */ /* 0x080fe20003f05070 */
[----:B------:R-:W-:Y:S01]  /*1d40*/  IMAD.MOV.U32 R6, RZ, RZ, R33 ;  /* 0x000000ffff067224 */ /* 0x000fe200078e0021 */
[C---:B------:R-:W-:Y:S01]  /*1d50*/  IADD3 R9, P1, PT, R51.reuse, R28, RZ ;  /* 0x0000001c33097210 */ /* 0x040fe20007f3e0ff */
[----:B------:R-:W-:Y:S01]  /*1d60*/  IMAD.MOV.U32 R7, RZ, RZ, R32 ;  /* 0x000000ffff077224 */ /* 0x000fe200078e0020 */
[----:B------:R-:W-:Y:S01]  /*1d70*/  ISETP.NE.AND.EX P0, PT, R32, R20, PT, P0 ;  /* 0x000000142000720c */ /* 0x000fe20003f05300 */
[----:B------:R-:W-:Y:S01]  /*1d80*/  IMAD R8, R20, R42, RZ ;  /* 0x0000002a14087224 */ /* 0x000fe200078e02ff */
[----:B------:R-:W-:Y:S01]  /*1d90*/  IADD3 R21, P3, PT, R51, 0x1, RZ ;  /* 0x0000000133157810 */ /* 0x000fe20007f7e0ff */
[-C--:B------:R-:W-:Y:S01]  /*1da0*/  IMAD.WIDE.U32 R10, R42, R51.reuse, R6 ;  /* 0x000000332a0a7225 */ /* 0x080fe200078e0006 */
[----:B------:R-:W-:Y:S02]  /*1db0*/  R2UR UR4, R24 ;  /* 0x00000000180472ca */ /* 0x000fe400000e0000 */
[----:B------:R-:W-:Y:S01]  /*1dc0*/  R2UR UR5, R25 ;  /* 0x00000000190572ca */ /* 0x000fe200000e0000 */
[----:B------:R-:W-:Y:S01]  /*1dd0*/  IMAD.X R7, R20, 0x1, R43, P1 ;  /* 0x0000000114077824 */ /* 0x000fe200008e062b */
[CC--:B------:R-:W-:Y:S01]  /*1de0*/  LEA R6, P1, R9.reuse, R16.reuse, 0x3 ;  /* 0x0000001009067211 */ /* 0x0c0fe200078218ff */
[----:B------:R-:W-:Y:S01]  /*1df0*/  IMAD R13, R40, R51, R8 ;  /* 0x00000033280d7224 */ /* 0x000fe200078e0208 */
[----:B------:R-:W-:Y:S01]  /*1e00*/  LEA R8, P2, R10, R16, 0x3 ;  /* 0x000000100a087211 */ /* 0x000fe200078418ff */
[----:B------:R-:W-:Y:S01]  /*1e10*/  IMAD.X R15, RZ, RZ, R20, P3 ;  /* 0x000000ffff0f7224 */ /* 0x000fe200018e0614 */
[----:B------:R-:W-:Y:S01]  /*1e20*/  LEA.HI.X R7, R9, R17, R7, 0x3, P1 ;  /* 0x0000001109077211 */ /* 0x000fe200008f1c07 */
[----:B------:R-:W-:Y:S01]  /*1e30*/  IMAD.IADD R11, R11, 0x1, R13 ;  /* 0x000000010b0b7824 */ /* 0x000fe200078e020d */
[----:B------:R-:W-:-:S02]  /*1e40*/  @P0 R2UR UR6, R24 ;  /* 0x00000000180602ca */ /* 0x000fc400000e0000 */
[----:B------:R-:W-:Y:S02]  /*1e50*/  @P0 R2UR UR7, R25 ;  /* 0x00000000190702ca */ /* 0x000fe400000e0000 */
[----:B------:R-:W-:Y:S02]  /*1e60*/  ISETP.NE.U32.AND P1, PT, R33, R21, PT ;  /* 0x000000152100720c */ /* 0x000fe40003f25070 */
[----:B------:R-:W-:Y:S02]  /*1e70*/  LEA.HI.X R9, R10, R17, R11, 0x3, P2 ;  /* 0x000000110a097211 */ /* 0x000fe400010f1c0b */
[----:B------:R-:W-:-:S03]  /*1e80*/  ISETP.NE.AND.EX P1, PT, R32, R15, PT, P1 ;  /* 0x0000000f2000720c */ /* 0x000fc60003f25310 */
[----:B------:R-:W2:Y:S04]  /*1e90*/  LD.E.64 R44, desc[UR4][R8.64] ;  /* 0x00000004082c7980 */ /* 0x000ea8000c101b00 */
[----:B------:R-:W2:Y:S01]  /*1ea0*/  @P0 LD.E.64 R48, desc[UR6][R6.64] ;  /* 0x0000000606300980 */ /* 0x000ea2000c101b00 */
[----:B------:R-:W-:-:S05]  /*1eb0*/  IADD3 R10, P2, PT, R8, R2, RZ ;  /* 0x00000002080a7210 */ /* 0x000fca0007f5e0ff */
[----:B------:R-:W-:Y:S02]  /*1ec0*/  @P1 R2UR UR6, R24 ;  /* 0x00000000180612ca */ /* 0x000fe400000e0000 */
[----:B------:R-:W-:Y:S01]  /*1ed0*/  @P1 R2UR UR7, R25 ;  /* 0x00000000190712ca */ /* 0x000fe200000e0000 */
[----:B------:R-:W-:-:S05]  /*1ee0*/  IMAD.X R11, R9, 0x1, R18, P2 ;  /* 0x00000001090b7824 */ /* 0x000fca00010e0612 */
[----:B------:R-:W3:Y:S07]  /*1ef0*/  LD.E.64 R8, desc[UR4][R10.64] ;  /* 0x000000040a087980 */ /* 0x000eee000c101b00 */
[----:B------:R-:W3:Y:S01]  /*1f00*/  @P1 LD.E.64 R12, desc[UR6][R6.64+0x8] ;  /* 0x00000806060c1980 */ /* 0x000ee2000c101b00 */
[----:B------:R-:W-:Y:S02]  /*1f10*/  PLOP3.LUT P2, PT, PT, PT, PT, 0x8, 0x80 ;  /* 0x000000000080781c */ /* 0x000fe40003f4e170 */
[----:B------:R-:W-:-:S02]  /*1f20*/  R2UR UR8, R24 ;  /* 0x00000000180872ca */ /* 0x000fc400000e0000 */
[----:B------:R-:W-:Y:S01]  /*1f30*/  R2UR UR9, R25 ;  /* 0x00000000190972ca */ /* 0x000fe200000e0000 */
[----:B--2---:R-:W-:-:S08]  /*1f40*/  @P0 DMUL R48, |R44|, R48 ;  /* 0x000000302c300228 */ /* 0x004fd00000000200 */
[----:B------:R-:W-:Y:S01]  /*1f50*/  @P0 DSETP.NEU.AND P2, PT, R48, RZ, PT ;  /* 0x000000ff3000022a */ /* 0x000fe20003f4d000 */
[----:B------:R-:W-:-:S05]  /*1f60*/  IADD3 R48, P5, PT, R51, 0x2, RZ ;  /* 0x0000000233307810 */ /* 0x000fca0007fbe0ff */
[----:B------:R-:W-:Y:S01]  /*1f70*/  DSETP.GE.AND P0, PT, |R44|, R4, P2 ;  /* 0x000000042c00722a */ /* 0x000fe20001706200 */
[----:B------:R-:W-:Y:S01]  /*1f80*/  IMAD.X R46, RZ, RZ, R20, P5 ;  /* 0x000000ffff2e7224 */ /* 0x000fe200028e0614 */
[----:B------:R-:W-:Y:S01]  /*1f90*/  ISETP.NE.U32.AND P3, PT, R33, R48, PT ;  /* 0x000000302100720c */ /* 0x000fe20003f65070 */
[----:B------:R-:W-:Y:S01]  /*1fa0*/  DADD R44, -RZ, |R44| ;  /* 0x00000000ff2c7229 */ /* 0x000fe2000000052c */
[----:B------:R-:W-:Y:S02]  /*1fb0*/  PLOP3.LUT P2, PT, PT, PT, PT, 0x8, 0x80 ;  /* 0x000000000080781c */ /* 0x000fe40003f4e170 */
[----:B------:R-:W-:Y:S01]  /*1fc0*/  ISETP.NE.AND.EX P3, PT, R32, R46, PT, P3 ;  /* 0x0000002e2000720c */ /* 0x000fe20003f65330 */
[----:B---3--:R-:W-:-:S06]  /*1fd0*/  @P1 DMUL R12, |R8|, R12 ;  /* 0x0000000c080c1228 */ /* 0x008fcc0000000200 */
[----:B------:R-:W-:Y:S02]  /*1fe0*/  FSEL R4, R44, R4, P0 ;  /* 0x000000042c047208 */ /* 0x000fe40000000000 */
[----:B------:R-:W-:Y:S01]  /*1ff0*/  FSEL R5, R45, R5, P0 ;  /* 0x000000052d057208 */ /* 0x000fe20000000000 */
[----:B------:R-:W-:Y:S01]  /*2000*/  @P1 DSETP.NEU.AND P2, PT, R12, RZ, PT ;  /* 0x000000ff0c00122a */ /* 0x000fe20003f4d000 */
[----:B------:R-:W-:Y:S02]  /*2010*/  IADD3 R45, P5, PT, R51, 0x3, RZ ;  /* 0x00000003332d7810 */ /* 0x000fe40007fbe0ff */
[----:B------:R-:W-:Y:S02]  /*2020*/  @P3 R2UR UR6, R24 ;  /* 0x00000000180632ca */ /* 0x000fe400000e0000 */
[----:B------:R-:W-:Y:S01]  /*2030*/  @P3 R2UR UR7, R25 ;  /* 0x00000000190732ca */ /* 0x000fe200000e0000 */
[----:B------:R-:W-:Y:S01]  /*2040*/  DSETP.GE.AND P1, PT, |R8|, R4, P2 ;  /* 0x000000040800722a */ /* 0x000fe20001726200 */
[----:B------:R-:W-:Y:S01]  /*2050*/  IMAD.X R44, RZ, RZ, R20, P5 ;  /* 0x000000ffff2c7224 */ /* 0x000fe200028e0614 */
[----:B------:R-:W-:Y:S01]  /*2060*/  ISETP.NE.U32.AND P2, PT, R33, R45, PT ;  /* 0x0000002d2100720c */ /* 0x000fe20003f45070 */
[----:B------:R-:W-:Y:S01]  /*2070*/  DADD R12, -RZ, |R8| ;  /* 0x00000000ff0c7229 */ /* 0x000fe20000000508 */
[----:B------:R-:W-:-:S02]  /*2080*/  IADD3 R8, P5, PT, R10, R2, RZ ;  /* 0x000000020a087210 */ /* 0x000fc40007fbe0ff */
[----:B------:R-:W-:-:S03]  /*2090*/  ISETP.NE.AND.EX P2, PT, R32, R44, PT, P2 ;  /* 0x0000002c2000720c */ /* 0x000fc60003f45320 */
[----:B------:R-:W-:-:S04]  /*20a0*/  IMAD.X R9, R11, 0x1, R18, P5 ;  /* 0x000000010b097824 */ /* 0x000fc800028e0612 */
[----:B------:R-:W-:Y:S02]  /*20b0*/  FSEL R10, R12, R4, P1 ;  /* 0x000000040c0a7208 */ /* 0x000fe40000800000 */
[----:B------:R-:W-:Y:S02]  /*20c0*/  FSEL R11, R13, R5, P1 ;  /* 0x000000050d0b7208 */ /* 0x000fe40000800000 */
[----:B------:R0:W2:Y:S04]  /*20d0*/  LD.E.64 R4, desc[UR4][R8.64] ;  /* 0x0000000408047980 */ /* 0x0000a8000c101b00 */
[----:B------:R-:W2:Y:S01]  /*20e0*/  @P3 LD.E.64 R12, desc[UR6][R6.64+0x10] ;  /* 0x00001006060c3980 */ /* 0x000ea2000c101b00 */
[----:B------:R-:W-:Y:S02]  /*20f0*/  @P2 R2UR UR10, R24 ;  /* 0x00000000180a22ca */ /* 0x000fe400000e0000 */
[----:B------:R-:W-:-:S02]  /*2100*/  @P2 R2UR UR11, R25 ;  /* 0x00000000190b22ca */ /* 0x000fc400000e0000 */
[----:B0-----:R-:W-:-:S05]  /*2110*/  IADD3 R8, P5, PT, R8, R2, RZ ;  /* 0x0000000208087210 */ /* 0x001fca0007fbe0ff */
[----:B------:R-:W-:-:S06]  /*2120*/  IMAD.X R9, R9, 0x1, R18, P5 ;  /* 0x0000000109097824 */ /* 0x000fcc00028e0612 */
[----:B------:R-:W3:Y:S04]  /*2130*/  @P2 LD.E.64 R6, desc[UR10][R6.64+0x18] ;  /* 0x0000180a06062980 */ /* 0x000ee8000c101b00 */
[----:B------:R-:W3:Y:S01]  /*2140*/  LD.E.64 R8, desc[UR8][R8.64] ;  /* 0x0000000808087980 */ /* 0x000ee2000c101b00 */
[----:B------:R-:W-:Y:S01]  /*2150*/  PLOP3.LUT P5, PT, PT, PT, PT, 0x8, 0x80 ;  /* 0x000000000080781c */ /* 0x000fe20003fae170 */
[----:B--2---:R-:W-:-:S08]  /*2160*/  @P3 DMUL R12, |R4|, R12 ;  /* 0x0000000c040c3228 */ /* 0x004fd00000000200 */
[----:B------:R-:W-:-:S06]  /*2170*/  @P3 DSETP.NEU.AND P5, PT, R12, RZ, PT ;  /* 0x000000ff0c00322a */ /* 0x000fcc0003fad000 */
[----:B------:R-:W-:Y:S02]  /*2180*/  DSETP.GE.AND P3, PT, |R4|, R10, P5 ;  /* 0x0000000a0400722a */ /* 0x000fe40002f66200 */
[----:B------:R-:W-:Y:S01]  /*2190*/  DADD R4, -RZ, |R4| ;  /* 0x00000000ff047229 */ /* 0x000fe20000000504 */
[----:B------:R-:W-:Y:S01]  /*21a0*/  PLOP3.LUT P5, PT, PT, PT, PT, 0x8, 0x80 ;  /* 0x000000000080781c */ /* 0x000fe20003fae170 */
[----:B---3--:R-:W-:Y:S01]  /*21b0*/  @P2 DMUL R6, |R8|, R6 ;  /* 0x0000000608062228 */ /* 0x008fe20000000200 */
[----:B------:R-:W-:-:S07]  /*21c0*/  SEL R12, R20, R52, P0 ;  /* 0x00000034140c7207 */ /* 0x000fce0000000000 */
[----:B------:R-:W-:Y:S01]  /*21d0*/  FSEL R4, R4, R10, P3 ;  /* 0x0000000a04047208 */ /* 0x000fe20001800000 */
[----:B------:R-:W-:Y:S01]  /*21e0*/  @P2 DSETP.NEU.AND P5, PT, R6, RZ, PT ;  /* 0x000000ff0600222a */ /* 0x000fe20003fad000 */
[----:B------:R-:W-:Y:S02]  /*21f0*/  FSEL R5, R5, R11, P3 ;  /* 0x0000000b05057208 */ /* 0x000fe40001800000 */
[----:B------:R-:W-:Y:S01]  /*2200*/  SEL R10, R51, R47, P0 ;  /* 0x0000002f330a7207 */ /* 0x000fe20000000000 */
[----:B------:R-:W-:Y:S01]  /*2210*/  DADD R6, -RZ, |R8| ;  /* 0x00000000ff067229 */ /* 0x000fe20000000508 */
[----:B------:R-:W-:Y:S02]  /*2220*/  SEL R15, R15, R12, P1 ;  /* 0x0000000c0f0f7207 */ /* 0x000fe40000800000 */
[----:B------:R-:W-:Y:S01]  /*2230*/  SEL R21, R21, R10, P1 ;  /* 0x0000000a15157207 */ /* 0x000fe20000800000 */
[----:B------:R-:W-:Y:S01]  /*2240*/  DSETP.GE.AND P5, PT, |R8|, R4, P5 ;  /* 0x000000040800722a */ /* 0x000fe20002fa6200 */
[----:B------:R-:W-:-:S02]  /*2250*/  IADD3 R51, P0, PT, R51, 0x4, RZ ;  /* 0x0000000433337810 */ /* 0x000fc40007f1e0ff */
[----:B------:R-:W-:Y:S02]  /*2260*/  SEL R48, R48, R21, P3 ;  /* 0x0000001530307207 */ /* 0x000fe40001800000 */
[----:B------:R-:W-:Y:S01]  /*2270*/  SEL R15, R46, R15, P3 ;  /* 0x0000000f2e0f7207 */ /* 0x000fe20001800000 */
[----:B------:R-:W-:Y:S01]  /*2280*/  IMAD.X R20, RZ, RZ, R20, P0 ;  /* 0x000000ffff147224 */ /* 0x000fe200000e0614 */
[----:B------:R-:W-:Y:S02]  /*2290*/  FSEL R4, R6, R4, P5 ;  /* 0x0000000406047208 */ /* 0x000fe40002800000 */
[----:B------:R-:W-:Y:S02]  /*22a0*/  FSEL R5, R7, R5, P5 ;  /* 0x0000000507057208 */ /* 0x000fe40002800000 */
[----:B------:R-:W-:Y:S02]  /*22b0*/  SEL R47, R45, R48, P5 ;  /* 0x000000302d2f7207 */ /* 0x000fe40002800000 */
[----:B------:R-:W-:-:S07]  /*22c0*/  SEL R52, R44, R15, P5 ;  /* 0x0000000f2c347207 */ /* 0x000fce0002800000 */
.L_x_361:
[----:B------:R-:W-:Y:S05]  /*22d0*/  BSYNC.RECONVERGENT B2 ;  /* 0x0000000000027941 */ /* 0x000fea0003800200 */
.L_x_360:
        /* <DEDUP_REMOVED lines=61> */
.L_x_363:
[----:B------:R-:W-:Y:S05]  /*26b0*/  BSYNC.RECONVERGENT B2 ;  /* 0x0000000000027941 */ /* 0x000fea0003800200 */
.L_x_362:
[----:B------:R-:W-:Y:S05]  /*26c0*/  @P3 BRA `(.L_x_356) ;  /* 0x0000000000683947 */ /* 0x000fea0003800000 */
[-C--:B------:R-:W-:Y:S01]  /*26d0*/  ISETP.NE.U32.AND P0, PT, R33, R51.reuse, PT ;  /* 0x000000332100720c */ /* 0x080fe20003f05070 */
        /* <DEDUP_REMOVED lines=25> */
.L_x_356:
[----:B------:R-:W-:Y:S05]  /*2870*/  BSYNC.RECONVERGENT B1 ;  /* 0x0000000000017941 */ /* 0x000fea0003800200 */
.L_x_355:
        /* <DEDUP_REMOVED lines=13> */
.L_x_366:
        /* <DEDUP_REMOVED lines=59> */
[----:B------:R-:W-:-:S05]  /*2d00*/  IADD3 R20, P0, PT, R20, 0x8, RZ ;  /* 0x0000000814147810 */ /* 0x000fca0007f1e0ff */
        /* <DEDUP_REMOVED lines=8> */
.L_x_365:
[----:B------:R-:W-:Y:S02]  /*2d90*/  IMAD.MOV.U32 R20, RZ, RZ, R34 ;  /* 0x000000ffff147224 */ /* 0x000fe400078e0022 */
[----:B------:R-:W-:-:S07]  /*2da0*/  IMAD.MOV.U32 R14, RZ, RZ, R40 ;  /* 0x000000ffff0e7224 */ /* 0x000fce00078e0028 */
.L_x_364:
[----:B0-----:R-:W-:-:S04]  /*2db0*/  LOP3.LUT R6, R42, 0x7, RZ, 0xc0, !PT ;  /* 0x000000072a067812 */ /* 0x001fc800078ec0ff */
[----:B------:R-:W-:-:S04]  /*2dc0*/  ISETP.NE.U32.AND P0, PT, R6, RZ, PT ;  /* 0x000000ff0600720c */ /* 0x000fc80003f05070 */
[----:B------:R-:W-:-:S13]  /*2dd0*/  ISETP.NE.AND.EX P0, PT, RZ, RZ, PT, P0 ;  /* 0x000000ffff00720c */ /* 0x000fda0003f05300 */
[----:B------:R-:W-:Y:S05]  /*2de0*/  @!P0 BRA `(.L_x_354) ;  /* 0x0000000400988947 */ /* 0x000fea0003800000 */
[----:B------:R-:W-:Y:S01]  /*2df0*/  VIADD R6, R6, 0xffffffff ;  /* 0xffffffff06067836 */ /* 0x000fe20000000000 */
        /* <DEDUP_REMOVED lines=45> */
.L_x_367:
        /* <DEDUP_REMOVED lines=35> */
.L_x_368:
[----:B------:R-:W-:Y:S05]  /*3300*/  @P0 BRA `(.L_x_354) ;  /* 0x0000000000500947 */ /* 0x000fea0003800000 */
[----:B------:R-:W-:Y:S02]  /*3310*/  IADD3 R5, P0, PT, R20, R4, RZ ;  /* 0x0000000414057210 */ /* 0x000fe40007f1e0ff */
[----:B------:R-:W-:Y:S02]  /*3320*/  R2UR UR4, R24 ;  /* 0x00000000180472ca */ /* 0x000fe400000e0000 */
[----:B------:R-:W-:Y:S01]  /*3330*/  R2UR UR5, R25 ;  /* 0x00000000190572ca */ /* 0x000fe200000e0000 */
[----:B------:R-:W-:Y:S01]  /*3340*/  IMAD.X R15, R14, 0x1, R15, P0 ;  /* 0x000000010e0f7824 */ /* 0x000fe200000e060f */
[----:B0-----:R-:W-:-:S04]  /*3350*/  LEA R10, P0, R5, R16, 0x3 ;  /* 0x00000010050a7211 */ /* 0x001fc800078018ff */
        /* <DEDUP_REMOVED lines=13> */
[----:B------:R-:W2:Y:S04]  /*3430*/  LD.E.64 R12, desc[UR6][R6.64] ;  /* 0x00000006060c7980 */ /* 0x000ea8000c101b00 */
[----:B--2---:R1:W-:Y:S02]  /*3440*/  ST.E.64 desc[UR4][R4.64], R12 ;  /* 0x0000000c04007985 */ /* 0x0043e4000c101b04 */
.L_x_354:
[----:B------:R-:W-:Y:S05]  /*3450*/  BSYNC.RECONVERGENT B0 ;  /* 0x0000000000007941 */ /* 0x000fea0003800200 */
.L_x_353:
[----:B-1----:R-:W1:Y:S01]  /*3460*/  LDC.64 R4, c[0x0][0x398] ;  /* 0x0000e600ff047b82 */ /* 0x002e620000000a00 */
[----:B0-----:R-:W-:-:S07]  /*3470*/  MOV R6, 0x8 ;  /* 0x0000000800067802 */ /* 0x001fce0000000f00 */
[----:B------:R-:W0:Y:S01]  /*3480*/  LDC.64 R6, c[0x4][R6] ;  /* 0x0100000006067b82 */ /* 0x000e220000000a00 */
[----:B-1----:R-:W-:Y:S01]  /*3490*/  ISETP.GE.U32.AND P0, PT, R4, 0xf, PT ;  /* 0x0000000f0400780c */ /* 0x002fe20003f06070 */
[----:B------:R-:W-:-:S03]  /*34a0*/  IMAD.MOV.U32 R4, RZ, RZ, R3 ;  /* 0x000000ffff047224 */ /* 0x000fc600078e0003 */
[----:B------:R-:W-:Y:S01]  /*34b0*/  ISETP.GE.U32.AND.EX P0, PT, R5, RZ, PT, P0 ;  /* 0x000000ff0500720c */ /* 0x000fe20003f06100 */
[----:B------:R-:W-:-:S03]  /*34c0*/  IMAD.MOV.U32 R5, RZ, RZ, R0 ;  /* 0x000000ffff057224 */ /* 0x000fc600078e0000 */
[----:B0-----:R-:W-:-:S09]  /*34d0*/  P2R R44, PR, RZ, 0x1 ;  /* 0x00000001ff2c7803 */ /* 0x001fd20000000000 */
[----:B------:R-:W-:-:S07]  /*34e0*/  LEPC R20, `(.L_x_369) ;  /* 0x000000001014794e */ /* 0x000fce0000000000 */
[----:B------:R-:W-:Y:S05]  /*34f0*/  CALL.ABS.NOINC R6 ;  /* 0x0000000006007343 */ /* 0x000fea0003c00000 */
.L_x_369:
[----:B------:R-:W-:Y:S02]  /*3500*/  IADD3 R3, P0, PT, R33, R28, RZ ;  /* 0x0000001c21037210 */ /* 0x000fe40007f1e0ff */
[----:B------:R-:W-:Y:S02]  /*3510*/  R2UR UR4, R24 ;  /* 0x00000000180472ca */ /* 0x000fe400000e0000 */
[----:B------:R-:W-:Y:S01]  /*3520*/  R2UR UR5, R25 ;  /* 0x00000000190572ca */ /* 0x000fe200000e0000 */
[----:B------:R-:W-:Y:S01]  /*3530*/  IMAD.X R0, R32, 0x1, R43, P0 ;  /* 0x0000000120007824 */ /* 0x000fe200000e062b */
[----:B------:R-:W-:Y:S02]  /*3540*/  ISETP.NE.AND P6, PT, R44, RZ, PT ;  /* 0x000000ff2c00720c */ /* 0x000fe40003fc5270 */
[----:B------:R-:W-:-:S04]  /*3550*/  LEA R12, P0, R3, R16, 0x3 ;  /* 0x00000010030c7211 */ /* 0x000fc800078018ff */
[----:B------:R-:W-:Y:S01]  /*3560*/  LEA.HI.X R13, R3, R17, R0, 0x3, P0 ;  /* 0x00000011030d7211 */ /* 0x000fe200000f1c00 */
[----:B------:R-:W-:Y:S02]  /*3570*/  IMAD.MOV.U32 R45, RZ, RZ, RZ ;  /* 0x000000ffff2d7224 */ /* 0x000fe400078e00ff */
[----:B------:R-:W-:-:S03]  /*3580*/  IMAD.MOV.U32 R46, RZ, RZ, RZ ;  /* 0x000000ffff2e7224 */ /* 0x000fc600078e00ff */
[----:B------:R-:W5:Y:S01]  /*3590*/  LD.E.64 R12, desc[UR4][R12.64] ;  /* 0x000000040c0c7980 */ /* 0x000f62000c101b00 */
[----:B------:R-:W-:Y:S05]  /*35a0*/  @!P6 BRA `(.L_x_370) ;  /* 0x0000001c0000e947 */ /* 0x000fea0003800000 */
[----:B------:R-:W-:Y:S01]  /*35b0*/  BSSY.RECONVERGENT B0, `(.L_x_371) ;  /* 0x00001be000007945 */ /* 0x000fe20003800200 */
[----:B------:R-:W-:-:S07]  /*35c0*/  CS2R R4, SRZ ;  /* 0x0000000000047805 */ /* 0x000fce000001ff00 */
.L_x_404:
[----:B------:R-:W-:Y:S02]  /*35d0*/  IADD3 R3, P0, PT, R5, R28, RZ ;  /* 0x0000001c05037210 */ /* 0x000fe40007f1e0ff */
[----:B------:R-:W-:Y:S02]  /*35e0*/  R2UR UR4, R24 ;  /* 0x00000000180472ca */ /* 0x000fe400000e0000 */
[----:B------:R-:W-:Y:S01]  /*35f0*/  R2UR UR5, R25 ;  /* 0x00000000190572ca */ /* 0x000fe200000e0000 */
[----:B------:R-:W-:Y:S01]  /*3600*/  IMAD.X R0, R4, 0x1, R43, P0 ;  /* 0x0000000104007824 */ /* 0x000fe200000e062b */
[----:B0-----:R-:W-:-:S04]  /*3610*/  LEA R46, P0, R3, R16, 0x3 ;  /* 0x00000010032e7211 */ /* 0x001fc800078018ff */
[----:B------:R-:W-:-:S07]  /*3620*/  LEA.HI.X R47, R3, R17, R0, 0x3, P0 ;  /* 0x00000011032f7211 */ /* 0x000fce00000f1c00 */
[----:B------:R-:W2:Y:S01]  /*3630*/  LD.E.64 R6, desc[UR4][R46.64] ;  /* 0x000000042e067980 */ /* 0x000ea2000c101b00 */
[----:B-----5:R-:W0:Y:S01]  /*3640*/  MUFU.RCP64H R11, R13 ;  /* 0x0000000d000b7308 */ /* 0x020e220000001800 */
[----:B------:R-:W-:Y:S01]  /*3650*/  IMAD.MOV.U32 R10, RZ, RZ, 0x1 ;  /* 0x00000001ff0a7424 */ /* 0x000fe200078e00ff */
[----:B------:R-:W-:Y:S01]  /*3660*/  IADD3 R5, P0, PT, R5, 0x10, RZ ;  /* 0x0000001005057810 */ /* 0x000fe20007f1e0ff */
[----:B------:R-:W-:Y:S01]  /*3670*/  BSSY.RECONVERGENT B2, `(.L_x_372) ;  /* 0x0000019000027945 */ /* 0x000fe20003800200 */
[----:B------:R-:W-:-:S03]  /*3680*/  LOP3.LUT R45, R42, 0xfffffff0, RZ, 0xc0, !PT ;  /* 0xfffffff02a2d7812 */ /* 0x000fc600078ec0ff */
[----:B------:R-:W-:Y:S01]  /*3690*/  IMAD.X R4, RZ, RZ, R4, P0 ;  /* 0x000000ffff047224 */ /* 0x000fe200000e0604 */
[----:B------:R-:W-:-:S04]  /*36a0*/  ISETP.NE.U32.AND P0, PT, R5, R45, PT ;  /* 0x0000002d0500720c */ /* 0x000fc80003f05070 */
[----:B------:R-:W-:Y:S01]  /*36b0*/  ISETP.NE.AND.EX P0, PT, R4, R40, PT, P0 ;  /* 0x000000280400720c */ /* 0x000fe20003f05300 */
        /* <DEDUP_REMOVED lines=17> */
[----:B------:R-:W-:Y:S05]  /*37d0*/  CALL.REL.NOINC `($__internal_4_$__cuda_sm20_div_rn_f64_full) ;  /* 0x0000005000407944 */ /* 0x000fea0003c00000 */
[----:B------:R-:W-:Y:S02]  /*37e0*/  IMAD.MOV.U32 R10, RZ, RZ, R8 ;  /* 0x000000ffff0a7224 */ /* 0x000fe400078e0008 */
[----:B------:R-:W-:-:S07]  /*37f0*/  IMAD.MOV.U32 R11, RZ, RZ, R9 ;  /* 0x000000ffff0b7224 */ /* 0x000fce00078e0009 */
.L_x_373:
[----:B------:R-:W-:Y:S05]  /*3800*/  BSYNC.RECONVERGENT B2 ;  /* 0x0000000000027941 */ /* 0x000fea0003800200 */
.L_x_372:
        /* <DEDUP_REMOVED lines=24> */
[----:B------:R-:W-:Y:S05]  /*3990*/  CALL.REL.NOINC `($__internal_4_$__cuda_sm20_div_rn_f64_full) ;  /* 0x0000004c00d07944 */ /* 0x000fea0003c00000 */
.L_x_375:
[----:B------:R-:W-:Y:S05]  /*39a0*/  BSYNC.RECONVERGENT B2 ;  /* 0x0000000000027941 */ /* 0x000fea0003800200 */
.L_x_374:
        /* <DEDUP_REMOVED lines=27> */
.L_x_377:
[----:B------:R-:W-:Y:S05]  /*3b60*/  BSYNC.RECONVERGENT B2 ;  /* 0x0000000000027941 */ /* 0x000fea0003800200 */
.L_x_376:
        /* <DEDUP_REMOVED lines=25> */
.L_x_379:
[----:B------:R-:W-:Y:S05]  /*3d00*/  BSYNC.RECONVERGENT B2 ;  /* 0x0000000000027941 */ /* 0x000fea0003800200 */
.L_x_378:
        /* <DEDUP_REMOVED lines=27> */
.L_x_381:
[----:B------:R-:W-:Y:S05]  /*3ec0*/  BSYNC.RECONVERGENT B2 ;  /* 0x0000000000027941 */ /* 0x000fea0003800200 */
.L_x_380:
        /* <DEDUP_REMOVED lines=25> */
.L_x_383:
[----:B------:R-:W-:Y:S05]  /*4060*/  BSYNC.RECONVERGENT B2 ;  /* 0x0000000000027941 */ /* 0x000fea0003800200 */
.L_x_382:
        /* <DEDUP_REMOVED lines=27> */
.L_x_385:
[----:B------:R-:W-:Y:S05]  /*4220*/  BSYNC.RECONVERGENT B2 ;  /* 0x0000000000027941 */ /* 0x000fea0003800200 */
.L_x_384:
        /* <DEDUP_REMOVED lines=25> */
.L_x_387:
[----:B------:R-:W-:Y:S05]  /*43c0*/  BSYNC.RECONVERGENT B2 ;  /* 0x0000000000027941 */ /* 0x000fea0003800200 */
.L_x_386:
        /* <DEDUP_REMOVED lines=27> */
.L_x_389:
[----:B------:R-:W-:Y:S05]  /*4580*/  BSYNC.RECONVERGENT B2 ;  /* 0x0000000000027941 */ /* 0x000fea0003800200 */
.L_x_388:
        /* <DEDUP_REMOVED lines=25> */
.L_x_391:
[----:B------:R-:W-:Y:S05]  /*4720*/  BSYNC.RECONVERGENT B2 ;  /* 0x0000000000027941 */ /* 0x000fea0003800200 */
.L_x_390:
        /* <DEDUP_REMOVED lines=27> */
.L_x_393:
[----:B------:R-:W-:Y:S05]  /*48e0*/  BSYNC.RECONVERGENT B2 ;  /* 0x0000000000027941 */ /* 0x000fea0003800200 */
.L_x_392:
        /* <DEDUP_REMOVED lines=25> */
.L_x_395:
[----:B------:R-:W-:Y:S05]  /*4a80*/  BSYNC.RECONVERGENT B2 ;  /* 0x0000000000027941 */ /* 0x000fea0003800200 */
.L_x_394:
        /* <DEDUP_REMOVED lines=27> */
.L_x_397:
[----:B------:R-:W-:Y:S05]  /*4c40*/  BSYNC.RECONVERGENT B2 ;  /* 0x0000000000027941 */ /* 0x000fea0003800200 */
.L_x_396:
        /* <DEDUP_REMOVED lines=25> */
.L_x_399:
[----:B------:R-:W-:Y:S05]  /*4de0*/  BSYNC.RECONVERGENT B2 ;  /* 0x0000000000027941 */ /* 0x000fea0003800200 */
.L_x_398:
        /* <DEDUP_REMOVED lines=27> */
.L_x_401:
[----:B------:R-:W-:Y:S05]  /*4fa0*/  BSYNC.RECONVERGENT B2 ;  /* 0x0000000000027941 */ /* 0x000fea0003800200 */
.L_x_400:
        /* <DEDUP_REMOVED lines=25> */
.L_x_403:
[----:B------:R-:W-:Y:S05]  /*5140*/  BSYNC.RECONVERGENT B2 ;  /* 0x0000000000027941 */ /* 0x000fea0003800200 */
.L_x_402:
[----:B------:R-:W-:Y:S02]  /*5150*/  R2UR UR4, R24 ;  /* 0x00000000180472ca */ /* 0x000fe400000e0000 */
[----:B------:R-:W-:-:S13]  /*5160*/  R2UR UR5, R25 ;  /* 0x00000000190572ca */ /* 0x000fda00000e0000 */
[----:B------:R0:W-:Y:S01]  /*5170*/  ST.E.64 desc[UR4][R46.64+0x78], R8 ;  /* 0x000078082e007985 */ /* 0x0001e2000c101b04 */
[----:B------:R-:W-:Y:S05]  /*5180*/  @P0 BRA `(.L_x_404) ;  /* 0xffffffe400100947 */ /* 0x000fea000383ffff */
[----:B------:R-:W-:Y:S05]  /*5190*/  BSYNC.RECONVERGENT B0 ;  /* 0x0000000000007941 */ /* 0x000fea0003800200 */
.L_x_371:
[----:B0-----:R-:W-:-:S07]  /*51a0*/  IMAD.MOV.U32 R46, RZ, RZ, R40 ;  /* 0x000000ffff2e7224 */ /* 0x001fce00078e0028 */
.L_x_370:
[C---:B------:R-:W-:Y:S02]  /*51b0*/  LOP3.LUT R0, R42.reuse, 0xf, RZ, 0xc0, !PT ;  /* 0x0000000f2a007812 */ /* 0x040fe400078ec0ff */
[----:B------:R-:W-:Y:S02]  /*51c0*/  LOP3.LUT R47, R42, 0x7, RZ, 0xc0, !PT ;  /* 0x000000072a2f7812 */ /* 0x000fe400078ec0ff */
[----:B------:R-:W-:-:S04]  /*51d0*/  ISETP.NE.U32.AND P0, PT, R0, RZ, PT ;  /* 0x000000ff0000720c */ /* 0x000fc80003f05070 */
[----:B------:R-:W-:-:S13]  /*51e0*/  ISETP.NE.AND.EX P0, PT, RZ, RZ, PT, P0 ;  /* 0x000000ffff00720c */ /* 0x000fda0003f05300 */
[----:B------:R-:W-:Y:S05]  /*51f0*/  @!P0 BRA `(.L_x_405) ;  /* 0x0000001c00048947 */ /* 0x000fea0003800000 */
[----:B------:R-:W-:-:S04]  /*5200*/  IADD3 R0, P1, PT, R0, -0x1, RZ ;  /* 0xffffffff00007810 */ /* 0x000fc80007f3e0ff */
[----:B------:R-:W-:Y:S01]  /*5210*/  ISETP.GE.U32.AND P0, PT, R0, 0x7, PT ;  /* 0x000000070000780c */ /* 0x000fe20003f06070 */
[----:B------:R-:W-:-:S05]  /*5220*/  IMAD.X R0, RZ, RZ, -0x1, P1 ;  /* 0xffffffffff007424 */ /* 0x000fca00008e06ff */
        /* <DEDUP_REMOVED lines=9> */
[----:B-----5:R-:W0:Y:S01]  /*52c0*/  MUFU.RCP64H R11, R13 ;  /* 0x0000000d000b7308 */ /* 0x020e220000001800 */
        /* <DEDUP_REMOVED lines=22> */
.L_x_408:
[----:B------:R-:W-:Y:S05]  /*5430*/  BSYNC.RECONVERGENT B0 ;  /* 0x0000000000007941 */ /* 0x000fea0003800200 */
.L_x_407:
        /* <DEDUP_REMOVED lines=25> */
.L_x_410:
[----:B------:R-:W-:Y:S05]  /*55d0*/  BSYNC.RECONVERGENT B0 ;  /* 0x0000000000007941 */ /* 0x000fea0003800200 */
.L_x_409:
        /* <DEDUP_REMOVED lines=27> */
.L_x_412:
[----:B------:R-:W-:Y:S05]  /*5790*/  BSYNC.RECONVERGENT B0 ;  /* 0x0000000000007941 */ /* 0x000fea0003800200 */
.L_x_411:
        /* <DEDUP_REMOVED lines=25> */
.L_x_414:
[----:B------:R-:W-:Y:S05]  /*5930*/  BSYNC.RECONVERGENT B0 ;  /* 0x0000000000007941 */ /* 0x000fea0003800200 */
.L_x_413:
        /* <DEDUP_REMOVED lines=27> */
.L_x_416:
[----:B------:R-:W-:Y:S05]  /*5af0*/  BSYNC.RECONVERGENT B0 ;  /* 0x0000000000007941 */ /* 0x000fea0003800200 */
.L_x_415:
        /* <DEDUP_REMOVED lines=25> */
.L_x_418:
[----:B------:R-:W-:Y:S05]  /*5c90*/  BSYNC.RECONVERGENT B0 ;  /* 0x0000000000007941 */ /* 0x000fea0003800200 */
.L_x_417:
        /* <DEDUP_REMOVED lines=27> */
.L_x_420:
[----:B------:R-:W-:Y:S05]  /*5e50*/  BSYNC.RECONVERGENT B0 ;  /* 0x0000000000007941 */ /* 0x000fea0003800200 */
.L_x_419:
        /* <DEDUP_REMOVED lines=25> */
.L_x_422:
[----:B------:R-:W-:Y:S05]  /*5ff0*/  BSYNC.RECONVERGENT B0 ;  /* 0x0000000000007941 */ /* 0x000fea0003800200 */
.L_x_421:
[----:B------:R-:W-:Y:S02]  /*6000*/  R2UR UR4, R24 ;  /* 0x00000000180472ca */ /* 0x000fe400000e0000 */
[----:B------:R-:W-:Y:S02]  /*6010*/  R2UR UR5, R25 ;  /* 0x00000000190572ca */ /* 0x000fe400000e0000 */
[----:B------:R-:W-:-:S05]  /*6020*/  IADD3 R45, P0, PT, R45, 0x8, RZ ;  /* 0x000000082d2d7810 */ /* 0x000fca0007f1e0ff */
[----:B------:R-:W-:-:S06]  /*6030*/  IMAD.X R46, RZ, RZ, R46, P0 ;  /* 0x000000ffff2e7224 */ /* 0x000fcc00000e062e */
[----:B------:R0:W-:Y:S02]  /*6040*/  ST.E.64 desc[UR4][R4.64+0x38], R8 ;  /* 0x0000380804007985 */ /* 0x0001e4000c101b04 */
.L_x_406:
[----:B------:R-:W-:-:S04]  /*6050*/  ISETP.NE.U32.AND P0, PT, R47, RZ, PT ;  /* 0x000000ff2f00720c */ /* 0x000fc80003f05070 */
[----:B------:R-:W-:-:S13]  /*6060*/  ISETP.NE.AND.EX P0, PT, RZ, RZ, PT, P0 ;  /* 0x000000ffff00720c */ /* 0x000fda0003f05300 */
[----:B------:R-:W-:Y:S05]  /*6070*/  @!P0 BRA `(.L_x_405) ;  /* 0x0000000c00648947 */ /* 0x000fea0003800000 */
[----:B------:R-:W-:-:S05]  /*6080*/  VIADD R0, R47, 0xffffffff ;  /* 0xffffffff2f007836 */ /* 0x000fca0000000000 */
[----:B------:R-:W-:-:S04]  /*6090*/  ISETP.GE.U32.AND P0, PT, R0, 0x3, PT ;  /* 0x000000030000780c */ /* 0x000fc80003f06070 */
[----:B------:R-:W-:-:S13]  /*60a0*/  ISETP.GE.U32.AND.EX P0, PT, R22, RZ, PT, P0 ;  /* 0x000000ff1600720c */ /* 0x000fda0003f06100 */
[----:B------:R-:W-:Y:S05]  /*60b0*/  @!P0 BRA `(.L_x_423) ;  /* 0x0000000400d08947 */ /* 0x000fea0003800000 */
        /* <DEDUP_REMOVED lines=30> */
.L_x_425:
[----:B------:R-:W-:Y:S05]  /*62a0*/  BSYNC.RECONVERGENT B0 ;  /* 0x0000000000007941 */ /* 0x000fea0003800200 */
.L_x_424:
        /* <DEDUP_REMOVED lines=25> */
.L_x_427:
[----:B------:R-:W-:Y:S05]  /*6440*/  BSYNC.RECONVERGENT B0 ;  /* 0x0000000000007941 */ /* 0x000fea0003800200 */
.L_x_426:
        /* <DEDUP_REMOVED lines=27> */
.L_x_429:
[----:B------:R-:W-:Y:S05]  /*6600*/  BSYNC.RECONVERGENT B0 ;  /* 0x0000000000007941 */ /* 0x000fea0003800200 */
.L_x_428:
        /* <DEDUP_REMOVED lines=25> */
.L_x_431:
[----:B------:R-:W-:Y:S05]  /*67a0*/  BSYNC.RECONVERGENT B0 ;  /* 0x0000000000007941 */ /* 0x000fea0003800200 */
.L_x_430:
[----:B------:R-:W-:Y:S02]  /*67b0*/  R2UR UR4, R24 ;  /* 0x00000000180472ca */ /* 0x000fe400000e0000 */
[----:B------:R-:W-:Y:S02]  /*67c0*/  R2UR UR5, R25 ;  /* 0x00000000190572ca */ /* 0x000fe400000e0000 */
[----:B------:R-:W-:-:S05]  /*67d0*/  IADD3 R45, P0, PT, R45, 0x4, RZ ;  /* 0x000000042d2d7810 */ /* 0x000fca0007f1e0ff */
[----:B------:R-:W-:-:S06]  /*67e0*/  IMAD.X R46, RZ, RZ, R46, P0 ;  /* 0x000000ffff2e7224 */ /* 0x000fcc00000e062e */
[----:B------:R1:W-:Y:S02]  /*67f0*/  ST.E.64 desc[UR4][R4.64+0x18], R8 ;  /* 0x0000180804007985 */ /* 0x0003e4000c101b04 */
.L_x_423:
[----:B------:R-:W-:-:S04]  /*6800*/  ISETP.NE.U32.AND P0, PT, R35, RZ, PT ;  /* 0x000000ff2300720c */ /* 0x000fc80003f05070 */
[----:B------:R-:W-:-:S13]  /*6810*/  ISETP.NE.AND.EX P0, PT, RZ, RZ, PT, P0 ;  /* 0x000000ffff00720c */ /* 0x000fda0003f05300 */
[----:B------:R-:W-:Y:S05]  /*6820*/  @!P0 BRA `(.L_x_405) ;  /* 0x0000000400788947 */ /* 0x000fea0003800000 */
[----:B------:R-:W-:Y:S02]  /*6830*/  IADD3 R45, P0, PT, R45, R28, RZ ;  /* 0x0000001c2d2d7210 */ /* 0x000fe40007f1e0ff */
[----:B------:R-:W-:Y:S02]  /*6840*/  R2UR UR4, R24 ;  /* 0x00000000180472ca */ /* 0x000fe400000e0000 */
[----:B------:R-:W-:Y:S01]  /*6850*/  R2UR UR5, R25 ;  /* 0x00000000190572ca */ /* 0x000fe200000e0000 */
[----:B------:R-:W-:Y:S01]  /*6860*/  IMAD.X R0, R46, 0x1, R43, P0 ;  /* 0x000000012e007824 */ /* 0x000fe200000e062b */
[----:B01----:R-:W-:-:S04]  /*6870*/  LEA R4, P0, R45, R16, 0x3 ;  /* 0x000000102d047211 */ /* 0x003fc800078018ff */
[----:B------:R-:W-:-:S07]  /*6880*/  LEA.HI.X R5, R45, R17, R0, 0x3, P0 ;  /* 0x000000112d057211 */ /* 0x000fce00000f1c00 */
[----:B------:R-:W2:Y:S01]  /*6890*/  LD.E.64 R6, desc[UR4][R4.64] ;  /* 0x0000000404067980 */ /* 0x000ea2000c101b00 */
[----:B-----5:R-:W0:Y:S01]  /*68a0*/  MUFU.RCP64H R9, R13 ;  /* 0x0000000d00097308 */ /* 0x020e220000001800 */
[----:B------:R-:W-:Y:S01]  /*68b0*/  IMAD.MOV.U32 R8, RZ, RZ, 0x1 ;  /* 0x00000001ff087424 */ /* 0x000fe200078e00ff */
[----:B------:R-:W-:Y:S01]  /*68c0*/  ISETP.NE.U32.AND P0, PT, R35, 0x1, PT ;  /* 0x000000012300780c */ /* 0x000fe20003f05070 */
[----:B------:R-:W-:Y:S03]  /*68d0*/  BSSY.RECONVERGENT B0, `(.L_x_432) ;  /* 0x0000014000007945 */ /* 0x000fe60003800200 */
[----:B------:R-:W-:Y:S01]  /*68e0*/  ISETP.NE.AND.EX P0, PT, RZ, RZ, PT, P0 ;  /* 0x000000ffff00720c */ /* 0x000fe20003f05300 */
        /* <DEDUP_REMOVED lines=18> */
.L_x_433:
[----:B------:R-:W-:Y:S05]  /*6a10*/  BSYNC.RECONVERGENT B0 ;  /* 0x0000000000007941 */ /* 0x000fea0003800200 */
.L_x_432:
[----:B------:R-:W-:Y:S02]  /*6a20*/  R2UR UR4, R24 ;  /* 0x00000000180472ca */ /* 0x000fe400000e0000 */
[----:B------:R-:W-:-:S13]  /*6a30*/  R2UR UR5, R25 ;  /* 0x00000000190572ca */ /* 0x000fda00000e0000 */
[----:B------:R2:W-:Y:S01]  /*6a40*/  ST.E.64 desc[UR4][R4.64], R8 ;  /* 0x0000000804007985 */ /* 0x0005e2000c101b04 */
[----:B------:R-:W-:Y:S05]  /*6a50*/  @!P0 BRA `(.L_x_405) ;  /* 0x0000000000ec8947 */ /* 0x000fea0003800000 */
[----:B------:R-:W-:Y:S02]  /*6a60*/  R2UR UR4, R24 ;  /* 0x00000000180472ca */ /* 0x000fe400000e0000 */
[----:B------:R-:W-:-:S13]  /*6a70*/  R2UR UR5, R25 ;  /* 0x00000000190572ca */ /* 0x000fda00000e0000 */
[----:B------:R-:W3:Y:S01]  /*6a80*/  LD.E.64 R6, desc[UR4][R4.64+0x8] ;  /* 0x0000080404067980 */ /* 0x000ee2000c101b00 */
[----:B--2---:R-:W0:Y:S01]  /*6a90*/  MUFU.RCP64H R9, R13 ;  /* 0x0000000d00097308 */ /* 0x004e220000001800 */
        /* <DEDUP_REMOVED lines=9> */
[----:B---3--:R-:W-:Y:S01]  /*6b30*/  DMUL R14, R8, R6 ;  /* 0x00000006080e7228 */ /* 0x008fe20000000000 */
        /* <DEDUP_REMOVED lines=12> */
.L_x_435:
[----:B------:R-:W-:Y:S05]  /*6c00*/  BSYNC.RECONVERGENT B0 ;  /* 0x0000000000007941 */ /* 0x000fea0003800200 */
.L_x_434:
[----:B------:R-:W-:Y:S02]  /*6c10*/  R2UR UR4, R24 ;  /* 0x00000000180472ca */ /* 0x000fe400000e0000 */
[----:B------:R-:W-:-:S13]  /*6c20*/  R2UR UR5, R25 ;  /* 0x00000000190572ca */ /* 0x000fda00000e0000 */
[----:B------:R3:W-:Y:S01]  /*6c30*/  ST.E.64 desc[UR4][R4.64+0x8], R8 ;  /* 0x0000080804007985 */ /* 0x0007e2000c101b04 */
[----:B------:R-:W-:Y:S05]  /*6c40*/  @!P0 BRA `(.L_x_405) ;  /* 0x0000000000708947 */ /* 0x000fea0003800000 */
[----:B------:R-:W-:Y:S02]  /*6c50*/  R2UR UR4, R24 ;  /* 0x00000000180472ca */ /* 0x000fe400000e0000 */
[----:B------:R-:W-:-:S13]  /*6c60*/  R2UR UR5, R25 ;  /* 0x00000000190572ca */ /* 0x000fda00000e0000 */
[----:B------:R-:W2:Y:S01]  /*6c70*/  LD.E.64 R6, desc[UR4][R4.64+0x10] ;  /* 0x0000100404067980 */ /* 0x000ea2000c101b00 */
[----:B---3--:R-:W0:Y:S01]  /*6c80*/  MUFU.RCP64H R9, R13 ;  /* 0x0000000d00097308 */ /* 0x008e220000001800 */
        /* <DEDUP_REMOVED lines=20> */
.L_x_437:
[----:B------:R-:W-:Y:S05]  /*6dd0*/  BSYNC.RECONVERGENT B0 ;  /* 0x0000000000007941 */ /* 0x000fea0003800200 */
.L_x_436:
[----:B------:R-:W-:Y:S02]  /*6de0*/  R2UR UR4, R24 ;  /* 0x00000000180472ca */ /* 0x000fe400000e0000 */
[----:B------:R-:W-:-:S13]  /*6df0*/  R2UR UR5, R25 ;  /* 0x00000000190572ca */ /* 0x000fda00000e0000 */
[----:B------:R4:W-:Y:S02]  /*6e00*/  ST.E.64 desc[UR4][R4.64+0x10], R8 ;  /* 0x0000100804007985 */ /* 0x0009e4000c101b04 */
.L_x_405:
[----:B------:R-:W-:Y:S01]  /*6e10*/  BSSY.RECONVERGENT B0, `(.L_x_438) ;  /* 0x00000b0000007945 */ /* 0x000fe20003800200 */
[----:B------:R-:W-:Y:S02]  /*6e20*/  IMAD.MOV.U32 R3, RZ, RZ, RZ ;  /* 0x000000ffff037224 */ /* 0x000fe400078e00ff */
[----:B------:R-:W-:-:S07]  /*6e30*/  IMAD.MOV.U32 R0, RZ, RZ, RZ ;  /* 0x000000ffff007224 */ /* 0x000fce00078e00ff */
.L_x_445:
[----:B------:R-:W-:Y:S01]  /*6e40*/  ISETP.NE.U32.AND P0, PT, R3, R33, PT ;  /* 0x000000210300720c */ /* 0x000fe20003f05070 */
[----:B------:R-:W-:Y:S03]  /*6e50*/  BSSY.RECONVERGENT B1, `(.L_x_439) ;  /* 0x00000a5000017945 */ /* 0x000fe60003800200 */
[----:B------:R-:W-:-:S13]  /*6e60*/  ISETP.NE.AND.EX P0, PT, R0, R32, PT, P0 ;  /* 0x000000200000720c */ /* 0x000fda0003f05300 */
[----:B-----5:R-:W-:Y:S05]  /*6e70*/  @!P0 BRA `(.L_x_440) ;  /* 0x0000000800888947 */ /* 0x020fea0003800000 */
[-C--:B01234-:R-:W-:Y:S01]  /*6e80*/  IMAD R4, R0, R42.reuse, RZ ;  /* 0x0000002a00047224 */ /* 0x09ffe200078e02ff */
        /* <DEDUP_REMOVED lines=9> */
[----:B------:R-:W5:Y:S01]  /*6f20*/  LD.E.64 R8, desc[UR4][R8.64] ;  /* 0x0000000408087980 */ /* 0x000f62000c101b00 */
[----:B------:R-:W0:Y:S01]  /*6f30*/  LDCU.64 UR4, c[0x0][0x398] ;  /* 0x00007300ff0477ac */ /* 0x000e220008000a00 */
[----:B------:R-:W-:Y:S02]  /*6f40*/  IMAD.MOV.U32 R44, RZ, RZ, RZ ;  /* 0x000000ffff2c7224 */ /* 0x000fe400078e00ff */
[----:B------:R-:W-:Y:S01]  /*6f50*/  IMAD.MOV.U32 R21, RZ, RZ, RZ ;  /* 0x000000ffff157224 */ /* 0x000fe200078e00ff */
[----:B0-----:R-:W-:-:S04]  /*6f60*/  UISETP.GE.U32.AND UP0, UPT, UR4, 0x7, UPT ;  /* 0x000000070400788c */ /* 0x001fc8000bf06070 */
[----:B------:R-:W-:-:S09]  /*6f70*/  UISETP.GE.U32.AND.EX UP0, UPT, UR5, URZ, UPT, UP0 ;  /* 0x000000ff0500728c */ /* 0x000fd2000bf06100 */
[----:B------:R-:W-:Y:S05]  /*6f80*/  BRA.U !UP0, `(.L_x_441) ;  /* 0x0000000108e47547 */ /* 0x000fea000b800000 */
[----:B------:R-:W-:Y:S01]  /*6f90*/  BSSY.RECONVERGENT B2, `(.L_x_442) ;  /* 0x0000036000027945 */ /* 0x000fe20003800200 */
[----:B------:R-:W-:Y:S02]  /*6fa0*/  IMAD.MOV.U32 R44, RZ, RZ, RZ ;  /* 0x000000ffff2c7224 */ /* 0x000fe400078e00ff */
[----:B------:R-:W-:-:S07]  /*6fb0*/  IMAD.MOV.U32 R21, RZ, RZ, RZ ;  /* 0x000000ffff157224 */ /* 0x000fce00078e00ff */
.L_x_443:
[C---:B0-----:R-:W-:Y:S02]  /*6fc0*/  IADD3 R7, P0, PT, R44.reuse, R28, RZ ;  /* 0x0000001c2c077210 */ /* 0x041fe40007f1e0ff */
        /* <DEDUP_REMOVED lines=8> */
[----:B-----5:R-:W-:Y:S02]  /*7050*/  LEA R12, P1, R5, R16, 0x3 ;  /* 0x00000010050c7211 */ /* 0x020fe400078218ff */
        /* <DEDUP_REMOVED lines=42> */
.L_x_442:
[----:B------:R-:W-:Y:S02]  /*7300*/  IMAD.MOV.U32 R44, RZ, RZ, R34 ;  /* 0x000000ffff2c7224 */ /* 0x000fe400078e0022 */
[----:B------:R-:W-:-:S07]  /*7310*/  IMAD.MOV.U32 R21, RZ, RZ, R40 ;  /* 0x000000ffff157224 */ /* 0x000fce00078e0028 */
.L_x_441:
        /* <DEDUP_REMOVED lines=9> */
[C---:B------:R-:W-:Y:S02]  /*73b0*/  IADD3 R7, P0, PT, R44.reuse, R28, RZ ;  /* 0x0000001c2c077210 */ /* 0x040fe40007f1e0ff */
        /* <DEDUP_REMOVED lines=26> */
[----:B------:R-:W2:Y:S01]  /*7560*/  LD.E.64 R14, desc[UR6][R14.64+0x18] ;  /* 0x000018060e0e7980 */ /* 0x000ea2000c101b00 */
[----:B------:R-:W-:-:S05]  /*7570*/  IADD3 R44, P0, PT, R44, 0x4, RZ ;  /* 0x000000042c2c7810 */ /* 0x000fca0007f1e0ff */
[----:B------:R-:W-:Y:S01]  /*7580*/  IMAD.X R21, RZ, RZ, R21, P0 ;  /* 0x000000ffff157224 */ /* 0x000fe200000e0615 */
[----:B--2---:R-:W-:-:S07]  /*7590*/  DFMA R4, -R8, R14, R4 ;  /* 0x0000000e0804722b */ /* 0x004fce0000000104 */
[----:B------:R0:W-:Y:S04]  /*75a0*/  ST.E.64 desc[UR4][R12.64+0x18], R4 ;  /* 0x000018040c007985 */ /* 0x0001e8000c101b04 */
.L_x_444:
[----:B------:R-:W-:Y:S05]  /*75b0*/  @!P1 BRA `(.L_x_440) ;  /* 0x0000000000b89947 */ /* 0x000fea0003800000 */
[----:B0-----:R-:W-:-:S05]  /*75c0*/  VIADD R4, R35, 0xffffffff ;  /* 0xffffffff23047836 */ /* 0x001fca0000000000 */
[----:B------:R-:W-:-:S04]  /*75d0*/  ISETP.NE.U32.AND P0, PT, R4, RZ, PT ;  /* 0x000000ff0400720c */ /* 0x000fc80003f05070 */
[----:B------:R-:W-:-:S13]  /*75e0*/  ISETP.NE.AND.EX P0, PT, R19, RZ, PT, P0 ;  /* 0x000000ff1300720c */ /* 0x000fda0003f05300 */
[C---:B------:R-:W-:Y:S02]  /*75f0*/  @P0 IADD3 R5, P1, PT, R44.reuse, R28, RZ ;  /* 0x0000001c2c050210 */ /* 0x040fe40007f3e0ff */
[----:B-----5:R-:W-:Y:S02]  /*7600*/  @P0 IADD3 R13, P2, PT, R44, R10, RZ ;  /* 0x0000000a2c0d0210 */ /* 0x020fe40007f5e0ff */
[C---:B------:R-:W-:Y:S01]  /*7610*/  @P0 R2UR UR4, R24.reuse ;  /* 0x00000000180402ca */ /* 0x040fe200000e0000 */
[----:B------:R-:W-:Y:S01]  /*7620*/  @P0 IMAD.X R7, R21, 0x1, R43, P1 ;  /* 0x0000000115070824 */ /* 0x000fe200008e062b */
[----:B------:R-:W-:Y:S01]  /*7630*/  @P0 R2UR UR5, R25 ;  /* 0x00000000190502ca */ /* 0x000fe200000e0000 */
        /* <DEDUP_REMOVED lines=11> */
[----:B--2---:R-:W-:-:S12]  /*76f0*/  @P0 DFMA R14, -R8, R12, R14 ;  /* 0x0000000c080e022b */ /* 0x004fd8000000010e */
[----:B------:R-:W2:Y:S04]  /*7700*/  @P0 LD.E.64 R12, desc[UR8][R6.64+0x8] ;  /* 0x00000808060c0980 */ /* 0x000ea8000c101b00 */
[----:B------:R0:W-:Y:S04]  /*7710*/  @P0 ST.E.64 desc[UR4][R6.64], R14 ;  /* 0x0000000e06000985 */ /* 0x0001e8000c101b04 */
[----:B------:R-:W2:Y:S01]  /*7720*/  @P0 LD.E.64 R4, desc[UR6][R4.64+0x8] ;  /* 0x0000080604040980 */ /* 0x000ea2000c101b00 */
[----:B------:R-:W-:Y:S02]  /*7730*/  ISETP.NE.U32.AND P1, PT, R37, RZ, PT ;  /* 0x000000ff2500720c */ /* 0x000fe40003f25070 */
[----:B------:R-:W-:-:S02]  /*7740*/  @P0 IADD3 R44, P2, PT, R44, 0x2, RZ ;  /* 0x000000022c2c0810 */ /* 0x000fc40007f5e0ff */
[----:B------:R-:W-:-:S03]  /*7750*/  ISETP.NE.AND.EX P1, PT, RZ, RZ, PT, P1 ;  /* 0x000000ffff00720c */ /* 0x000fc60003f25310 */
[----:B------:R-:W-:Y:S01]  /*7760*/  @P0 IMAD.X R21, RZ, RZ, R21, P2 ;  /* 0x000000ffff150224 */ /* 0x000fe200010e0615 */
[----:B--2---:R-:W-:-:S07]  /*7770*/  @P0 DFMA R4, -R8, R4, R12 ;  /* 0x000000040804022b */ /* 0x004fce000000010c */
[----:B------:R0:W-:Y:S02]  /*7780*/  @P0 ST.E.64 desc[UR4][R6.64+0x8], R4 ;  /* 0x0000080406000985 */ /* 0x0001e4000c101b04 */
[----:B------:R-:W-:Y:S05]  /*7790*/  @P1 BRA `(.L_x_440) ;  /* 0x0000000000401947 */ /* 0x000fea0003800000 */
        /* <DEDUP_REMOVED lines=11> */
[----:B------:R-:W-:-:S04]  /*7850*/  LEA.HI.X R7, R5, R17, R20, 0x3, P1 ;  /* 0x0000001105077211 */ /* 0x000fc800008f1c14 */
[----:B------:R-:W2:Y:S04]  /*7860*/  LD.E.64 R10, desc[UR4][R10.64] ;  /* 0x000000040a0a7980 */ /* 0x000ea8000c101b00 */
[----:B------:R-:W2:Y:S02]  /*7870*/  LD.E.64 R4, desc[UR6][R6.64] ;  /* 0x0000000606047980 */ /* 0x000ea4000c101b00 */
[----:B--2---:R-:W-:-:S07]  /*7880*/  DFMA R4, -R8, R10, R4 ;  /* 0x0000000a0804722b */ /* 0x004fce0000000104 */
[----:B------:R0:W-:Y:S04]  /*7890*/  ST.E.64 desc[UR4][R6.64], R4 ;  /* 0x0000000406007985 */ /* 0x0001e8000c101b04 */
.L_x_440:
[----:B------:R-:W-:Y:S05]  /*78a0*/  BSYNC.RECONVERGENT B1 ;  /* 0x0000000000017941 */ /* 0x000fea0003800200 */
.L_x_439:
[----:B01234-:R-:W0:Y:S01]  /*78b0*/  LDC.64 R4, c[0x0][0x398] ;  /* 0x0000e600ff047b82 */ /* 0x01fe220000000a00 */
[----:B------:R-:W-:-:S05]  /*78c0*/  IADD3 R3, P0, PT, R3, 0x1, RZ ;  /* 0x0000000103037810 */ /* 0x000fca0007f1e0ff */
[----:B------:R-:W-:Y:S01]  /*78d0*/  IMAD.X R0, RZ, RZ, R0, P0 ;  /* 0x000000ffff007224 */ /* 0x000fe200000e0600 */
[----:B0-----:R-:W-:-:S04]  /*78e0*/  ISETP.NE.U32.AND P0, PT, R3, R4, PT ;  /* 0x000000040300720c */ /* 0x001fc80003f05070 */
[----:B------:R-:W-:-:S13]  /*78f0*/  ISETP.NE.AND.EX P0, PT, R0, R5, PT, P0 ;  /* 0x000000050000720c */ /* 0x000fda0003f05300 */
[----:B------:R-:W-:Y:S05]  /*7900*/  @P0 BRA `(.L_x_445) ;  /* 0xfffffff4004c0947 */ /* 0x000fea000383ffff */
[----:B------:R-:W-:Y:S05]  /*7910*/  BSYNC.RECONVERGENT B0 ;  /* 0x0000000000007941 */ /* 0x000fea0003800200 */
.L_x_438:
[----:B------:R-:W-:Y:S01]  /*7920*/  IADD3 R33, P0, PT, R33, 0x1, RZ ;  /* 0x0000000121217810 */ /* 0x000fe20007f1e0ff */
[----:B------:R-:W-:Y:S02]  /*7930*/  VIADD R30, R30, 0x1 ;  /* 0x000000011e1e7836 */ /* 0x000fe40000000000 */
[----:B------:R-:W-:Y:S02]  /*7940*/  VIADD R31, R31, 0x1 ;  /* 0x000000011f1f7836 */ /* 0x000fe40000000000 */
[----:B------:R-:W-:Y:S01]  /*7950*/  IMAD.X R32, RZ, RZ, R32, P0 ;  /* 0x000000ffff207224 */ /* 0x000fe200000e0620 */
[----:B------:R-:W-:-:S04]  /*7960*/  ISETP.NE.U32.AND P0, PT, R33, R4, PT ;  /* 0x000000042100720c */ /* 0x000fc80003f05070 */
[----:B------:R-:W-:-:S13]  /*7970*/  ISETP.NE.AND.EX P0, PT, R32, R5, PT, P0 ;  /* 0x000000052000720c */ /* 0x000fda0003f05300 */
[----:B------:R-:W-:Y:S05]  /*7980*/  @P0 BRA `(.L_x_446) ;  /* 0xffffff9400980947 */ /* 0x000fea000383ffff */
[----:B------:R-:W-:Y:S05]  /*7990*/  BSYNC.RECONVERGENT B6 ;  /* 0x0000000000067941 */ /* 0x000fea0003800200 */
.L_x_351:
[----:B------:R-:W0:Y:S01]  /*79a0*/  LDC.64 R6, c[0x0][0x398] ;  /* 0x0000e600ff067b82 */ /* 0x000e220000000a00 */
[----:B-----5:R-:W-:-:S07]  /*79b0*/  CS2R R8, SRZ ;  /* 0x0000000000087805 */ /* 0x020fce000001ff00 */
[----:B------:R-:W1:Y:S01]  /*79c0*/  LDC.64 R10, c[0x0][0x398] ;  /* 0x0000e600ff0a7b82 */ /* 0x000e620000000a00 */
[----:B0-----:R-:W-:-:S04]  /*79d0*/  IADD3 R0, P1, PT, R6, -0x1, RZ ;  /* 0xffffffff06007810 */ /* 0x001fc80007f3e0ff */
[----:B------:R-:W-:Y:S02]  /*79e0*/  ISETP.GE.U32.AND P0, PT, R0, 0xf, PT ;  /* 0x0000000f0000780c */ /* 0x000fe40003f06070 */
[----:B------:R-:W-:Y:S02]  /*79f0*/  IADD3.X R0, PT, PT, R7, -0x1, RZ, P1, !PT ;  /* 0xffffffff07007810 */ /* 0x000fe40000ffe4ff */
[----:B-1----:R-:W-:Y:S02]  /*7a00*/  SHF.L.U64.HI R3, R10, 0x3, R11 ;  /* 0x000000030a037819 */ /* 0x002fe4000001020b */
[----:B------:R-:W-:-:S13]  /*7a10*/  ISETP.GE.U32.AND.EX P0, PT, R0, RZ, PT, P0 ;  /* 0x000000ff0000720c */ /* 0x000fda0003f06100 */
[----:B------:R-:W-:Y:S05]  /*7a20*/  @!P0 BRA `(.L_x_447) ;  /* 0x00000004007c8947 */ /* 0x000fea0003800000 */
[----:B------:R-:W0:Y:S01]  /*7a30*/  LDCU.64 UR4, c[0x0][0x390] ;  /* 0x00007200ff0477ac */ /* 0x000e220008000a00 */
[----:B------:R-:W-:Y:S01]  /*7a40*/  IADD3 R9, P0, PT, R16, R26, RZ ;  /* 0x0000001a10097210 */ /* 0x000fe20007f1e0ff */
[----:B------:R-:W-:Y:S01]  /*7a50*/  BSSY.RECONVERGENT B0, `(.L_x_448) ;  /* 0x000005b000007945 */ /* 0x000fe20003800200 */
[----:B------:R-:W-:Y:S02]  /*7a60*/  LOP3.LUT R8, R6, 0xfffffff0, RZ, 0xc0, !PT ;  /* 0xfffffff006087812 */ /* 0x000fe400078ec0ff */
[----:B------:R-:W-:Y:S01]  /*7a70*/  LOP3.LUT R7, R7, 0x7fffffff, RZ, 0xc0, !PT ;  /* 0x7fffffff07077812 */ /* 0x000fe200078ec0ff */
[----:B------:R-:W-:Y:S01]  /*7a80*/  IMAD.X R11, R17, 0x1, R3, P0 ;  /* 0x00000001110b7824 */ /* 0x000fe200000e0603 */
[C---:B------:R-:W-:Y:S01]  /*7a90*/  LEA R0, P1, R4.reuse, 0x80, 0x7 ;  /* 0x0000008004007811 */ /* 0x040fe200078238ff */
[----:B------:R-:W-:Y:S02]  /*7aa0*/  IMAD.MOV.U32 R13, RZ, RZ, R8 ;  /* 0x000000ffff0d7224 */ /* 0x000fe400078e0008 */
[----:B------:R-:W-:Y:S01]  /*7ab0*/  IMAD.MOV.U32 R12, RZ, RZ, R7 ;  /* 0x000000ffff0c7224 */ /* 0x000fe200078e0007 */
[----:B------:R-:W-:Y:S01]  /*7ac0*/  LEA.HI.X R10, R4, RZ, R5, 0x7, P1 ;  /* 0x000000ff040a7211 */ /* 0x000fe200008f3c05 */
[----:B0-----:R-:W-:-:S04]  /*7ad0*/  UIADD3 UR4, UP0, UPT, UR4, 0x40, URZ ;  /* 0x0000004004047890 */ /* 0x001fc8000ff1e0ff */
[----:B------:R-:W-:Y:S02]  /*7ae0*/  UIADD3.X UR5, UPT, UPT, URZ, UR5, URZ, UP0, !UPT ;  /* 0x00000005ff057290 */ /* 0x000fe400087fe4ff */
[----:B------:R-:W-:-:S04]  /*7af0*/  IMAD.U32 R19, RZ, RZ, UR4 ;  /* 0x00000004ff137e24 */ /* 0x000fc8000f8e00ff */
[----:B------:R-:W-:-:S07]  /*7b00*/  IMAD.U32 R20, RZ, RZ, UR5 ;  /* 0x00000005ff147e24 */ /* 0x000fce000f8e00ff */
.L_x_449:
[----:B------:R-:W-:Y:S01]  /*7b10*/  R2UR UR4, R24 ;  /* 0x00000000180472ca */ /* 0x000fe200000e0000 */
[----:B--2---:R-:W-:Y:S01]  /*7b20*/  IMAD.MOV.U32 R4, RZ, RZ, R9 ;  /* 0x000000ffff047224 */ /* 0x004fe200078e0009 */
[----:B------:R-:W-:Y:S01]  /*7b30*/  R2UR UR5, R25 ;  /* 0x00000000190572ca */ /* 0x000fe200000e0000 */
[----:B------:R-:W-:-:S12]  /*7b40*/  IMAD.MOV.U32 R5, RZ, RZ, R11 ;  /* 0x000000ffff057224 */ /* 0x000fd800078e000b */
[----:B------:R0:W2:Y:S01]  /*7b50*/  LD.E.64 R14, desc[UR4][R4.64] ;  /* 0x00000004040e7980 */ /* 0x0000a2000c101b00 */
[----:B------:R-:W-:Y:S02]  /*7b60*/  R2UR UR6, R24 ;  /* 0x00000000180672ca */ /* 0x000fe400000e0000 */
[----:B------:R-:W-:Y:S02]  /*7b70*/  R2UR UR7, R25 ;  /* 0x00000000190772ca */ /* 0x000fe400000e0000 */
[----:B------:R-:W-:Y:S01]  /*7b80*/  IADD3 R28, P0, PT, R9, R2, RZ ;  /* 0x00000002091c7210 */ /* 0x000fe20007f1e0ff */
[----:B0-----:R-:W-:Y:S02]  /*7b90*/  IMAD.MOV.U32 R4, RZ, RZ, R19 ;  /* 0x000000ffff047224 */ /* 0x001fe400078e0013 */
[----:B------:R-:W-:Y:S02]  /*7ba0*/  IMAD.MOV.U32 R5, RZ, RZ, R20 ;  /* 0x000000ffff057224 */ /* 0x000fe400078e0014 */
[----:B------:R-:W-:-:S03]  /*7bb0*/  IMAD.X R29, R11, 0x1, R18, P0 ;  /* 0x000000010b1d7824 */ /* 0x000fc600000e0612 */
[----:B--2---:R0:W-:Y:S04]  /*7bc0*/  STG.E.64 desc[UR4][R4.64+-0x40], R14 ;  /* 0xffffc00e04007986 */ /* 0x0041e8000c101b04 */
[----:B------:R-:W2:Y:S01]  /*7bd0*/  LD.E.64 R20, desc[UR6][R28.64] ;  /* 0x000000061c147980 */ /* 0x000ea2000c101b00 */
[----:B------:R-:W-:-:S05]  /*7be0*/  IADD3 R30, P0, PT, R28, R2, RZ ;  /* 0x000000021c1e7210 */ /* 0x000fca0007f1e0ff */
[--C-:B------:R-:W-:Y:S01]  /*7bf0*/  IMAD.X R31, R29, 0x1, R18.reuse, P0 ;  /* 0x000000011d1f7824 */ /* 0x100fe200000e0612 */
[-C--:B------:R-:W-:Y:S01]  /*7c00*/  IADD3 R32, P0, PT, R30, R2.reuse, RZ ;  /* 0x000000021e207210 */ /* 0x080fe20007f1e0ff */
[----:B--2---:R1:W-:Y:S04]  /*7c10*/  STG.E.64 desc[UR4][R4.64+-0x38], R20 ;  /* 0xffffc81404007986 */ /* 0x0043e8000c101b04 */
[----:B------:R-:W2:Y:S01]  /*7c20*/  LD.E.64 R22, desc[UR6][R30.64] ;  /* 0x000000061e167980 */ /* 0x000ea2000c101b00 */
[--C-:B------:R-:W-:Y:S01]  /*7c30*/  IMAD.X R33, R31, 0x1, R18.reuse, P0 ;  /* 0x000000011f217824 */ /* 0x100fe200000e0612 */
[-C--:B------:R-:W-:Y:S02]  /*7c40*/  IADD3 R28, P0, PT, R32, R2.reuse, RZ ;  /* 0x00000002201c7210 */ /* 0x080fe40007f1e0ff */
[----:B--2---:R2:W-:Y:S04]  /*7c50*/  STG.E.64 desc[UR4][R4.64+-0x30], R22 ;  /* 0xffffd01604007986 */ /* 0x0045e8000c101b04 */
[----:B0-----:R-:W3:Y:S01]  /*7c60*/  LD.E.64 R14, desc[UR6][R32.64] ;  /* 0x00000006200e7980 */ /* 0x001ee2000c101b00 */
[----:B------:R-:W-:Y:S01]  /*7c70*/  IMAD.X R29, R33, 0x1, R18, P0 ;  /* 0x00000001211d7824 */ /* 0x000fe200000e0612 */
[----:B------:R-:W-:-:S02]  /*7c80*/  IADD3 R30, P0, PT, R28, R2, RZ ;  /* 0x000000021c1e7210 */ /* 0x000fc40007f1e0ff */
[----:B---3--:R0:W-:Y:S04]  /*7c90*/  STG.E.64 desc[UR4][R4.64+-0x28], R14 ;  /* 0xffffd80e04007986 */ /* 0x0081e8000c101b04 */
[----:B-1----:R-:W3:Y:S01]  /*7ca0*/  LD.E.64 R20, desc[UR6][R28.64] ;  /* 0x000000061c147980 */ /* 0x002ee2000c101b00 */
[--C-:B------:R-:W-:Y:S01]  /*7cb0*/  IMAD.X R31, R29, 0x1, R18.reuse, P0 ;  /* 0x000000011d1f7824 */ /* 0x100fe200000e0612 */
[-C--:B------:R-:W-:Y:S02]  /*7cc0*/  IADD3 R32, P0, PT, R30, R2.reuse, RZ ;  /* 0x000000021e207210 */ /* 0x080fe40007f1e0ff */
[----:B---3--:R1:W-:Y:S04]  /*7cd0*/  STG.E.64 desc[UR4][R4.64+-0x20], R20 ;  /* 0xffffe01404007986 */ /* 0x0083e8000c101b04 */
[----:B--2---:R-:W2:Y:S01]  /*7ce0*/  LD.E.64 R22, desc[UR6][R30.64] ;  /* 0x000000061e167980 */ /* 0x004ea2000c101b00 */
[----:B------:R-:W-:Y:S01]  /*7cf0*/  IMAD.X R33, R31, 0x1, R18, P0 ;  /* 0x000000011f217824 */ /* 0x000fe200000e0612 */
[----:B------:R-:W-:-:S02]  /*7d00*/  IADD3 R28, P0, PT, R32, R2, RZ ;  /* 0x00000002201c7210 */ /* 0x000fc40007f1e0ff */
[----:B--2---:R2:W-:Y:S04]  /*7d10*/  STG.E.64 desc[UR4][R4.64+-0x18], R22 ;  /* 0xffffe81604007986 */ /* 0x0045e8000c101b04 */
[----:B0-----:R-:W3:Y:S01]  /*7d20*/  LD.E.64 R14, desc[UR6][R32.64] ;  /* 0x00000006200e7980 */ /* 0x001ee2000c101b00 */
[--C-:B------:R-:W-:Y:S01]  /*7d30*/  IMAD.X R29, R33, 0x1, R18.reuse, P0 ;  /* 0x00000001211d7824 */ /* 0x100fe200000e0612 */
[-C--:B------:R-:W-:Y:S02]  /*7d40*/  IADD3 R30, P0, PT, R28, R2.reuse, RZ ;  /* 0x000000021c1e7210 */ /* 0x080fe40007f1e0ff */
[----:B---3--:R0:W-:Y:S04]  /*7d50*/  STG.E.64 desc[UR4][R4.64+-0x10], R14 ;  /* 0xfffff00e04007986 */ /* 0x0081e8000c101b04 */
[----:B-1----:R-:W3:Y:S01]  /*7d60*/  LD.E.64 R20, desc[UR6][R28.64] ;  /* 0x000000061c147980 */ /* 0x002ee2000c101b00 */
[----:B------:R-:W-:Y:S01]  /*7d70*/  IMAD.X R31, R29, 0x1, R18, P0 ;  /* 0x000000011d1f7824 */ /* 0x000fe200000e0612 */
[----:B------:R-:W-:-:S02]  /*7d80*/  IADD3 R32, P0, PT, R30, R2, RZ ;  /* 0x000000021e207210 */ /* 0x000fc40007f1e0ff */
[----:B---3--:R1:W-:Y:S04]  /*7d90*/  STG.E.64 desc[UR4][R4.64+-0x8], R20 ;  /* 0xfffff81404007986 */ /* 0x0083e8000c101b04 */
[----:B--2---:R-:W2:Y:S01]  /*7da0*/  LD.E.64 R22, desc[UR6][R30.64] ;  /* 0x000000061e167980 */ /* 0x004ea2000c101b00 */
        /* <DEDUP_REMOVED lines=24> */
[----:B------:R-:W-:Y:S01]  /*7f30*/  IMAD.X R33, R31, 0x1, R18, P0 ;  /* 0x000000011f217824 */ /* 0x000fe200000e0612 */
[----:B------:R-:W-:-:S04]  /*7f40*/  IADD3 R13, P0, PT, R13, -0x10, RZ ;  /* 0xfffffff00d0d7810 */ /* 0x000fc80007f1e0ff */
[----:B------:R-:W-:Y:S02]  /*7f50*/  IADD3.X R12, PT, PT, R12, -0x1, RZ, P0, !PT ;  /* 0xffffffff0c0c7810 */ /* 0x000fe400007fe4ff */
[----:B------:R-:W-:Y:S01]  /*7f60*/  ISETP.NE.U32.AND P0, PT, R13, RZ, PT ;  /* 0x000000ff0d00720c */ /* 0x000fe20003f05070 */
[----:B--2---:R2:W-:Y:S04]  /*7f70*/  STG.E.64 desc[UR4][R4.64+0x30], R22 ;  /* 0x0000301604007986 */ /* 0x0045e8000c101b04 */
[----:B0-----:R-:W3:Y:S01]  /*7f80*/  LD.E.64 R14, desc[UR6][R32.64] ;  /* 0x00000006200e7980 */ /* 0x001ee2000c101b00 */
[----:B------:R-:W-:Y:S02]  /*7f90*/  ISETP.NE.AND.EX P0, PT, R12, RZ, PT, P0 ;  /* 0x000000ff0c00720c */ /* 0x000fe40003f05300 */
[----:B------:R-:W-:-:S02]  /*7fa0*/  IADD3 R9, P1, PT, R9, R0, RZ ;  /* 0x0000000009097210 */ /* 0x000fc40007f3e0ff */
[----:B------:R-:W-:-:S03]  /*7fb0*/  IADD3 R19, P2, PT, R4, 0x80, RZ ;  /* 0x0000008004137810 */ /* 0x000fc60007f5e0ff */
[----:B------:R-:W-:Y:S02]  /*7fc0*/  IMAD.X R11, R11, 0x1, R10, P1 ;  /* 0x000000010b0b7824 */ /* 0x000fe400008e060a */
[----:B-1----:R-:W-:Y:S01]  /*7fd0*/  IMAD.X R20, RZ, RZ, R5, P2 ;  /* 0x000000ffff147224 */ /* 0x002fe200010e0605 */
[----:B---3--:R2:W-:Y:S03]  /*7fe0*/  STG.E.64 desc[UR4][R4.64+0x38], R14 ;  /* 0x0000380e04007986 */ /* 0x0085e6000c101b04 */
[----:B------:R-:W-:Y:S05]  /*7ff0*/  @P0 BRA `(.L_x_449) ;  /* 0xfffffff800c40947 */ /* 0x000fea000383ffff */
[----:B------:R-:W-:Y:S05]  /*8000*/  BSYNC.RECONVERGENT B0 ;  /* 0x0000000000007941 */ /* 0x000fea0003800200 */
.L_x_448:
[----:B------:R-:W-:-:S07]  /*8010*/  IMAD.MOV.U32 R9, RZ, RZ, R7 ;  /* 0x000000ffff097224 */ /* 0x000fce00078e0007 */
.L_x_447:
[----:B------:R-:W-:Y:S01]  /*8020*/  LOP3.LUT R0, R6, 0xf, RZ, 0xc0, !PT ;  /* 0x0000000f06007812 */ /* 0x000fe200078ec0ff */
[----:B------:R-:W-:Y:S03]  /*8030*/  BSSY.RECONVERGENT B0, `(.L_x_342) ;  /* 0x0000083000007945 */ /* 0x000fe60003800200 */
[----:B------:R-:W-:-:S04]  /*8040*/  ISETP.NE.U32.AND P0, PT, R0, RZ, PT ;  /* 0x000000ff0000720c */ /* 0x000fc80003f05070 */
[----:B------:R-:W-:-:S13]  /*8050*/  ISETP.NE.AND.EX P0, PT, RZ, RZ, PT, P0 ;  /* 0x000000ffff00720c */ /* 0x000fda0003f05300 */
[----:B------:R-:W-:Y:S05]  /*8060*/  @!P0 BRA `(.L_x_450) ;  /* 0x0000000400fc8947 */ /* 0x000fea0003800000 */
[----:B------:R-:W-:Y:S02]  /*8070*/  ISETP.GE.U32.AND P1, PT, R0, 0x8, PT ;  /* 0x000000080000780c */ /* 0x000fe40003f26070 */
[----:B------:R-:W-:Y:S02]  /*8080*/  LOP3.LUT R6, R6, 0x7, RZ, 0xc0, !PT ;  /* 0x0000000706067812 */ /* 0x000fe400078ec0ff */
[----:B------:R-:W-:Y:S02]  /*8090*/  ISETP.GE.U32.AND.EX P1, PT, RZ, RZ, PT, P1 ;  /* 0x000000ffff00720c */ /* 0x000fe40003f26110 */
[----:B------:R-:W-:-:S04]  /*80a0*/  ISETP.NE.U32.AND P0, PT, R6, RZ, PT ;  /* 0x000000ff0600720c */ /* 0x000fc80003f05070 */
[----:B------:R-:W-:-:S07]  /*80b0*/  ISETP.NE.AND.EX P0, PT, RZ, RZ, PT, P0 ;  /* 0x000000ffff00720c */ /* 0x000fce0003f05300 */
[----:B------:R-:W-:Y:S06]  /*80c0*/  @!P1 BRA `(.L_x_451) ;  /* 0x0000000000c89947 */ /* 0x000fec0003800000 */
[----:B------:R-:W0:Y:S01]  /*80d0*/  LDCU.64 UR4, c[0x0][0x398] ;  /* 0x00007300ff0477ac */ /* 0x000e220008000a00 */
[----:B--2---:R-:W-:-:S04]  /*80e0*/  IMAD R5, R9, R42, RZ ;  /* 0x0000002a09057224 */ /* 0x004fc800078e02ff */
[-C--:B------:R-:W-:Y:S02]  /*80f0*/  IMAD R7, R40, R8.reuse, R5 ;  /* 0x0000000828077224 */ /* 0x080fe400078e0205 */
[----:B0-----:R-:W-:Y:S01]  /*8100*/  IMAD.WIDE.U32 R4, R42, R8, UR4 ;  /* 0x000000042a047e25 */ /* 0x001fe2000f8e0008 */
[----:B------:R-:W-:Y:S02]  /*8110*/  R2UR UR4, R24 ;  /* 0x00000000180472ca */ /* 0x000fe400000e0000 */
[----:B------:R-:W-:Y:S01]  /*8120*/  R2UR UR5, R25 ;  /* 0x00000000190572ca */ /* 0x000fe200000e0000 */
[----:B------:R-:W-:Y:S01]  /*8130*/  IMAD.IADD R5, R5, 0x1, R7 ;  /* 0x0000000105057824 */ /* 0x000fe200078e0207 */
[----:B------:R-:W-:-:S04]  /*8140*/  LEA R14, P1, R4, R16, 0x3 ;  /* 0x00000010040e7211 */ /* 0x000fc800078218ff */
[----:B------:R-:W-:-:S07]  /*8150*/  LEA.HI.X R15, R4, R17, R5, 0x3, P1 ;  /* 0x00000011040f7211 */ /* 0x000fce00008f1c05 */
[----:B------:R-:W2:Y:S01]  /*8160*/  LD.E.64 R10, desc[UR4][R14.64] ;  /* 0x000000040e0a7980 */ /* 0x000ea2000c101b00 */
[----:B------:R-:W0:Y:S01]  /*8170*/  LDCU.64 UR4, c[0x0][0x390] ;  /* 0x00007200ff0477ac */ /* 0x000e220008000a00 */
[C---:B------:R-:W-:Y:S02]  /*8180*/  R2UR UR6, R24.reuse ;  /* 0x00000000180672ca */ /* 0x040fe400000e0000 */
[C---:B------:R-:W-:Y:S02]  /*8190*/  R2UR UR7, R25.reuse ;  /* 0x00000000190772ca */ /* 0x040fe400000e0000 */
[----:B------:R-:W-:Y:S02]  /*81a0*/  R2UR UR8, R24 ;  /* 0x00000000180872ca */ /* 0x000fe400000e0000 */
[----:B------:R-:W-:Y:S02]  /*81b0*/  R2UR UR9, R25 ;  /* 0x00000000190972ca */ /* 0x000fe400000e0000 */
[----:B------:R-:W-:-:S05]  /*81c0*/  IADD3 R20, P2, PT, R14, R2, RZ ;  /* 0x000000020e147210 */ /* 0x000fca0007f5e0ff */
[----:B------:R-:W-:Y:S01]  /*81d0*/  IMAD.X R21, R15, 0x1, R18, P2 ;  /* 0x000000010f157824 */ /* 0x000fe200010e0612 */
[----:B0-----:R-:W-:-:S04]  /*81e0*/  LEA R4, P1, R8, UR4, 0x3 ;  /* 0x0000000408047c11 */ /* 0x001fc8000f8218ff */
[----:B------:R-:W-:-:S05]  /*81f0*/  LEA.HI.X R5, R8, UR5, R9, 0x3, P1 ;  /* 0x0000000508057c11 */ /* 0x000fca00088f1c09 */
[----:B--2---:R0:W-:Y:S04]  /*8200*/  STG.E.64 desc[UR6][R4.64], R10 ;  /* 0x0000000a04007986 */ /* 0x0041e8000c101b06 */
[----:B------:R-:W2:Y:S01]  /*8210*/  LD.E.64 R12, desc[UR8][R20.64] ;  /* 0x00000008140c7980 */ /* 0x000ea2000c101b00 */
[----:B------:R-:W-:Y:S02]  /*8220*/  R2UR UR4, R24 ;  /* 0x00000000180472ca */ /* 0x000fe400000e0000 */
[----:B------:R-:W-:Y:S02]  /*8230*/  R2UR UR5, R25 ;  /* 0x00000000190572ca */ /* 0x000fe400000e0000 */
[----:B------:R-:W-:-:S05]  /*8240*/  IADD3 R22, P1, PT, R20, R2, RZ ;  /* 0x0000000214167210 */ /* 0x000fca0007f3e0ff */
[----:B------:R-:W-:-:S06]  /*8250*/  IMAD.X R23, R21, 0x1, R18, P1 ;  /* 0x0000000115177824 */ /* 0x000fcc00008e0612 */
[----:B--2---:R1:W-:Y:S04]  /*8260*/  STG.E.64 desc[UR4][R4.64+0x8], R12 ;  /* 0x0000080c04007986 */ /* 0x0043e8000c101b04 */
[----:B------:R-:W2:Y:S01]  /*8270*/  LD.E.64 R14, desc[UR6][R22.64] ;  /* 0x00000006160e7980 */ /* 0x000ea2000c101b00 */
[----:B------:R-:W-:-:S05]  /*8280*/  IADD3 R28, P1, PT, R22, R2, RZ ;  /* 0x00000002161c7210 */ /* 0x000fca0007f3e0ff */
[--C-:B------:R-:W-:Y:S01]  /*8290*/  IMAD.X R29, R23, 0x1, R18.reuse, P1 ;  /* 0x00000001171d7824 */ /* 0x100fe200008e0612 */
[-C--:B------:R-:W-:Y:S01]  /*82a0*/  IADD3 R20, P1, PT, R28, R2.reuse, RZ ;  /* 0x000000021c147210 */ /* 0x080fe20007f3e0ff */
        /* <DEDUP_REMOVED lines=11> */
[----:B------:R-:W-:Y:S02]  /*8360*/  IADD3 R20, P1, PT, R28, R2, RZ ;  /* 0x000000021c147210 */ /* 0x000fe40007f3e0ff */
[----:B--2---:R3:W-:Y:S04]  /*8370*/  STG.E.64 desc[UR4][R4.64+0x28], R14 ;  /* 0x0000280e04007986 */ /* 0x0047e8000c101b04 */
[----:B0-----:R-:W2:Y:S01]  /*8380*/  LD.E.64 R10, desc[UR6][R28.64] ;  /* 0x000000061c0a7980 */ /* 0x001ea2000c101b00 */
[----:B------:R-:W-:-:S03]  /*8390*/  IMAD.X R21, R29, 0x1, R18, P1 ;  /* 0x000000011d157824 */ /* 0x000fc600008e0612 */
[----:B--2---:R3:W-:Y:S04]  /*83a0*/  STG.E.64 desc[UR4][R4.64+0x30], R10 ;  /* 0x0000300a04007986 */ /* 0x0047e8000c101b04 */
[----:B-1----:R-:W2:Y:S01]  /*83b0*/  LD.E.64 R12, desc[UR6][R20.64] ;  /* 0x00000006140c7980 */ /* 0x002ea2000c101b00 */
[----:B------:R-:W-:-:S05]  /*83c0*/  IADD3 R8, P1, PT, R8, 0x8, RZ ;  /* 0x0000000808087810 */ /* 0x000fca0007f3e0ff */
[----:B------:R-:W-:Y:S01]  /*83d0*/  IMAD.X R9, RZ, RZ, R9, P1 ;  /* 0x000000ffff097224 */ /* 0x000fe200008e0609 */
[----:B--2---:R3:W-:Y:S07]  /*83e0*/  STG.E.64 desc[UR4][R4.64+0x38], R12 ;  /* 0x0000380c04007986 */ /* 0x0047ee000c101b04 */
.L_x_451:
[----:B------:R-:W-:Y:S05]  /*83f0*/  @!P0 BRA `(.L_x_450) ;  /* 0x0000000400188947 */ /* 0x000fea0003800000 */
[----:B------:R-:W-:Y:S02]  /*8400*/  ISETP.GE.U32.AND P1, PT, R6, 0x4, PT ;  /* 0x000000040600780c */ /* 0x000fe40003f26070 */
[----:B------:R-:W-:Y:S02]  /*8410*/  ISETP.NE.U32.AND P0, PT, R41, RZ, PT ;  /* 0x000000ff2900720c */ /* 0x000fe40003f05070 */
[----:B------:R-:W-:Y:S02]  /*8420*/  ISETP.GE.U32.AND.EX P1, PT, RZ, RZ, PT, P1 ;  /* 0x000000ffff00720c */ /* 0x000fe40003f26110 */
[----:B------:R-:W-:-:S11]  /*8430*/  ISETP.NE.AND.EX P0, PT, R39, RZ, PT, P0 ;  /* 0x000000ff2700720c */ /* 0x000fd60003f05300 */
[----:B------:R-:W-:Y:S05]  /*8440*/  @!P1 BRA `(.L_x_452) ;  /* 0x0000000000889947 */ /* 0x000fea0003800000 */
[----:B------:R-:W0:Y:S01]  /*8450*/  LDCU.64 UR4, c[0x0][0x398] ;  /* 0x00007300ff0477ac */ /* 0x000e220008000a00 */
[----:B--23--:R-:W-:-:S04]  /*8460*/  IMAD R5, R9, R42, RZ ;  /* 0x0000002a09057224 */ /* 0x00cfc800078e02ff */
        /* <DEDUP_REMOVED lines=26> */
[----:B------:R-:W-:Y:S01]  /*8610*/  IMAD.X R23, R21, 0x1, R18, P1 ;  /* 0x0000000115177824 */ /* 0x000fe200008e0612 */
[----:B--2---:R1:W-:Y:S04]  /*8620*/  STG.E.64 desc[UR4][R12.64+0x10], R10 ;  /* 0x0000100a0c007986 */ /* 0x0043e8000c101b04 */
[----:B0-----:R-:W2:Y:S01]  /*8630*/  LD.E.64 R4, desc[UR6][R22.64] ;  /* 0x0000000616047980 */ /* 0x001ea2000c101b00 */
[----:B------:R-:W-:-:S05]  /*8640*/  IADD3 R8, P1, PT, R8, 0x4, RZ ;  /* 0x0000000408087810 */ /* 0x000fca0007f3e0ff */
[----:B------:R-:W-:Y:S01]  /*8650*/  IMAD.X R9, RZ, RZ, R9, P1 ;  /* 0x000000ffff097224 */ /* 0x000fe200008e0609 */
[----:B--2---:R1:W-:Y:S07]  /*8660*/  STG.E.64 desc[UR4][R12.64+0x18], R4 ;  /* 0x000018040c007986 */ /* 0x0043ee000c101b04 */
.L_x_452:
[----:B------:R-:W-:Y:S05]  /*8670*/  @!P0 BRA `(.L_x_450) ;  /* 0x0000000000788947 */ /* 0x000fea0003800000 */
[----:B------:R-:W0:Y:S01]  /*8680*/  LDCU.64 UR4, c[0x0][0x390] ;  /* 0x00007200ff0477ac */ /* 0x000e220008000a00 */
[-C--:B-123--:R-:W-:Y:S01]  /*8690*/  IMAD R5, R9, R42.reuse, RZ ;  /* 0x0000002a09057224 */ /* 0x08efe200078e02ff */
[----:B------:R-:W-:Y:S01]  /*86a0*/  IADD3 R27, P3, PT, R26, 0x8, RZ ;  /* 0x000000081a1b7810 */ /* 0x000fe20007f7e0ff */
[----:B------:R-:W-:-:S04]  /*86b0*/  IMAD.WIDE.U32 R42, R8, R42, RZ ;  /* 0x0000002a082a7225 */ /* 0x000fc800078e00ff */
[----:B------:R-:W-:Y:S01]  /*86c0*/  IMAD R7, R40, R8, R5 ;  /* 0x0000000828077224 */ /* 0x000fe200078e0205 */
[----:B------:R-:W-:-:S03]  /*86d0*/  LEA R5, P1, R42, R26, 0x3 ;  /* 0x0000001a2a057211 */ /* 0x000fc600078218ff */
[----:B------:R-:W-:Y:S01]  /*86e0*/  IMAD.IADD R7, R43, 0x1, R7 ;  /* 0x000000012b077824 */ /* 0x000fe200078e0207 */
[----:B------:R-:W-:-:S04]  /*86f0*/  IADD3 R0, P2, PT, R5, R16, RZ ;  /* 0x0000001005007210 */ /* 0x000fc80007f5e0ff */
[----:B------:R-:W-:Y:S02]  /*8700*/  LEA.HI.X R7, R42, R3, R7, 0x3, P1 ;  /* 0x000000032a077211 */ /* 0x000fe400008f1c07 */
[----:B0-----:R-:W-:-:S03]  /*8710*/  LEA R6, P0, R8, UR4, 0x3 ;  /* 0x0000000408067c11 */ /* 0x001fc6000f8018ff */
[----:B------:R-:W-:Y:S01]  /*8720*/  IMAD.X R7, R7, 0x1, R17, P2 ;  /* 0x0000000107077824 */ /* 0x000fe200010e0611 */
[----:B------:R-:W-:Y:S01]  /*8730*/  LEA.HI.X R9, R8, UR5, R9, 0x3, P0 ;  /* 0x0000000508097c11 */ /* 0x000fe200080f1c09 */
[----:B------:R-:W-:-:S08]  /*8740*/  IMAD.X R8, RZ, RZ, R3, P3 ;  /* 0x000000ffff087224 */ /* 0x000fd000018e0603 */
.L_x_453:
[----:B------:R-:W-:Y:S01]  /*8750*/  R2UR UR4, R24 ;  /* 0x00000000180472ca */ /* 0x000fe200000e0000 */
[----:B0-----:R-:W-:Y:S01]  /*8760*/  IMAD.MOV.U32 R2, RZ, RZ, R0 ;  /* 0x000000ffff027224 */ /* 0x001fe200078e0000 */
[----:B------:R-:W-:Y:S01]  /*8770*/  R2UR UR5, R25 ;  /* 0x00000000190572ca */ /* 0x000fe200000e0000 */
[----:B------:R-:W-:-:S12]  /*8780*/  IMAD.MOV.U32 R3, RZ, RZ, R7 ;  /* 0x000000ffff037224 */ /* 0x000fd800078e0007 */
[----:B------:R-:W2:Y:S01]  /*8790*/  LD.E.64 R2, desc[UR4][R2.64] ;  /* 0x0000000402027980 */ /* 0x000ea2000c101b00 */
[----:B------:R-:W-:Y:S01]  /*87a0*/  IADD3 R41, P0, PT, R41, -0x1, RZ ;  /* 0xffffffff29297810 */ /* 0x000fe20007f1e0ff */
[----:B------:R-:W-:Y:S01]  /*87b0*/  IMAD.MOV.U32 R4, RZ, RZ, R6 ;  /* 0x000000ffff047224 */ /* 0x000fe200078e0006 */
[----:B------:R-:W-:Y:S01]  /*87c0*/  IADD3 R6, P1, PT, R6, 0x8, RZ ;  /* 0x0000000806067810 */ /* 0x000fe20007f3e0ff */
[--C-:B------:R-:W-:Y:S01]  /*87d0*/  IMAD.MOV.U32 R5, RZ, RZ, R9.reuse ;  /* 0x000000ffff057224 */ /* 0x100fe200078e0009 */
[----:B------:R-:W-:Y:S02]  /*87e0*/  IADD3.X R39, PT, PT, R39, -0x1, RZ, P0, !PT ;  /* 0xffffffff27277810 */ /* 0x000fe400007fe4ff */
[----:B------:R-:W-:Y:S01]  /*87f0*/  ISETP.NE.U32.AND P0, PT, R41, RZ, PT ;  /* 0x000000ff2900720c */ /* 0x000fe20003f05070 */
[----:B------:R-:W-:Y:S01]  /*8800*/  IMAD.X R9, RZ, RZ, R9, P1 ;  /* 0x000000ffff097224 */ /* 0x000fe200008e0609 */
[----:B------:R-:W-:Y:S02]  /*8810*/  IADD3 R0, P2, PT, R0, R27, RZ ;  /* 0x0000001b00007210 */ /* 0x000fe40007f5e0ff */
[----:B------:R-:W-:-:S03]  /*8820*/  ISETP.NE.AND.EX P0, PT, R39, RZ, PT, P0 ;  /* 0x000000ff2700720c */ /* 0x000fc60003f05300 */
[----:B------:R-:W-:Y:S01]  /*8830*/  IMAD.X R7, R7, 0x1, R8, P2 ;  /* 0x0000000107077824 */ /* 0x000fe200010e0608 */
[----:B--2---:R0:W-:Y:S09]  /*8840*/  STG.E.64 desc[UR4][R4.64], R2 ;  /* 0x0000000204007986 */ /* 0x0041f2000c101b04 */
[----:B------:R-:W-:Y:S05]  /*8850*/  @P0 BRA `(.L_x_453) ;  /* 0xfffffffc00bc0947 */ /* 0x000fea000383ffff */
.L_x_450:
[----:B------:R-:W-:Y:S05]  /*8860*/  BSYNC.RECONVERGENT B0 ;  /* 0x0000000000007941 */ /* 0x000fea0003800200 */
.L_x_342:
[----:B------:R-:W-:Y:S01]  /*8870*/  MOV R0, 0x8 ;  /* 0x0000000800007802 */ /* 0x000fe20000000f00 */
[----:B0123--:R-:W-:Y:S02]  /*8880*/  IMAD.MOV.U32 R4, RZ, RZ, R16 ;  /* 0x000000ffff047224 */ /* 0x00ffe400078e0010 */
[----:B------:R-:W-:Y:S01]  /*8890*/  IMAD.MOV.U32 R5, RZ, RZ, R17 ;  /* 0x000000ffff057224 */ /* 0x000fe200078e0011 */
[----:B------:R0:W1:Y:S06]  /*88a0*/  LDC.64 R2, c[0x4][R0] ;  /* 0x0100000000027b82 */ /* 0x00006c0000000a00 */
[----:B------:R-:W-:-:S07]  /*88b0*/  LEPC R20, `(.L_x_454) ;  /* 0x000000001014794e */ /* 0x000fce0000000000 */
[----:B01----:R-:W-:Y:S05]  /*88c0*/  CALL.ABS.NOINC R2 ;  /* 0x0000000002007343 */ /* 0x003fea0003c00000 */
.L_x_454:
[----:B------:R-:W-:Y:S05]  /*88d0*/  EXIT ;  /* 0x000000000000794d */ /* 0x000fea0003800000 */
        .weak           $__internal_4_$__cuda_sm20_div_rn_f64_full
        .type           $__internal_4_$__cuda_sm20_div_rn_f64_full,@function
        .size           $__internal_4_$__cuda_sm20_div_rn_f64_full,(.L_x_465 - $__internal_4_$__cuda_sm20_div_rn_f64_full)
$__internal_4_$__cuda_sm20_div_rn_f64_full:
[C---:B------:R-:W-:Y:S01]  /*88e0*/  FSETP.GEU.AND P1, PT, |R7|.reuse, 1.469367938527859385e-39, PT ;  /* 0x001000000700780b */ /* 0x040fe20003f2e200 */
[----:B------:R-:W-:Y:S01]  /*88f0*/  IMAD.MOV.U32 R10, RZ, RZ, 0x1 ;  /* 0x00000001ff0a7424 */ /* 0x000fe200078e00ff */
[----:B------:R-:W-:Y:S01]  /*8900*/  LOP3.LUT R20, R7, 0x800fffff, RZ, 0xc0, !PT ;  /* 0x800fffff07147812 */ /* 0x000fe200078ec0ff */
[----:B------:R-:W-:Y:S01]  /*8910*/  IMAD.MOV.U32 R3, RZ, RZ, 0x1ca00000 ;  /* 0x1ca00000ff037424 */ /* 0x000fe200078e00ff */
[C---:B------:R-:W-:Y:S01]  /*8920*/  FSETP.GEU.AND P3, PT, |R9|.reuse, 1.469367938527859385e-39, PT ;  /* 0x001000000900780b */ /* 0x040fe20003f6e200 */
[----:B------:R-:W-:Y:S01]  /*8930*/  BSSY.RECONVERGENT B1, `(.L_x_455) ;  /* 0x0000052000017945 */ /* 0x000fe20003800200 */
        /* <DEDUP_REMOVED lines=9> */
[----:B------:R-:W-:Y:S02]  /*89d0*/  @!P3 ISETP.GE.U32.AND P4, PT, R48, R0, PT ;  /* 0x000000003000b20c */ /* 0x000fe40003f86070 */
[----:B------:R-:W-:Y:S02]  /*89e0*/  @!P1 LOP3.LUT R49, R21, 0x7ff00000, RZ, 0xc0, !PT ;  /* 0x7ff0000015319812 */ /* 0x000fe400078ec0ff */
[----:B------:R-:W-:-:S04]  /*89f0*/  @!P3 SEL R0, R3, 0x63400000, !P4 ;  /* 0x634000000300b807 */ /* 0x000fc80006000000 */
[----:B------:R-:W-:-:S04]  /*8a00*/  @!P3 LOP3.LUT R0, R0, 0x80000000, R9, 0xf8, !PT ;  /* 0x800000000000b812 */ /* 0x000fc800078ef809 */
[----:B------:R-:W-:Y:S01]  /*8a10*/  @!P3 LOP3.LUT R51, R0, 0x100000, RZ, 0xfc, !PT ;  /* 0x001000000033b812 */ /* 0x000fe200078efcff */
[----:B------:R-:W-:Y:S01]  /*8a20*/  IMAD.MOV.U32 R0, RZ, RZ, R48 ;  /* 0x000000ffff007224 */ /* 0x000fe200078e0030 */
[----:B0-----:R-:W-:-:S08]  /*8a30*/  DFMA R14, R10, -R20, 1 ;  /* 0x3ff000000a0e742b */ /* 0x001fd00000000814 */
[----:B------:R-:W-:-:S08]  /*8a40*/  DFMA R14, R14, R14, R14 ;  /* 0x0000000e0e0e722b */ /* 0x000fd0000000000e */
[----:B------:R-:W-:Y:S01]  /*8a50*/  DFMA R10, R10, R14, R10 ;  /* 0x0000000e0a0a722b */ /* 0x000fe2000000000a */
[----:B------:R-:W-:-:S04]  /*8a60*/  SEL R14, R3, 0x63400000, !P2 ;  /* 0x63400000030e7807 */ /* 0x000fc80005000000 */
[----:B------:R-:W-:Y:S01]  /*8a70*/  LOP3.LUT R15, R14, 0x800fffff, R9, 0xf8, !PT ;  /* 0x800fffff0e0f7812 */ /* 0x000fe200078ef809 */
[----:B------:R-:W-:Y:S02]  /*8a80*/  IMAD.MOV.U32 R14, RZ, RZ, R8 ;  /* 0x000000ffff0e7224 */ /* 0x000fe400078e0008 */
[----:B------:R-:W-:-:S04]  /*8a90*/  DFMA R52, R10, -R20, 1 ;  /* 0x3ff000000a34742b */ /* 0x000fc80000000814 */
[----:B------:R-:W-:-:S04]  /*8aa0*/  @!P3 DFMA R14, R14, 2, -R50 ;  /* 0x400000000e0eb82b */ /* 0x000fc80000000832 */
[----:B------:R-:W-:-:S06]  /*8ab0*/  DFMA R52, R10, R52, R10 ;  /* 0x000000340a34722b */ /* 0x000fcc000000000a */
[----:B------:R-:W-:Y:S02]  /*8ac0*/  @!P3 LOP3.LUT R0, R15, 0x7ff00000, RZ, 0xc0, !PT ;  /* 0x7ff000000f00b812 */ /* 0x000fe400078ec0ff */
[----:B------:R-:W-:-:S08]  /*8ad0*/  DMUL R50, R52, R14 ;  /* 0x0000000e34327228 */ /* 0x000fd00000000000 */
[----:B------:R-:W-:-:S08]  /*8ae0*/  DFMA R10, R50, -R20, R14 ;  /* 0x80000014320a722b */ /* 0x000fd0000000000e */
[----:B------:R-:W-:Y:S01]  /*8af0*/  DFMA R10, R52, R10, R50 ;  /* 0x0000000a340a722b */ /* 0x000fe20000000032 */
[----:B------:R-:W-:-:S05]  /*8b00*/  VIADD R50, R0, 0xffffffff ;  /* 0xffffffff00327836 */ /* 0x000fca0000000000 */
[----:B------:R-:W-:Y:S01]  /*8b10*/  ISETP.GT.U32.AND P1, PT, R50, 0x7feffffe, PT ;  /* 0x7feffffe3200780c */ /* 0x000fe20003f24070 */
[----:B------:R-:W-:-:S05]  /*8b20*/  VIADD R50, R49, 0xffffffff ;  /* 0xffffffff31327836 */ /* 0x000fca0000000000 */
[----:B------:R-:W-:-:S13]  /*8b30*/  ISETP.GT.U32.OR P1, PT, R50, 0x7feffffe, P1 ;  /* 0x7feffffe3200780c */ /* 0x000fda0000f24470 */
        /* <DEDUP_REMOVED lines=12> */
[----:B------:R-:W-:-:S06]  /*8c00*/  DFMA R14, R10, -R20, R14 ;  /* 0x800000140a0e722b */ /* 0x000fcc000000000e */
[----:B------:R-:W-:-:S04]  /*8c10*/  IMAD.MOV.U32 R14, RZ, RZ, RZ ;  /* 0x000000ffff0e7224 */ /* 0x000fc800078e00ff */
        /* <DEDUP_REMOVED lines=14> */
.L_x_456:
        /* <DEDUP_REMOVED lines=16> */
.L_x_459:
[----:B------:R-:W-:Y:S01]  /*8e00*/  LOP3.LUT R51, R7, 0x80000, RZ, 0xfc, !PT ;  /* 0x0008000007337812 */ /* 0x000fe200078efcff */
[----:B------:R-:W-:Y:S01]  /*8e10*/  IMAD.MOV.U32 R50, RZ, RZ, R6 ;  /* 0x000000ffff327224 */ /* 0x000fe200078e0006 */
[----:B------:R-:W-:Y:S06]  /*8e20*/  BRA `(.L_x_457) ;  /* 0x0000000000087947 */ /* 0x000fec0003800000 */
.L_x_458:
[----:B------:R-:W-:Y:S01]  /*8e30*/  LOP3.LUT R51, R9, 0x80000, RZ, 0xfc, !PT ;  /* 0x0008000009337812 */ /* 0x000fe200078efcff */
[----:B------:R-:W-:-:S07]  /*8e40*/  IMAD.MOV.U32 R50, RZ, RZ, R8 ;  /* 0x000000ffff327224 */ /* 0x000fce00078e0008 */
.L_x_457:
[----:B------:R-:W-:Y:S05]  /*8e50*/  BSYNC.RECONVERGENT B1 ;  /* 0x0000000000017941 */ /* 0x000fea0003800200 */
.L_x_455:
[----:B------:R-:W-:Y:S02]  /*8e60*/  IMAD.MOV.U32 R6, RZ, RZ, R44 ;  /* 0x000000ffff067224 */ /* 0x000fe400078e002c */
[----:B------:R-:W-:Y:S02]  /*8e70*/  IMAD.MOV.U32 R7, RZ, RZ, 0x0 ;  /* 0x00000000ff077424 */ /* 0x000fe400078e00ff */
[----:B------:R-:W-:Y:S02]  /*8e80*/  IMAD.MOV.U32 R8, RZ, RZ, R50 ;  /* 0x000000ffff087224 */ /* 0x000fe400078e0032 */
[----:B------:R-:W-:Y:S01]  /*8e90*/  IMAD.MOV.U32 R9, RZ, RZ, R51 ;  /* 0x000000ffff097224 */ /* 0x000fe200078e0033 */
[----:B------:R-:W-:Y:S06]  /*8ea0*/  RET.REL.NODEC R6 `(_Z11gaussjordanPdS_S_l) ;  /* 0xffffff7006547950 */ /* 0x000fec0003c3ffff */
.L_x_460:
        /* <DEDUP_REMOVED lines=13> */
.L_x_465:


//--------------------- .nv.shared.reserved.0     --------------------------
	.section	.nv.shared.reserved.0,"aw",@nobits
	.weak		__nv_reservedSMEM_offset_0_alias
	.size		__nv_reservedSMEM_offset_0_alias, 0, 64
	.other		__nv_reservedSMEM_offset_0_alias,@"STO_CUDA_RESERVED_SHARED STV_DEFAULT"
__nv_reservedSMEM_offset_0_alias:
	.zero		0
	.zero		64


//--------------------- .nv.constant0._Z6jacobiPdS_S_l --------------------------
	.section	.nv.constant0._Z6jacobiPdS_S_l,"a",@progbits
	.sectionflags	@""
	.align	4
.nv.constant0._Z6jacobiPdS_S_l:
	.zero		928


//--------------------- .nv.constant0._Z5croutPdS_S_l --------------------------
	.section	.nv.constant0._Z5croutPdS_S_l,"a",@progbits
	.sectionflags	@""
	.align	4
.nv.constant0._Z5croutPdS_S_l:
	.zero		928


//--------------------- .nv.constant0._Z9doolittlePdS_S_l --------------------------
	.section	.nv.constant0._Z9doolittlePdS_S_l,"a",@progbits
	.sectionflags	@""
	.align	4
.nv.constant0._Z9doolittlePdS_S_l:
	.zero		928


//--------------------- .nv.constant0._Z10gaussnaivePdS_S_l --------------------------
	.section	.nv.constant0._Z10gaussnaivePdS_S_l,"a",@progbits
	.sectionflags	@""
	.align	4
.nv.constant0._Z10gaussnaivePdS_S_l:
	.zero		928


//--------------------- .nv.constant0._Z11gaussjordanPdS_S_l --------------------------
	.section	.nv.constant0._Z11gaussjordanPdS_S_l,"a",@progbits
	.sectionflags	@""
	.align	4
.nv.constant0._Z11gaussjordanPdS_S_l:
	.zero		928


//--------------------- SYMBOLS --------------------------

	.type		.nv.reservedSmem.offset0,@object
	.size		.nv.reservedSmem.offset0,0x4
	.type		malloc,@function
	.type		free,@function
